// auto-generated by cutlass_sweep.conv — config: {"arch": "sm_100", "cluster_m": 2, "cluster_n": 1, "conv_kind": "wgrad", "dtype": "fp16", "ndim": 3, "tile_k": 32, "tile_m": 256, "tile_n": 128}
#include "cutlass/cutlass.h"
#include "cute/tensor.hpp"
#include "cutlass/kernel_hardware_info.hpp"
#include "cutlass/conv/convolution.h"
#include "cutlass/conv/dispatch_policy.hpp"
#include "cutlass/conv/collective/collective_builder.hpp"
#include "cutlass/conv/kernel/conv_universal.hpp"
#include "cutlass/conv/device/conv_universal_adapter.hpp"
#include "cutlass/epilogue/collective/collective_builder.hpp"

using namespace cute;
using Elem = cutlass::half_t;
using Acc  = float;
using LayoutAB = cutlass::layout::TensorNDHWC;
using LayoutC  = cutlass::layout::TensorKCSRT;
constexpr auto ConvOp = cutlass::conv::Operator::kWgrad;
using TileShape    = Shape<_256, Shape<_128>, Shape<_32>>;
using ClusterShape = Shape<_2, _1, _1>;

using CollectiveEpilogue = typename cutlass::epilogue::collective::CollectiveBuilder<
    cutlass::arch::Sm100, cutlass::arch::OpClassTensorOp,
    TileShape, ClusterShape,
    cutlass::epilogue::collective::EpilogueTileAuto,
    Acc, Acc,
    Elem, LayoutC, 128 / cutlass::sizeof_bits<Elem>::value,
    Elem, LayoutC, 128 / cutlass::sizeof_bits<Elem>::value,
    cutlass::epilogue::collective::EpilogueScheduleAuto
  >::CollectiveOp;

using CollectiveMainloop = typename cutlass::conv::collective::CollectiveBuilder<
    cutlass::arch::Sm100, cutlass::arch::OpClassTensorOp, ConvOp,
    Elem, LayoutAB, 128 / cutlass::sizeof_bits<Elem>::value,
    Elem, LayoutAB, 128 / cutlass::sizeof_bits<Elem>::value,
    Acc,
    TileShape, ClusterShape,
    cutlass::conv::collective::StageCountAutoCarveout<
        static_cast<int>(sizeof(typename CollectiveEpilogue::SharedStorage))>,
    cutlass::conv::collective::KernelScheduleAuto
  >::CollectiveOp;

using ProblemShape = cutlass::conv::ConvProblemShape<
    ConvOp, CollectiveMainloop::DispatchPolicy::NumSpatialDimensions>;
using ConvKernel = cutlass::conv::kernel::ConvUniversal<
    ProblemShape, CollectiveMainloop, CollectiveEpilogue>;
using Conv = cutlass::conv::device::ConvUniversalAdapter<ConvKernel>;

auto* _anchor = &cutlass::device_kernel<ConvKernel>;


// ===== COMPILED SASS (sm_100a) =====

	.target	sm_100a

	.elftype	@"ET_EXEC"


//--------------------- .note.nv.tkinfo           --------------------------
	.section	.note.nv.tkinfo,"",@"SHT_NOTE"
	.sectionflags	@"SHF_NOTE_NV_TKINFO"
	.tkinfo
        /*0018*/ 	.word	0x00000002
        /*0030*/ 	.string	""
        /*0030*/ 	.string	"ptxas"
        /*0030*/ 	.string	"Cuda compilation tools, release 13.0, V13.0.88"
        /*0030*/ 	.string	"Build cuda_13.0.r13.0/compiler.36424714_0"
        /*0030*/ 	.string	"-arch sm_100a -m 64 "



//--------------------- .note.nv.cuinfo           --------------------------
	.section	.note.nv.cuinfo,"",@"SHT_NOTE"
	.sectionflags	@"SHF_NOTE_NV_CUINFO"
        /*0018*/ 	.short	0x0002
        /*001a*/ 	.short	0x0064
        /*001c*/ 	.short	0x0082
	.zero		2


//--------------------- .nv.info                  --------------------------
	.section	.nv.info,"",@"SHT_CUDA_INFO"
	.align	4


	//----- nvinfo : EIATTR_REGCOUNT
	.align		4
        /*0000*/ 	.byte	0x04, 0x2f
        /*0002*/ 	.short	(.L_19 - .L_18)
	.align		4
.L_18:
        /*0004*/ 	.word	index@(_ZN7cutlass13device_kernelINS_4conv6kernel13ConvUniversalINS1_16ConvProblemShapeILNS1_8OperatorE2ELi3EEENS1_10collective14CollectiveConvINS1_47MainloopSm100TmaUmmaWarpSpecializedImplicitGemmILS5_2ELi16ELi3ELi1ELi2EN4cute5tupleIJNSA_1CILi2EEENSC_ILi1EEESE_EEEEENSB_IJNSC_ILi256EEENSB_IJNSC_ILi128EEEEEENSB_IJNSC_ILi32EEEEEEEEENS_6half_tESN_NSA_8TiledMMAINSA_8MMA_AtomIJNSA_26SM100_MMA_F16BF16_2x1SM_SSISN_SN_fLi256ELi128ELNSA_4UMMA5MajorE1ELSS_1ELNSR_7ScaleInE0ELST_0EEEEEENSA_6LayoutINSB_IJSE_SE_SE_EEENSB_IJNSC_ILi0EEESY_SY_EEEEENSB_IJNSA_10UnderscoreES11_S11_EEEEENS7_6detail27Sm100ImplicitGemmTileTraitsINSA_18SM100_TMA_2SM_LOADENSA_14ComposedLayoutINSA_7SwizzleILi3ELi4ELi3EEENSA_18smem_ptr_flag_bitsILi16EEENSW_INSB_IJNSC_ILi64EEENSC_ILi8EEEEEENSB_IJSE_S1C_EEEEEEEvEENS15_INSA_25SM100_TMA_2SM_LOAD_IM2COLES1H_vEEEENS_8epilogue10collective18CollectiveEpilogueINS1M_23Sm100TmaWarpSpecializedILi4ELi2ELi32ELb1ELb0EEEJNSB_IJSI_SJ_SL_EEENSB_IJNSW_ISI_SE_EENSW_ISK_SE_EEEEESN_NSB_IJlNSB_IJSE_lllEEESY_EEESN_S1W_NS1M_6fusion15FusionCallbacksIS1Q_NS1X_17LinearCombinationISN_fSN_fLNS_15FloatRoundStyleE2EEES1R_S1U_JEEENSA_5SM1004TMEM4LOAD26SM100_TMEM_LOAD_32dp32b32xENSA_13SM90_TMA_LOADENS17_INS18_ILi2ELi4ELi3EEES1B_NSW_INSB_IJS1D_SK_EEENSB_IJSK_SE_EEEEEEENSA_39AutoVectorizingCopyWithAssumedAlignmentILi128EEENSA_14SM90_TMA_STOREES2C_S2E_S2E_EEEvvEEEEvNT_6ParamsE)
        /*0008*/ 	.word	0x0000007a


	//----- nvinfo : EIATTR_FRAME_SIZE
	.align		4
.L_19:
        /*000c*/ 	.byte	0x04, 0x11
        /*000e*/ 	.short	(.L_21 - .L_20)
	.align		4
.L_20:
        /*0010*/ 	.word	index@($__internal_2_$__cuda_sm10x_tcgen05_guardrail_trap_unallocated_columns_being_dealloced)
        /*0014*/ 	.word	0x00000008


	//----- nvinfo : EIATTR_FRAME_SIZE
	.align		4
.L_21:
        /*0018*/ 	.byte	0x04, 0x11
        /*001a*/ 	.short	(.L_23 - .L_22)
	.align		4
.L_22:
        /*001c*/ 	.word	index@($__internal_1_$__cuda_sm10x_tcgen05_guardrail_trap_phase_invalid_during_alloc)
        /*0020*/ 	.word	0x00000008


	//----- nvinfo : EIATTR_FRAME_SIZE
	.align		4
.L_23:
        /*0024*/ 	.byte	0x04, 0x11
        /*0026*/ 	.short	(.L_25 - .L_24)
	.align		4
.L_24:
        /*0028*/ 	.word	index@($__internal_0_$__cuda_sm10x_tcgen05_guardrail_trap_col_being_dealloced_not_returned_by_alloc)
        /*002c*/ 	.word	0x00000008


	//----- nvinfo : EIATTR_FRAME_SIZE
	.align		4
.L_25:
        /*0030*/ 	.byte	0x04, 0x11
        /*0032*/ 	.short	(.L_27 - .L_26)
	.align		4
.L_26:
        /*0034*/ 	.word	index@(_ZN7cutlass13device_kernelINS_4conv6kernel13ConvUniversalINS1_16ConvProblemShapeILNS1_8OperatorE2ELi3EEENS1_10collective14CollectiveConvINS1_47MainloopSm100TmaUmmaWarpSpecializedImplicitGemmILS5_2ELi16ELi3ELi1ELi2EN4cute5tupleIJNSA_1CILi2EEENSC_ILi1EEESE_EEEEENSB_IJNSC_ILi256EEENSB_IJNSC_ILi128EEEEEENSB_IJNSC_ILi32EEEEEEEEENS_6half_tESN_NSA_8TiledMMAINSA_8MMA_AtomIJNSA_26SM100_MMA_F16BF16_2x1SM_SSISN_SN_fLi256ELi128ELNSA_4UMMA5MajorE1ELSS_1ELNSR_7ScaleInE0ELST_0EEEEEENSA_6LayoutINSB_IJSE_SE_SE_EEENSB_IJNSC_ILi0EEESY_SY_EEEEENSB_IJNSA_10UnderscoreES11_S11_EEEEENS7_6detail27Sm100ImplicitGemmTileTraitsINSA_18SM100_TMA_2SM_LOADENSA_14ComposedLayoutINSA_7SwizzleILi3ELi4ELi3EEENSA_18smem_ptr_flag_bitsILi16EEENSW_INSB_IJNSC_ILi64EEENSC_ILi8EEEEEENSB_IJSE_S1C_EEEEEEEvEENS15_INSA_25SM100_TMA_2SM_LOAD_IM2COLES1H_vEEEENS_8epilogue10collective18CollectiveEpilogueINS1M_23Sm100TmaWarpSpecializedILi4ELi2ELi32ELb1ELb0EEEJNSB_IJSI_SJ_SL_EEENSB_IJNSW_ISI_SE_EENSW_ISK_SE_EEEEESN_NSB_IJlNSB_IJSE_lllEEESY_EEESN_S1W_NS1M_6fusion15FusionCallbacksIS1Q_NS1X_17LinearCombinationISN_fSN_fLNS_15FloatRoundStyleE2EEES1R_S1U_JEEENSA_5SM1004TMEM4LOAD26SM100_TMEM_LOAD_32dp32b32xENSA_13SM90_TMA_LOADENS17_INS18_ILi2ELi4ELi3EEES1B_NSW_INSB_IJS1D_SK_EEENSB_IJSK_SE_EEEEEEENSA_39AutoVectorizingCopyWithAssumedAlignmentILi128EEENSA_14SM90_TMA_STOREES2C_S2E_S2E_EEEvvEEEEvNT_6ParamsE)
        /*0038*/ 	.word	0x00000008


	//----- nvinfo : EIATTR_MIN_STACK_SIZE
	.align		4
.L_27:
        /*003c*/ 	.byte	0x04, 0x12
        /*003e*/ 	.short	(.L_29 - .L_28)
	.align		4
.L_28:
        /*0040*/ 	.word	index@(_ZN7cutlass13device_kernelINS_4conv6kernel13ConvUniversalINS1_16ConvProblemShapeILNS1_8OperatorE2ELi3EEENS1_10collective14CollectiveConvINS1_47MainloopSm100TmaUmmaWarpSpecializedImplicitGemmILS5_2ELi16ELi3ELi1ELi2EN4cute5tupleIJNSA_1CILi2EEENSC_ILi1EEESE_EEEEENSB_IJNSC_ILi256EEENSB_IJNSC_ILi128EEEEEENSB_IJNSC_ILi32EEEEEEEEENS_6half_tESN_NSA_8TiledMMAINSA_8MMA_AtomIJNSA_26SM100_MMA_F16BF16_2x1SM_SSISN_SN_fLi256ELi128ELNSA_4UMMA5MajorE1ELSS_1ELNSR_7ScaleInE0ELST_0EEEEEENSA_6LayoutINSB_IJSE_SE_SE_EEENSB_IJNSC_ILi0EEESY_SY_EEEEENSB_IJNSA_10UnderscoreES11_S11_EEEEENS7_6detail27Sm100ImplicitGemmTileTraitsINSA_18SM100_TMA_2SM_LOADENSA_14ComposedLayoutINSA_7SwizzleILi3ELi4ELi3EEENSA_18smem_ptr_flag_bitsILi16EEENSW_INSB_IJNSC_ILi64EEENSC_ILi8EEEEEENSB_IJSE_S1C_EEEEEEEvEENS15_INSA_25SM100_TMA_2SM_LOAD_IM2COLES1H_vEEEENS_8epilogue10collective18CollectiveEpilogueINS1M_23Sm100TmaWarpSpecializedILi4ELi2ELi32ELb1ELb0EEEJNSB_IJSI_SJ_SL_EEENSB_IJNSW_ISI_SE_EENSW_ISK_SE_EEEEESN_NSB_IJlNSB_IJSE_lllEEESY_EEESN_S1W_NS1M_6fusion15FusionCallbacksIS1Q_NS1X_17LinearCombinationISN_fSN_fLNS_15FloatRoundStyleE2EEES1R_S1U_JEEENSA_5SM1004TMEM4LOAD26SM100_TMEM_LOAD_32dp32b32xENSA_13SM90_TMA_LOADENS17_INS18_ILi2ELi4ELi3EEES1B_NSW_INSB_IJS1D_SK_EEENSB_IJSK_SE_EEEEEEENSA_39AutoVectorizingCopyWithAssumedAlignmentILi128EEENSA_14SM90_TMA_STOREES2C_S2E_S2E_EEEvvEEEEvNT_6ParamsE)
        /*0044*/ 	.word	0x00000008
.L_29:


//--------------------- .nv.compat                --------------------------
	.section	.nv.compat,"",@"SHT_CUDA_COMPAT_INFO"
	.align	4
        /*0000*/ 	.byte	0x02, 0x09, 0x01, 0x00, 0x02, 0x02, 0x02, 0x00, 0x02, 0x05, 0x05, 0x00, 0x03, 0x07, 0x01, 0x01
        /*0010*/ 	.byte	0x02, 0x03, 0x01, 0x00, 0x02, 0x06, 0x01, 0x00, 0x04, 0x0b, 0x08, 0x00, 0x09, 0x00, 0x00, 0x00
        /*0020*/ 	.byte	0x00, 0x00, 0x00, 0x00


//--------------------- .nv.info._ZN7cutlass13device_kernelINS_4conv6kernel13ConvUniversalINS1_16ConvProblemShapeILNS1_8OperatorE2ELi3EEENS1_10collective14CollectiveConvINS1_47MainloopSm100TmaUmmaWarpSpecializedImplicitGemmILS5_2ELi16ELi3ELi1ELi2EN4cute5tupleIJNSA_1CILi2EEENSC_ILi1EEESE_EEEEENSB_IJNSC_ILi256EEENSB_IJNSC_ILi128EEEEEENSB_IJNSC_ILi32EEEEEEEEENS_6half_tESN_NSA_8TiledMMAINSA_8MMA_AtomIJNSA_26SM100_MMA_F16BF16_2x1SM_SSISN_SN_fLi256ELi128ELNSA_4UMMA5MajorE1ELSS_1ELNSR_7ScaleInE0ELST_0EEEEEENSA_6LayoutINSB_IJSE_SE_SE_EEENSB_IJNSC_ILi0EEESY_SY_EEEEENSB_IJNSA_10UnderscoreES11_S11_EEEEENS7_6detail27Sm100ImplicitGemmTileTraitsINSA_18SM100_TMA_2SM_LOADENSA_14ComposedLayoutINSA_7SwizzleILi3ELi4ELi3EEENSA_18smem_ptr_flag_bitsILi16EEENSW_INSB_IJNSC_ILi64EEENSC_ILi8EEEEEENSB_IJSE_S1C_EEEEEEEvEENS15_INSA_25SM100_TMA_2SM_LOAD_IM2COLES1H_vEEEENS_8epilogue10collective18CollectiveEpilogueINS1M_23Sm100TmaWarpSpecializedILi4ELi2ELi32ELb1ELb0EEEJNSB_IJSI_SJ_SL_EEENSB_IJNSW_ISI_SE_EENSW_ISK_SE_EEEEESN_NSB_IJlNSB_IJSE_lllEEESY_EEESN_S1W_NS1M_6fusion15FusionCallbacksIS1Q_NS1X_17LinearCombinationISN_fSN_fLNS_15FloatRoundStyleE2EEES1R_S1U_JEEENSA_5SM1004TMEM4LOAD26SM100_TMEM_LOAD_32dp32b32xENSA_13SM90_TMA_LOADENS17_INS18_ILi2ELi4ELi3EEES1B_NSW_INSB_IJS1D_SK_EEENSB_IJSK_SE_EEEEEEENSA_39AutoVectorizingCopyWithAssumedAlignmentILi128EEENSA_14SM90_TMA_STOREES2C_S2E_S2E_EEEvvEEEEvNT_6ParamsE --------------------------
	.section	.nv.info._ZN7cutlass13device_kernelINS_4conv6kernel13ConvUniversalINS1_16ConvProblemShapeILNS1_8OperatorE2ELi3EEENS1_10collective14CollectiveConvINS1_47MainloopSm100TmaUmmaWarpSpecializedImplicitGemmILS5_2ELi16ELi3ELi1ELi2EN4cute5tupleIJNSA_1CILi2EEENSC_ILi1EEESE_EEEEENSB_IJNSC_ILi256EEENSB_IJNSC_ILi128EEEEEENSB_IJNSC_ILi32EEEEEEEEENS_6half_tESN_NSA_8TiledMMAINSA_8MMA_AtomIJNSA_26SM100_MMA_F16BF16_2x1SM_SSISN_SN_fLi256ELi128ELNSA_4UMMA5MajorE1ELSS_1ELNSR_7ScaleInE0ELST_0EEEEEENSA_6LayoutINSB_IJSE_SE_SE_EEENSB_IJNSC_ILi0EEESY_SY_EEEEENSB_IJNSA_10UnderscoreES11_S11_EEEEENS7_6detail27Sm100ImplicitGemmTileTraitsINSA_18SM100_TMA_2SM_LOADENSA_14ComposedLayoutINSA_7SwizzleILi3ELi4ELi3EEENSA_18smem_ptr_flag_bitsILi16EEENSW_INSB_IJNSC_ILi64EEENSC_ILi8EEEEEENSB_IJSE_S1C_EEEEEEEvEENS15_INSA_25SM100_TMA_2SM_LOAD_IM2COLES1H_vEEEENS_8epilogue10collective18CollectiveEpilogueINS1M_23Sm100TmaWarpSpecializedILi4ELi2ELi32ELb1ELb0EEEJNSB_IJSI_SJ_SL_EEENSB_IJNSW_ISI_SE_EENSW_ISK_SE_EEEEESN_NSB_IJlNSB_IJSE_lllEEESY_EEESN_S1W_NS1M_6fusion15FusionCallbacksIS1Q_NS1X_17LinearCombinationISN_fSN_fLNS_15FloatRoundStyleE2EEES1R_S1U_JEEENSA_5SM1004TMEM4LOAD26SM100_TMEM_LOAD_32dp32b32xENSA_13SM90_TMA_LOADENS17_INS18_ILi2ELi4ELi3EEES1B_NSW_INSB_IJS1D_SK_EEENSB_IJSK_SE_EEEEEEENSA_39AutoVectorizingCopyWithAssumedAlignmentILi128EEENSA_14SM90_TMA_STOREES2C_S2E_S2E_EEEvvEEEEvNT_6ParamsE,"",@"SHT_CUDA_INFO"
	.sectionflags	@""
	.align	4


	//----- nvinfo : EIATTR_CUDA_API_VERSION
	.align		4
        /*0000*/ 	.byte	0x04, 0x37
        /*0002*/ 	.short	(.L_31 - .L_30)
.L_30:
        /*0004*/ 	.word	0x00000082


	//----- nvinfo : EIATTR_KPARAM_INFO
	.align		4
.L_31:
        /*0008*/ 	.byte	0x04, 0x17
        /*000a*/ 	.short	(.L_33 - .L_32)
.L_32:
        /*000c*/ 	.word	0x00000000
        /*0010*/ 	.short	0x0000
        /*0012*/ 	.short	0x0000
        /*0014*/ 	.byte	0x00, 0xf0, 0x01, 0x24


	//----- nvinfo : EIATTR_AT_ENTRY_FRAGMENTS
	.align		4
.L_33:
        /*0018*/ 	.byte	0x04, 0x4f
        /*001a*/ 	.short	(.L_35 - .L_34)


	//   ....[0]....
.L_34:
        /*001c*/ 	.word	0x00000007


	//----- nvinfo : EIATTR_RESERVED_SMEM_USED
	.align		4
.L_35:
        /*0020*/ 	.byte	0x01, 0x41
	.zero		2


	//----- nvinfo : EIATTR_SPARSE_MMA_MASK
	.align		4
        /*0024*/ 	.byte	0x03, 0x50
        /*0026*/ 	.short	0x0000


	//----- nvinfo : EIATTR_TCGEN05_2CTA_USED
	.align		4
        /*0028*/ 	.byte	0x01, 0x52
	.zero		2


	//----- nvinfo : EIATTR_MAXREG_COUNT
	.align		4
        /*002c*/ 	.byte	0x03, 0x1b
        /*002e*/ 	.short	0x00ff


	//----- nvinfo : EIATTR_NUM_BARRIERS
	.align		4
        /*0030*/ 	.byte	0x02, 0x4c
        /*0032*/ 	.byte	0x07
	.zero		1


	//----- nvinfo : EIATTR_EXTERNS
	.align		4
        /*0034*/ 	.byte	0x04, 0x0f
        /*0036*/ 	.short	(.L_37 - .L_36)


	//   ....[0]....
	.align		4
.L_36:
        /*0038*/ 	.word	index@(__assertfail)


	//----- nvinfo : EIATTR_MERCURY_ISA_VERSION
	.align		4
.L_37:
        /*003c*/ 	.byte	0x03, 0x5f
        /*003e*/ 	.short	0x0101


	//----- nvinfo : EIATTR_INT_WARP_WIDE_INSTR_OFFSETS
	.align		4
        /*0040*/ 	.byte	0x04, 0x31
        /*0042*/ 	.short	(.L_39 - .L_38)


	//   ....[0]....
.L_38:
        /*0044*/ 	.word	0x00000e00


	//   ....[1]....
        /*0048*/ 	.word	0x00000eb0


	//   ....[2]....
        /*004c*/ 	.word	0x00005120


	//   ....[3]....
        /*0050*/ 	.word	0x00005140


	//   ....[4]....
        /*0054*/ 	.word	0x00005170


	//   ....[5]....
        /*0058*/ 	.word	0x000063d0


	//   ....[6]....
        /*005c*/ 	.word	0x00006430


	//   ....[7]....
        /*0060*/ 	.word	0x00006530


	//   ....[8]....
        /*0064*/ 	.word	0x000065b0


	//   ....[9]....
        /*0068*/ 	.word	0x00006690


	//   ....[10]....
        /*006c*/ 	.word	0x00006720


	//   ....[11]....
        /*0070*/ 	.word	0x00006810


	//   ....[12]....
        /*0074*/ 	.word	0x000068c0


	//----- nvinfo : EIATTR_COOP_GROUP_MASK_REGIDS
	.align		4
.L_39:
        /*0078*/ 	.byte	0x04, 0x29
        /*007a*/ 	.short	(.L_41 - .L_40)


	//   ....[0]....
.L_40:
        /*007c*/ 	.word	0xffffffff


	//   ....[1]....
        /*0080*/ 	.word	0xffffffff


	//   ....[2]....
        /*0084*/ 	.word	0xffffffff


	//   ....[3]....
        /*0088*/ 	.word	0xffffffff


	//   ....[4]....
        /*008c*/ 	.word	0xffffffff


	//   ....[5]....
        /*0090*/ 	.word	0xffffffff


	//   ....[6]....
        /*0094*/ 	.word	0xffffffff


	//   ....[7]....
        /*0098*/ 	.word	0xffffffff


	//   ....[8]....
        /*009c*/ 	.word	0xffffffff


	//   ....[9]....
        /*00a0*/ 	.word	0xffffffff


	//   ....[10]....
        /*00a4*/ 	.word	0xffffffff


	//   ....[11]....
        /*00a8*/ 	.word	0xffffffff


	//   ....[12]....
        /*00ac*/ 	.word	0xffffffff


	//----- nvinfo : EIATTR_COOP_GROUP_INSTR_OFFSETS
	.align		4
.L_41:
        /*00b0*/ 	.byte	0x04, 0x28
        /*00b2*/ 	.short	(.L_43 - .L_42)


	//   ....[0]....
.L_42:
        /*00b4*/ 	.word	0x000000d0


	//   ....[1]....
        /*00b8*/ 	.word	0x00000540


	//   ....[2]....
        /*00bc*/ 	.word	0x00000890


	//   ....[3]....
        /*00c0*/ 	.word	0x00000a30


	//   ....[4]....
        /*00c4*/ 	.word	0x00000b30


	//   ....[5]....
        /*00c8*/ 	.word	0x00000c80


	//   ....[6]....
        /*00cc*/ 	.word	0x00000f20


	//   ....[7]....
        /*00d0*/ 	.word	0x00002d40


	//   ....[8]....
        /*00d4*/ 	.word	0x00004100


	//   ....[9]....
        /*00d8*/ 	.word	0x000045d0


	//   ....[10]....
        /*00dc*/ 	.word	0x00004600


	//   ....[11]....
        /*00e0*/ 	.word	0x00005040


	//   ....[12]....
        /*00e4*/ 	.word	0x00005240


	//----- nvinfo : EIATTR_VRC_CTA_INIT_COUNT
	.align		4
.L_43:
        /*00e8*/ 	.byte	0x02, 0x4a
        /*00ea*/ 	.byte	0x80
	.zero		1


	//----- nvinfo : EIATTR_SYSCALL_OFFSETS
	.align		4
        /*00ec*/ 	.byte	0x04, 0x46
        /*00ee*/ 	.short	(.L_45 - .L_44)


	//   ....[0]....
.L_44:
        /*00f0*/ 	.word	0x00007b30


	//   ....[1]....
        /*00f4*/ 	.word	0x00007c20


	//   ....[2]....
        /*00f8*/ 	.word	0x000083f0


	//   ....[3]....
        /*00fc*/ 	.word	0x00009070


	//   ....[4]....
        /*0100*/ 	.word	0x00009cb0


	//   ....[5]....
        /*0104*/ 	.word	0x0000a8e0


	//----- nvinfo : EIATTR_MBARRIER_INSTR_OFFSETS
	.align		4
.L_45:
        /*0108*/ 	.byte	0x04, 0x39
        /*010a*/ 	.short	(.L_47 - .L_46)


	//   ....[0]....
.L_46:
        /*010c*/ 	.word	0x00000670
        /*0110*/ 	.word	0x000000ff
        /*0114*/ 	.word	0x00000000
        /*0118*/ 	.short	0x0100
        /*011a*/ 	.byte	0x04
	.zero		1


	//   ....[1]....
        /*011c*/ 	.word	0x00000680
        /*0120*/ 	.word	0x000000ff
        /*0124*/ 	.word	0x00000080
        /*0128*/ 	.short	0x0100
        /*012a*/ 	.byte	0x04
	.zero		1


	//   ....[2]....
        /*012c*/ 	.word	0x00000690
        /*0130*/ 	.word	0x000000ff
        /*0134*/ 	.word	0x00000008
        /*0138*/ 	.short	0x0100
        /*013a*/ 	.byte	0x04
	.zero		1


	//   ....[3]....
        /*013c*/ 	.word	0x000006a0
        /*0140*/ 	.word	0x000000ff
        /*0144*/ 	.word	0x00000088
        /*0148*/ 	.short	0x0100
        /*014a*/ 	.byte	0x04
	.zero		1


	//   ....[4]....
        /*014c*/ 	.word	0x000006b0
        /*0150*/ 	.word	0x000000ff
        /*0154*/ 	.word	0x00000010
        /*0158*/ 	.short	0x0100
        /*015a*/ 	.byte	0x04
	.zero		1


	//   ....[5]....
        /*015c*/ 	.word	0x000006c0
        /*0160*/ 	.word	0x000000ff
        /*0164*/ 	.word	0x00000090
        /*0168*/ 	.short	0x0100
        /*016a*/ 	.byte	0x04
	.zero		1


	//   ....[6]....
        /*016c*/ 	.word	0x000006d0
        /*0170*/ 	.word	0x000000ff
        /*0174*/ 	.word	0x00000018
        /*0178*/ 	.short	0x0100
        /*017a*/ 	.byte	0x04
	.zero		1


	//   ....[7]....
        /*017c*/ 	.word	0x000006e0
        /*0180*/ 	.word	0x000000ff
        /*0184*/ 	.word	0x00000098
        /*0188*/ 	.short	0x0100
        /*018a*/ 	.byte	0x04
	.zero		1


	//   ....[8]....
        /*018c*/ 	.word	0x000006f0
        /*0190*/ 	.word	0x000000ff
        /*0194*/ 	.word	0x00000020
        /*0198*/ 	.short	0x0100
        /*019a*/ 	.byte	0x04
	.zero		1


	//   ....[9]....
        /*019c*/ 	.word	0x00000700
        /*01a0*/ 	.word	0x000000ff
        /*01a4*/ 	.word	0x000000a0
        /*01a8*/ 	.short	0x0100
        /*01aa*/ 	.byte	0x04
	.zero		1


	//   ....[10]....
        /*01ac*/ 	.word	0x00000710
        /*01b0*/ 	.word	0x000000ff
        /*01b4*/ 	.word	0x00000028
        /*01b8*/ 	.short	0x0100
        /*01ba*/ 	.byte	0x04
	.zero		1


	//   ....[11]....
        /*01bc*/ 	.word	0x00000720
        /*01c0*/ 	.word	0x000000ff
        /*01c4*/ 	.word	0x000000a8
        /*01c8*/ 	.short	0x0100
        /*01ca*/ 	.byte	0x04
	.zero		1


	//   ....[12]....
        /*01cc*/ 	.word	0x00000730
        /*01d0*/ 	.word	0x000000ff
        /*01d4*/ 	.word	0x00000030
        /*01d8*/ 	.short	0x0100
        /*01da*/ 	.byte	0x04
	.zero		1


	//   ....[13]....
        /*01dc*/ 	.word	0x00000740
        /*01e0*/ 	.word	0x000000ff
        /*01e4*/ 	.word	0x000000b0
        /*01e8*/ 	.short	0x0100
        /*01ea*/ 	.byte	0x04
	.zero		1


	//   ....[14]....
        /*01ec*/ 	.word	0x00000750
        /*01f0*/ 	.word	0x000000ff
        /*01f4*/ 	.word	0x00000038
        /*01f8*/ 	.short	0x0100
        /*01fa*/ 	.byte	0x04
	.zero		1


	//   ....[15]....
        /*01fc*/ 	.word	0x00000760
        /*0200*/ 	.word	0x000000ff
        /*0204*/ 	.word	0x000000b8
        /*0208*/ 	.short	0x0100
        /*020a*/ 	.byte	0x04
	.zero		1


	//   ....[16]....
        /*020c*/ 	.word	0x00000770
        /*0210*/ 	.word	0x000000ff
        /*0214*/ 	.word	0x00000040
        /*0218*/ 	.short	0x0100
        /*021a*/ 	.byte	0x04
	.zero		1


	//   ....[17]....
        /*021c*/ 	.word	0x00000780
        /*0220*/ 	.word	0x000000ff
        /*0224*/ 	.word	0x000000c0
        /*0228*/ 	.short	0x0100
        /*022a*/ 	.byte	0x04
	.zero		1


	//   ....[18]....
        /*022c*/ 	.word	0x00000790
        /*0230*/ 	.word	0x000000ff
        /*0234*/ 	.word	0x00000048
        /*0238*/ 	.short	0x0100
        /*023a*/ 	.byte	0x04
	.zero		1


	//   ....[19]....
        /*023c*/ 	.word	0x000007a0
        /*0240*/ 	.word	0x000000ff
        /*0244*/ 	.word	0x000000c8
        /*0248*/ 	.short	0x0100
        /*024a*/ 	.byte	0x04
	.zero		1


	//   ....[20]....
        /*024c*/ 	.word	0x000007b0
        /*0250*/ 	.word	0x000000ff
        /*0254*/ 	.word	0x00000050
        /*0258*/ 	.short	0x0100
        /*025a*/ 	.byte	0x04
	.zero		1


	//   ....[21]....
        /*025c*/ 	.word	0x000007c0
        /*0260*/ 	.word	0x000000ff
        /*0264*/ 	.word	0x000000d0
        /*0268*/ 	.short	0x0100
        /*026a*/ 	.byte	0x04
	.zero		1


	//   ....[22]....
        /*026c*/ 	.word	0x000007d0
        /*0270*/ 	.word	0x000000ff
        /*0274*/ 	.word	0x00000058
        /*0278*/ 	.short	0x0100
        /*027a*/ 	.byte	0x04
	.zero		1


	//   ....[23]....
        /*027c*/ 	.word	0x000007e0
        /*0280*/ 	.word	0x000000ff
        /*0284*/ 	.word	0x000000d8
        /*0288*/ 	.short	0x0100
        /*028a*/ 	.byte	0x04
	.zero		1


	//   ....[24]....
        /*028c*/ 	.word	0x000007f0
        /*0290*/ 	.word	0x000000ff
        /*0294*/ 	.word	0x00000060
        /*0298*/ 	.short	0x0100
        /*029a*/ 	.byte	0x04
	.zero		1


	//   ....[25]....
        /*029c*/ 	.word	0x00000800
        /*02a0*/ 	.word	0x000000ff
        /*02a4*/ 	.word	0x000000e0
        /*02a8*/ 	.short	0x0100
        /*02aa*/ 	.byte	0x04
	.zero		1


	//   ....[26]....
        /*02ac*/ 	.word	0x00000810
        /*02b0*/ 	.word	0x000000ff
        /*02b4*/ 	.word	0x00000068
        /*02b8*/ 	.short	0x0100
        /*02ba*/ 	.byte	0x04
	.zero		1


	//   ....[27]....
        /*02bc*/ 	.word	0x00000820
        /*02c0*/ 	.word	0x000000ff
        /*02c4*/ 	.word	0x000000e8
        /*02c8*/ 	.short	0x0100
        /*02ca*/ 	.byte	0x04
	.zero		1


	//   ....[28]....
        /*02cc*/ 	.word	0x00000830
        /*02d0*/ 	.word	0x000000ff
        /*02d4*/ 	.word	0x00000070
        /*02d8*/ 	.short	0x0100
        /*02da*/ 	.byte	0x04
	.zero		1


	//   ....[29]....
        /*02dc*/ 	.word	0x00000840
        /*02e0*/ 	.word	0x000000ff
        /*02e4*/ 	.word	0x000000f0
        /*02e8*/ 	.short	0x0100
        /*02ea*/ 	.byte	0x04
	.zero		1


	//   ....[30]....
        /*02ec*/ 	.word	0x00000850
        /*02f0*/ 	.word	0x000000ff
        /*02f4*/ 	.word	0x00000078
        /*02f8*/ 	.short	0x0100
        /*02fa*/ 	.byte	0x04
	.zero		1


	//   ....[31]....
        /*02fc*/ 	.word	0x00000860
        /*0300*/ 	.word	0x000000ff
        /*0304*/ 	.word	0x000000f8
        /*0308*/ 	.short	0x0100
        /*030a*/ 	.byte	0x04
	.zero		1


	//   ....[32]....
        /*030c*/ 	.word	0x000009a0
        /*0310*/ 	.word	0x000000ff
        /*0314*/ 	.word	0x00000100
        /*0318*/ 	.short	0x0100
        /*031a*/ 	.byte	0x04
	.zero		1


	//   ....[33]....
        /*031c*/ 	.word	0x000009b0
        /*0320*/ 	.word	0x000000ff
        /*0324*/ 	.word	0x00000120
        /*0328*/ 	.short	0x0100
        /*032a*/ 	.byte	0x04
	.zero		1


	//   ....[34]....
        /*032c*/ 	.word	0x000009c0
        /*0330*/ 	.word	0x000000ff
        /*0334*/ 	.word	0x00000108
        /*0338*/ 	.short	0x0100
        /*033a*/ 	.byte	0x04
	.zero		1


	//   ....[35]....
        /*033c*/ 	.word	0x000009d0
        /*0340*/ 	.word	0x000000ff
        /*0344*/ 	.word	0x00000128
        /*0348*/ 	.short	0x0100
        /*034a*/ 	.byte	0x04
	.zero		1


	//   ....[36]....
        /*034c*/ 	.word	0x000009e0
        /*0350*/ 	.word	0x000000ff
        /*0354*/ 	.word	0x00000110
        /*0358*/ 	.short	0x0100
        /*035a*/ 	.byte	0x04
	.zero		1


	//   ....[37]....
        /*035c*/ 	.word	0x000009f0
        /*0360*/ 	.word	0x000000ff
        /*0364*/ 	.word	0x00000130
        /*0368*/ 	.short	0x0100
        /*036a*/ 	.byte	0x04
	.zero		1


	//   ....[38]....
        /*036c*/ 	.word	0x00000a00
        /*0370*/ 	.word	0x000000ff
        /*0374*/ 	.word	0x00000118
        /*0378*/ 	.short	0x0100
        /*037a*/ 	.byte	0x04
	.zero		1


	//   ....[39]....
        /*037c*/ 	.word	0x00000a10
        /*0380*/ 	.word	0x000000ff
        /*0384*/ 	.word	0x00000138
        /*0388*/ 	.short	0x0100
        /*038a*/ 	.byte	0x04
	.zero		1


	//   ....[40]....
        /*038c*/ 	.word	0x00000b00
        /*0390*/ 	.word	0x000000ff
        /*0394*/ 	.word	0x00000140
        /*0398*/ 	.short	0x0100
        /*039a*/ 	.byte	0x04
	.zero		1


	//   ....[41]....
        /*039c*/ 	.word	0x00000b10
        /*03a0*/ 	.word	0x000000ff
        /*03a4*/ 	.word	0x00000148
        /*03a8*/ 	.short	0x0100
        /*03aa*/ 	.byte	0x04
	.zero		1


	//   ....[42]....
        /*03ac*/ 	.word	0x00000c50
        /*03b0*/ 	.word	0x000000ff
        /*03b4*/ 	.word	0x00000150
        /*03b8*/ 	.short	0x0100
        /*03ba*/ 	.byte	0x06
	.zero		1


	//   ....[43]....
        /*03bc*/ 	.word	0x00000c60
        /*03c0*/ 	.word	0x000000ff
        /*03c4*/ 	.word	0x00000158
        /*03c8*/ 	.short	0x0100
        /*03ca*/ 	.byte	0x06
	.zero		1


	//   ....[44]....
        /*03cc*/ 	.word	0x00000da0
        /*03d0*/ 	.word	0x000000ff
        /*03d4*/ 	.word	0x00000160
        /*03d8*/ 	.short	0x0100
        /*03da*/ 	.byte	0x04
	.zero		1


	//   ....[45]....
        /*03dc*/ 	.word	0x00000db0
        /*03e0*/ 	.word	0x000000ff
        /*03e4*/ 	.word	0x00000170
        /*03e8*/ 	.short	0x0100
        /*03ea*/ 	.byte	0x04
	.zero		1


	//   ....[46]....
        /*03ec*/ 	.word	0x00000dc0
        /*03f0*/ 	.word	0x000000ff
        /*03f4*/ 	.word	0x00000168
        /*03f8*/ 	.short	0x0100
        /*03fa*/ 	.byte	0x04
	.zero		1


	//   ....[47]....
        /*03fc*/ 	.word	0x00000dd0
        /*0400*/ 	.word	0x000000ff
        /*0404*/ 	.word	0x00000178
        /*0408*/ 	.short	0x0100
        /*040a*/ 	.byte	0x04
	.zero		1


	//   ....[48]....
        /*040c*/ 	.word	0x00000ed0
        /*0410*/ 	.word	0x000000ff
        /*0414*/ 	.word	0x00000180
        /*0418*/ 	.short	0x0100
        /*041a*/ 	.byte	0x06
	.zero		1


	//   ....[49]....
        /*041c*/ 	.word	0x00001e90
        /*0420*/ 	.word	0x000000ff
        /*0424*/ 	.word	0x00000080
        /*0428*/ 	.short	0x010a
        /*042a*/ 	.byte	0x07
	.zero		1


	//   ....[50]....
        /*042c*/ 	.word	0x00002280
        /*0430*/ 	.word	0x000000ff
        /*0434*/ 	.word	0x00000080
        /*0438*/ 	.short	0x010a
        /*043a*/ 	.byte	0x0b
	.zero		1


	//   ....[51]....
        /*043c*/ 	.word	0x00002430
        /*0440*/ 	.word	0x000000ff
        /*0444*/ 	.word	0x00000080
        /*0448*/ 	.short	0x010a
        /*044a*/ 	.byte	0x08
	.zero		1


	//   ....[52]....
        /*044c*/ 	.word	0x000026f0
        /*0450*/ 	.word	0x000000ff
        /*0454*/ 	.word	0x00000148
        /*0458*/ 	.short	0x0101
        /*045a*/ 	.byte	0x21
	.zero		1


	//   ....[53]....
        /*045c*/ 	.word	0x00002720
        /*0460*/ 	.word	0x000000ff
        /*0464*/ 	.word	0x00000080
        /*0468*/ 	.short	0x010a
        /*046a*/ 	.byte	0x04
	.zero		1


	//   ....[54]....
        /*046c*/ 	.word	0x000028f0
        /*0470*/ 	.word	0x000000ff
        /*0474*/ 	.word	0x00000080
        /*0478*/ 	.short	0x010a
        /*047a*/ 	.byte	0x0b
	.zero		1


	//   ....[55]....
        /*047c*/ 	.word	0x00002aa0
        /*0480*/ 	.word	0x000000ff
        /*0484*/ 	.word	0x00000080
        /*0488*/ 	.short	0x010a
        /*048a*/ 	.byte	0x08
	.zero		1


	//   ....[56]....
        /*048c*/ 	.word	0x00002d50
        /*0490*/ 	.word	0x000000ff
        /*0494*/ 	.word	0x00000150
        /*0498*/ 	.short	0x010a
        /*049a*/ 	.byte	0x21
	.zero		1


	//   ....[57]....
        /*049c*/ 	.word	0x00002e10
        /*04a0*/ 	.word	0x000000ff
        /*04a4*/ 	.word	0x00000000
        /*04a8*/ 	.short	0x0101
        /*04aa*/ 	.byte	0x04
	.zero		1


	//   ....[58]....
        /*04ac*/ 	.word	0x00003400
        /*04b0*/ 	.word	0x000000ff
        /*04b4*/ 	.word	0x00000000
        /*04b8*/ 	.short	0x010a
        /*04ba*/ 	.byte	0x04
	.zero		1


	//   ....[59]....
        /*04bc*/ 	.word	0x000034a0
        /*04c0*/ 	.word	0x000000ff
        /*04c4*/ 	.word	0x00000000
        /*04c8*/ 	.short	0x010a
        /*04ca*/ 	.byte	0x05
	.zero		1


	//   ....[60]....
        /*04cc*/ 	.word	0x00003540
        /*04d0*/ 	.word	0x000000ff
        /*04d4*/ 	.word	0x00000000
        /*04d8*/ 	.short	0x010a
        /*04da*/ 	.byte	0x05
	.zero		1


	//   ....[61]....
        /*04dc*/ 	.word	0x000035e0
        /*04e0*/ 	.word	0x000000ff
        /*04e4*/ 	.word	0x00000000
        /*04e8*/ 	.short	0x010a
        /*04ea*/ 	.byte	0x05
	.zero		1


	//   ....[62]....
        /*04ec*/ 	.word	0x00003680
        /*04f0*/ 	.word	0x000000ff
        /*04f4*/ 	.word	0x00000000
        /*04f8*/ 	.short	0x010a
        /*04fa*/ 	.byte	0x05
	.zero		1


	//   ....[63]....
        /*04fc*/ 	.word	0x00003720
        /*0500*/ 	.word	0x000000ff
        /*0504*/ 	.word	0x00000000
        /*0508*/ 	.short	0x010a
        /*050a*/ 	.byte	0x05
	.zero		1


	//   ....[64]....
        /*050c*/ 	.word	0x000037c0
        /*0510*/ 	.word	0x000000ff
        /*0514*/ 	.word	0x00000000
        /*0518*/ 	.short	0x010a
        /*051a*/ 	.byte	0x05
	.zero		1


	//   ....[65]....
        /*051c*/ 	.word	0x00003860
        /*0520*/ 	.word	0x000000ff
        /*0524*/ 	.word	0x00000000
        /*0528*/ 	.short	0x010a
        /*052a*/ 	.byte	0x05
	.zero		1


	//   ....[66]....
        /*052c*/ 	.word	0x00003900
        /*0530*/ 	.word	0x000000ff
        /*0534*/ 	.word	0x00000000
        /*0538*/ 	.short	0x010a
        /*053a*/ 	.byte	0x05
	.zero		1


	//   ....[67]....
        /*053c*/ 	.word	0x000039a0
        /*0540*/ 	.word	0x000000ff
        /*0544*/ 	.word	0x00000000
        /*0548*/ 	.short	0x010a
        /*054a*/ 	.byte	0x05
	.zero		1


	//   ....[68]....
        /*054c*/ 	.word	0x00003a40
        /*0550*/ 	.word	0x000000ff
        /*0554*/ 	.word	0x00000000
        /*0558*/ 	.short	0x010a
        /*055a*/ 	.byte	0x05
	.zero		1


	//   ....[69]....
        /*055c*/ 	.word	0x00003ae0
        /*0560*/ 	.word	0x000000ff
        /*0564*/ 	.word	0x00000000
        /*0568*/ 	.short	0x010a
        /*056a*/ 	.byte	0x05
	.zero		1


	//   ....[70]....
        /*056c*/ 	.word	0x00003b80
        /*0570*/ 	.word	0x000000ff
        /*0574*/ 	.word	0x00000000
        /*0578*/ 	.short	0x010a
        /*057a*/ 	.byte	0x05
	.zero		1


	//   ....[71]....
        /*057c*/ 	.word	0x00003c20
        /*0580*/ 	.word	0x000000ff
        /*0584*/ 	.word	0x00000000
        /*0588*/ 	.short	0x010a
        /*058a*/ 	.byte	0x05
	.zero		1


	//   ....[72]....
        /*058c*/ 	.word	0x00003cc0
        /*0590*/ 	.word	0x000000ff
        /*0594*/ 	.word	0x00000000
        /*0598*/ 	.short	0x010a
        /*059a*/ 	.byte	0x05
	.zero		1


	//   ....[73]....
        /*059c*/ 	.word	0x00003d70
        /*05a0*/ 	.word	0x00000000
        /*05a4*/ 	.word	0x00000000
        /*05a8*/ 	.short	0x010a
        /*05aa*/ 	.byte	0xff
	.zero		1


	//   ....[74]....
        /*05ac*/ 	.word	0x00003ec0
        /*05b0*/ 	.word	0x000000ff
        /*05b4*/ 	.word	0x00000158
        /*05b8*/ 	.short	0x010a
        /*05ba*/ 	.byte	0x04
	.zero		1


	//   ....[75]....
        /*05bc*/ 	.word	0x00003f60
        /*05c0*/ 	.word	0x000000ff
        /*05c4*/ 	.word	0x00000150
        /*05c8*/ 	.short	0x010a
        /*05ca*/ 	.byte	0x04
	.zero		1


	//   ....[76]....
        /*05cc*/ 	.word	0x00004000
        /*05d0*/ 	.word	0x000000ff
        /*05d4*/ 	.word	0x00000000
        /*05d8*/ 	.short	0x0101
        /*05da*/ 	.byte	0x05
	.zero		1


	//   ....[77]....
        /*05dc*/ 	.word	0x00004040
        /*05e0*/ 	.word	0x000000ff
        /*05e4*/ 	.word	0x00000158
        /*05e8*/ 	.short	0x0106
        /*05ea*/ 	.byte	0x04
	.zero		1


	//   ....[78]....
        /*05ec*/ 	.word	0x00004080
        /*05f0*/ 	.word	0x00000000
        /*05f4*/ 	.word	0x00000158
        /*05f8*/ 	.short	0x010a
        /*05fa*/ 	.byte	0xff
	.zero		1


	//   ....[79]....
        /*05fc*/ 	.word	0x000042d0
        /*0600*/ 	.word	0x000000ff
        /*0604*/ 	.word	0x00000008
        /*0608*/ 	.short	0x010a
        /*060a*/ 	.byte	0x05
	.zero		1


	//   ....[80]....
        /*060c*/ 	.word	0x000042f0
        /*0610*/ 	.word	0x000000ff
        /*0614*/ 	.word	0x00000008
        /*0618*/ 	.short	0x010a
        /*061a*/ 	.byte	0x05
	.zero		1


	//   ....[81]....
        /*061c*/ 	.word	0x00004480
        /*0620*/ 	.word	0x000000ff
        /*0624*/ 	.word	0x00000008
        /*0628*/ 	.short	0x010a
        /*062a*/ 	.byte	0x05
	.zero		1


	//   ....[82]....
        /*062c*/ 	.word	0x000044a0
        /*0630*/ 	.word	0x000000ff
        /*0634*/ 	.word	0x00000008
        /*0638*/ 	.short	0x010a
        /*063a*/ 	.byte	0x05
	.zero		1


	//   ....[83]....
        /*063c*/ 	.word	0x00004560
        /*0640*/ 	.word	0x000000ff
        /*0644*/ 	.word	0x00000000
        /*0648*/ 	.short	0x0101
        /*064a*/ 	.byte	0x04
	.zero		1


	//   ....[84]....
        /*064c*/ 	.word	0x00004880
        /*0650*/ 	.word	0x000000ff
        /*0654*/ 	.word	0x00000150
        /*0658*/ 	.short	0x010a
        /*065a*/ 	.byte	0x12
	.zero		1


	//   ....[85]....
        /*065c*/ 	.word	0x00004920
        /*0660*/ 	.word	0x000000ff
        /*0664*/ 	.word	0x00000000
        /*0668*/ 	.short	0x0101
        /*066a*/ 	.byte	0x1d
	.zero		1


	//   ....[86]....
        /*066c*/ 	.word	0x00004960
        /*0670*/ 	.word	0x000000ff
        /*0674*/ 	.word	0x00000170
        /*0678*/ 	.short	0x010a
        /*067a*/ 	.byte	0x17
	.zero		1


	//   ....[87]....
        /*067c*/ 	.word	0x00004a40
        /*0680*/ 	.word	0x000000ff
        /*0684*/ 	.word	0x00000000
        /*0688*/ 	.short	0x010a
        /*068a*/ 	.byte	0x04
	.zero		1


	//   ....[88]....
        /*068c*/ 	.word	0x00004aa0
        /*0690*/ 	.word	0x000000ff
        /*0694*/ 	.word	0x00000000
        /*0698*/ 	.short	0x010a
        /*069a*/ 	.byte	0x0a
	.zero		1


	//   ....[89]....
        /*069c*/ 	.word	0x00004bd0
        /*06a0*/ 	.word	0x000000ff
        /*06a4*/ 	.word	0x00000000
        /*06a8*/ 	.short	0x010a
        /*06aa*/ 	.byte	0x04
	.zero		1


	//   ....[90]....
        /*06ac*/ 	.word	0x00004e30
        /*06b0*/ 	.word	0x000000ff
        /*06b4*/ 	.word	0x00000000
        /*06b8*/ 	.short	0x010a
        /*06ba*/ 	.byte	0x04
	.zero		1


	//   ....[91]....
        /*06bc*/ 	.word	0x00004ed0
        /*06c0*/ 	.word	0x00000000
        /*06c4*/ 	.word	0x00000000
        /*06c8*/ 	.short	0x010a
        /*06ca*/ 	.byte	0xff
	.zero		1


	//   ....[92]....
        /*06cc*/ 	.word	0x00004f10
        /*06d0*/ 	.word	0x00000000
        /*06d4*/ 	.word	0x00000000
        /*06d8*/ 	.short	0x010a
        /*06da*/ 	.byte	0xff
	.zero		1


	//   ....[93]....
        /*06dc*/ 	.word	0x00004f80
        /*06e0*/ 	.word	0x000000ff
        /*06e4*/ 	.word	0x00000000
        /*06e8*/ 	.short	0x0101
        /*06ea*/ 	.byte	0x04
	.zero		1


	//   ....[94]....
        /*06ec*/ 	.word	0x00004fc0
        /*06f0*/ 	.word	0x000000ff
        /*06f4*/ 	.word	0x00000180
        /*06f8*/ 	.short	0x010a
        /*06fa*/ 	.byte	0x12
	.zero		1


	//   ....[95]....
        /*06fc*/ 	.word	0x00005030
        /*0700*/ 	.word	0x000000ff
        /*0704*/ 	.word	0x00000000
        /*0708*/ 	.short	0x0101
        /*070a*/ 	.byte	0x04
	.zero		1


	//   ....[96]....
        /*070c*/ 	.word	0x000057b0
        /*0710*/ 	.word	0x000000ff
        /*0714*/ 	.word	0x00000150
        /*0718*/ 	.short	0x010a
        /*071a*/ 	.byte	0x14
	.zero		1


	//   ....[97]....
        /*071c*/ 	.word	0x00005850
        /*0720*/ 	.word	0x000000ff
        /*0724*/ 	.word	0x00000000
        /*0728*/ 	.short	0x0101
        /*072a*/ 	.byte	0x2e
	.zero		1


	//   ....[98]....
        /*072c*/ 	.word	0x00005d80
        /*0730*/ 	.word	0x000000ff
        /*0734*/ 	.word	0x00000148
        /*0738*/ 	.short	0x010a
        /*073a*/ 	.byte	0x14
	.zero		1


	//   ....[99]....
        /*073c*/ 	.word	0x00006370
        /*0740*/ 	.word	0x000000ff
        /*0744*/ 	.word	0x00000120
        /*0748*/ 	.short	0x010a
        /*074a*/ 	.byte	0x14
	.zero		1


	//   ....[100]....
        /*074c*/ 	.word	0x000064e0
        /*0750*/ 	.word	0x000000ff
        /*0754*/ 	.word	0x00000100
        /*0758*/ 	.short	0x010b
        /*075a*/ 	.byte	0x14
	.zero		1


	//   ....[101]....
        /*075c*/ 	.word	0x000064f0
        /*0760*/ 	.word	0x000000ff
        /*0764*/ 	.word	0x00000000
        /*0768*/ 	.short	0x0101
        /*076a*/ 	.byte	0x34
	.zero		1


	//   ....[102]....
        /*076c*/ 	.word	0x00006500
        /*0770*/ 	.word	0x000000ff
        /*0774*/ 	.word	0x00000128
        /*0778*/ 	.short	0x010a
        /*077a*/ 	.byte	0x14
	.zero		1


	//   ....[103]....
        /*077c*/ 	.word	0x00006640
        /*0780*/ 	.word	0x000000ff
        /*0784*/ 	.word	0x00000108
        /*0788*/ 	.short	0x010b
        /*078a*/ 	.byte	0x14
	.zero		1


	//   ....[104]....
        /*078c*/ 	.word	0x00006650
        /*0790*/ 	.word	0x000000ff
        /*0794*/ 	.word	0x00000000
        /*0798*/ 	.short	0x0101
        /*079a*/ 	.byte	0x33
	.zero		1


	//   ....[105]....
        /*079c*/ 	.word	0x00006660
        /*07a0*/ 	.word	0x000000ff
        /*07a4*/ 	.word	0x00000130
        /*07a8*/ 	.short	0x010a
        /*07aa*/ 	.byte	0x14
	.zero		1


	//   ....[106]....
        /*07ac*/ 	.word	0x000067c0
        /*07b0*/ 	.word	0x000000ff
        /*07b4*/ 	.word	0x00000110
        /*07b8*/ 	.short	0x010b
        /*07ba*/ 	.byte	0x14
	.zero		1


	//   ....[107]....
        /*07bc*/ 	.word	0x000067d0
        /*07c0*/ 	.word	0x000000ff
        /*07c4*/ 	.word	0x00000000
        /*07c8*/ 	.short	0x0101
        /*07ca*/ 	.byte	0x31
	.zero		1


	//   ....[108]....
        /*07cc*/ 	.word	0x000067e0
        /*07d0*/ 	.word	0x000000ff
        /*07d4*/ 	.word	0x00000138
        /*07d8*/ 	.short	0x010a
        /*07da*/ 	.byte	0x14
	.zero		1


	//   ....[109]....
        /*07dc*/ 	.word	0x00006980
        /*07e0*/ 	.word	0x000000ff
        /*07e4*/ 	.word	0x00000118
        /*07e8*/ 	.short	0x010b
        /*07ea*/ 	.byte	0x14
	.zero		1


	//   ....[110]....
        /*07ec*/ 	.word	0x00006990
        /*07f0*/ 	.word	0x000000ff
        /*07f4*/ 	.word	0x00000000
        /*07f8*/ 	.short	0x0101
        /*07fa*/ 	.byte	0x30
	.zero		1


	//   ....[111]....
        /*07fc*/ 	.word	0x000069c0
        /*0800*/ 	.word	0x000000ff
        /*0804*/ 	.word	0x00000120
        /*0808*/ 	.short	0x010a
        /*080a*/ 	.byte	0x14
	.zero		1


	//   ....[112]....
        /*080c*/ 	.word	0x000069e0
        /*0810*/ 	.word	0x000000ff
        /*0814*/ 	.word	0x00000128
        /*0818*/ 	.short	0x010a
        /*081a*/ 	.byte	0x14
	.zero		1


	//   ....[113]....
        /*081c*/ 	.word	0x00006a00
        /*0820*/ 	.word	0x000000ff
        /*0824*/ 	.word	0x00000130
        /*0828*/ 	.short	0x010a
        /*082a*/ 	.byte	0x14
	.zero		1


	//   ....[114]....
        /*082c*/ 	.word	0x00006a40
        /*0830*/ 	.word	0x00000000
        /*0834*/ 	.word	0x00000138
        /*0838*/ 	.short	0x010a
        /*083a*/ 	.byte	0xff
	.zero		1


	//   ....[115]....
        /*083c*/ 	.word	0x00006da0
        /*0840*/ 	.word	0x000000ff
        /*0844*/ 	.word	0x00000150
        /*0848*/ 	.short	0x010a
        /*084a*/ 	.byte	0x33
	.zero		1


	//   ....[116]....
        /*084c*/ 	.word	0x00006f10
        /*0850*/ 	.word	0x000000ff
        /*0854*/ 	.word	0x00000000
        /*0858*/ 	.short	0x0101
        /*085a*/ 	.byte	0x04
	.zero		1


	//   ....[117]....
        /*085c*/ 	.word	0x000080b0
        /*0860*/ 	.word	0x000000ff
        /*0864*/ 	.word	0x00000100
        /*0868*/ 	.short	0x010a
        /*086a*/ 	.byte	0x33
	.zero		1


	//   ....[118]....
        /*086c*/ 	.word	0x000080f0
        /*0870*/ 	.word	0x00000064
        /*0874*/ 	.word	0x00000160
        /*0878*/ 	.short	0x010a
        /*087a*/ 	.byte	0xff
	.zero		1


	//   ....[119]....
        /*087c*/ 	.word	0x000081e0
        /*0880*/ 	.word	0x000000ff
        /*0884*/ 	.word	0x00000100
        /*0888*/ 	.short	0x010a
        /*088a*/ 	.byte	0x33
	.zero		1


	//   ....[120]....
        /*088c*/ 	.word	0x000082d0
        /*0890*/ 	.word	0x00000064
        /*0894*/ 	.word	0x00000160
        /*0898*/ 	.short	0x010a
        /*089a*/ 	.byte	0xff
	.zero		1


	//   ....[121]....
        /*089c*/ 	.word	0x00008da0
        /*08a0*/ 	.word	0x00000000
        /*08a4*/ 	.word	0x00000000
        /*08a8*/ 	.short	0x0101
        /*08aa*/ 	.byte	0xff
	.zero		1


	//   ....[122]....
        /*08ac*/ 	.word	0x00008db0
        /*08b0*/ 	.word	0x00000003
        /*08b4*/ 	.word	0x00000100
        /*08b8*/ 	.short	0x010a
        /*08ba*/ 	.byte	0xff
	.zero		1


	//   ....[123]....
        /*08bc*/ 	.word	0x00008e90
        /*08c0*/ 	.word	0x00000003
        /*08c4*/ 	.word	0x00000100
        /*08c8*/ 	.short	0x010a
        /*08ca*/ 	.byte	0xff
	.zero		1


	//   ....[124]....
        /*08cc*/ 	.word	0x000099e0
        /*08d0*/ 	.word	0x0000003d
        /*08d4*/ 	.word	0x00000000
        /*08d8*/ 	.short	0x0101
        /*08da*/ 	.byte	0xff
	.zero		1


	//   ....[125]....
        /*08dc*/ 	.word	0x00009a00
        /*08e0*/ 	.word	0x0000003e
        /*08e4*/ 	.word	0x00000100
        /*08e8*/ 	.short	0x010a
        /*08ea*/ 	.byte	0xff
	.zero		1


	//   ....[126]....
        /*08ec*/ 	.word	0x00009ad0
        /*08f0*/ 	.word	0x0000003e
        /*08f4*/ 	.word	0x00000100
        /*08f8*/ 	.short	0x010a
        /*08fa*/ 	.byte	0xff
	.zero		1


	//   ....[127]....
        /*08fc*/ 	.word	0x0000a610
        /*0900*/ 	.word	0x0000003d
        /*0904*/ 	.word	0x00000000
        /*0908*/ 	.short	0x0101
        /*090a*/ 	.byte	0xff
	.zero		1


	//   ....[128]....
        /*090c*/ 	.word	0x0000a630
        /*0910*/ 	.word	0x0000003e
        /*0914*/ 	.word	0x00000100
        /*0918*/ 	.short	0x010a
        /*091a*/ 	.byte	0xff
	.zero		1


	//   ....[129]....
        /*091c*/ 	.word	0x0000a700
        /*0920*/ 	.word	0x0000003e
        /*0924*/ 	.word	0x00000100
        /*0928*/ 	.short	0x010a
        /*092a*/ 	.byte	0xff
	.zero		1


	//   ....[130]....
        /*092c*/ 	.word	0x0000a9d0
        /*0930*/ 	.word	0x00000064
        /*0934*/ 	.word	0x00000000
        /*0938*/ 	.short	0x0101
        /*093a*/ 	.byte	0xff
	.zero		1


	//   ....[131]....
        /*093c*/ 	.word	0x0000b290
        /*0940*/ 	.word	0x00000003
        /*0944*/ 	.word	0x00000000
        /*0948*/ 	.short	0x0101
        /*094a*/ 	.byte	0xff
	.zero		1


	//   ....[132]....
        /*094c*/ 	.word	0x0000b520
        /*0950*/ 	.word	0x000000ff
        /*0954*/ 	.word	0x00000000
        /*0958*/ 	.short	0x0101
        /*095a*/ 	.byte	0x04
	.zero		1


	//   ....[133]....
        /*095c*/ 	.word	0x0000b550
        /*0960*/ 	.word	0x00000000
        /*0964*/ 	.word	0x00000080
        /*0968*/ 	.short	0x010a
        /*096a*/ 	.byte	0xff
	.zero		1


	//   ....[134]....
        /*096c*/ 	.word	0x0000b5b0
        /*0970*/ 	.word	0x00000000
        /*0974*/ 	.word	0x00000080
        /*0978*/ 	.short	0x010a
        /*097a*/ 	.byte	0xff
	.zero		1


	//   ....[135]....
        /*097c*/ 	.word	0x0000b610
        /*0980*/ 	.word	0x00000000
        /*0984*/ 	.word	0x00000150
        /*0988*/ 	.short	0x010a
        /*098a*/ 	.byte	0xff
	.zero		1


	//   ....[136]....
        /*098c*/ 	.word	0x0000b670
        /*0990*/ 	.word	0x00000000
        /*0994*/ 	.word	0x00000000
        /*0998*/ 	.short	0x010a
        /*099a*/ 	.byte	0xff
	.zero		1


	//   ....[137]....
        /*099c*/ 	.word	0x0000b6d0
        /*09a0*/ 	.word	0x00000000
        /*09a4*/ 	.word	0x00000000
        /*09a8*/ 	.short	0x010a
        /*09aa*/ 	.byte	0xff
	.zero		1


	//   ....[138]....
        /*09ac*/ 	.word	0x0000b730
        /*09b0*/ 	.word	0x00000000
        /*09b4*/ 	.word	0x00000000
        /*09b8*/ 	.short	0x010a
        /*09ba*/ 	.byte	0xff
	.zero		1


	//   ....[139]....
        /*09bc*/ 	.word	0x0000b790
        /*09c0*/ 	.word	0x00000000
        /*09c4*/ 	.word	0x00000000
        /*09c8*/ 	.short	0x010a
        /*09ca*/ 	.byte	0xff
	.zero		1


	//   ....[140]....
        /*09cc*/ 	.word	0x0000b7f0
        /*09d0*/ 	.word	0x00000000
        /*09d4*/ 	.word	0x00000000
        /*09d8*/ 	.short	0x010a
        /*09da*/ 	.byte	0xff
	.zero		1


	//   ....[141]....
        /*09dc*/ 	.word	0x0000b850
        /*09e0*/ 	.word	0x00000000
        /*09e4*/ 	.word	0x00000000
        /*09e8*/ 	.short	0x010a
        /*09ea*/ 	.byte	0xff
	.zero		1


	//   ....[142]....
        /*09ec*/ 	.word	0x0000b8b0
        /*09f0*/ 	.word	0x00000000
        /*09f4*/ 	.word	0x00000000
        /*09f8*/ 	.short	0x010a
        /*09fa*/ 	.byte	0xff
	.zero		1


	//   ....[143]....
        /*09fc*/ 	.word	0x0000b910
        /*0a00*/ 	.word	0x00000000
        /*0a04*/ 	.word	0x00000000
        /*0a08*/ 	.short	0x010a
        /*0a0a*/ 	.byte	0xff
	.zero		1


	//   ....[144]....
        /*0a0c*/ 	.word	0x0000b970
        /*0a10*/ 	.word	0x00000000
        /*0a14*/ 	.word	0x00000000
        /*0a18*/ 	.short	0x010a
        /*0a1a*/ 	.byte	0xff
	.zero		1


	//   ....[145]....
        /*0a1c*/ 	.word	0x0000b9d0
        /*0a20*/ 	.word	0x00000000
        /*0a24*/ 	.word	0x00000000
        /*0a28*/ 	.short	0x010a
        /*0a2a*/ 	.byte	0xff
	.zero		1


	//   ....[146]....
        /*0a2c*/ 	.word	0x0000ba30
        /*0a30*/ 	.word	0x00000000
        /*0a34*/ 	.word	0x00000000
        /*0a38*/ 	.short	0x010a
        /*0a3a*/ 	.byte	0xff
	.zero		1


	//   ....[147]....
        /*0a3c*/ 	.word	0x0000ba90
        /*0a40*/ 	.word	0x00000000
        /*0a44*/ 	.word	0x00000000
        /*0a48*/ 	.short	0x010a
        /*0a4a*/ 	.byte	0xff
	.zero		1


	//   ....[148]....
        /*0a4c*/ 	.word	0x0000baf0
        /*0a50*/ 	.word	0x00000000
        /*0a54*/ 	.word	0x00000000
        /*0a58*/ 	.short	0x010a
        /*0a5a*/ 	.byte	0xff
	.zero		1


	//   ....[149]....
        /*0a5c*/ 	.word	0x0000bb50
        /*0a60*/ 	.word	0x00000000
        /*0a64*/ 	.word	0x00000000
        /*0a68*/ 	.short	0x010a
        /*0a6a*/ 	.byte	0xff
	.zero		1


	//   ....[150]....
        /*0a6c*/ 	.word	0x0000bbb0
        /*0a70*/ 	.word	0x00000000
        /*0a74*/ 	.word	0x00000000
        /*0a78*/ 	.short	0x010a
        /*0a7a*/ 	.byte	0xff
	.zero		1


	//   ....[151]....
        /*0a7c*/ 	.word	0x0000bc10
        /*0a80*/ 	.word	0x00000004
        /*0a84*/ 	.word	0x00000158
        /*0a88*/ 	.short	0x010a
        /*0a8a*/ 	.byte	0xff
	.zero		1


	//   ....[152]....
        /*0a8c*/ 	.word	0x0000bc70
        /*0a90*/ 	.word	0x00000004
        /*0a94*/ 	.word	0x00000150
        /*0a98*/ 	.short	0x010a
        /*0a9a*/ 	.byte	0xff
	.zero		1


	//   ....[153]....
        /*0a9c*/ 	.word	0x0000bcd0
        /*0aa0*/ 	.word	0x00000005
        /*0aa4*/ 	.word	0x00000008
        /*0aa8*/ 	.short	0x010a
        /*0aaa*/ 	.byte	0xff
	.zero		1


	//   ....[154]....
        /*0aac*/ 	.word	0x0000bdc0
        /*0ab0*/ 	.word	0x00000003
        /*0ab4*/ 	.word	0x00000008
        /*0ab8*/ 	.short	0x010a
        /*0aba*/ 	.byte	0xff
	.zero		1


	//   ....[155]....
        /*0abc*/ 	.word	0x0000be20
        /*0ac0*/ 	.word	0x00000004
        /*0ac4*/ 	.word	0x00000150
        /*0ac8*/ 	.short	0x010a
        /*0aca*/ 	.byte	0xff
	.zero		1


	//   ....[156]....
        /*0acc*/ 	.word	0x0000be80
        /*0ad0*/ 	.word	0x00000004
        /*0ad4*/ 	.word	0x00000170
        /*0ad8*/ 	.short	0x010a
        /*0ada*/ 	.byte	0xff
	.zero		1


	//   ....[157]....
        /*0adc*/ 	.word	0x0000bee0
        /*0ae0*/ 	.word	0x00000004
        /*0ae4*/ 	.word	0x00000000
        /*0ae8*/ 	.short	0x010a
        /*0aea*/ 	.byte	0xff
	.zero		1


	//   ....[158]....
        /*0aec*/ 	.word	0x0000bf40
        /*0af0*/ 	.word	0x00000000
        /*0af4*/ 	.word	0x00000000
        /*0af8*/ 	.short	0x010a
        /*0afa*/ 	.byte	0xff
	.zero		1


	//   ....[159]....
        /*0afc*/ 	.word	0x0000bfa0
        /*0b00*/ 	.word	0x00000000
        /*0b04*/ 	.word	0x00000180
        /*0b08*/ 	.short	0x010a
        /*0b0a*/ 	.byte	0xff
	.zero		1


	//   ....[160]....
        /*0b0c*/ 	.word	0x0000c000
        /*0b10*/ 	.word	0x00000000
        /*0b14*/ 	.word	0x00000150
        /*0b18*/ 	.short	0x010a
        /*0b1a*/ 	.byte	0xff
	.zero		1


	//   ....[161]....
        /*0b1c*/ 	.word	0x0000c060
        /*0b20*/ 	.word	0x00000003
        /*0b24*/ 	.word	0x00000148
        /*0b28*/ 	.short	0x010a
        /*0b2a*/ 	.byte	0xff
	.zero		1


	//   ....[162]....
        /*0b2c*/ 	.word	0x0000c0c0
        /*0b30*/ 	.word	0x00000000
        /*0b34*/ 	.word	0x00000120
        /*0b38*/ 	.short	0x010a
        /*0b3a*/ 	.byte	0xff
	.zero		1


	//   ....[163]....
        /*0b3c*/ 	.word	0x0000c120
        /*0b40*/ 	.word	0x00000000
        /*0b44*/ 	.word	0x00000128
        /*0b48*/ 	.short	0x010a
        /*0b4a*/ 	.byte	0xff
	.zero		1


	//   ....[164]....
        /*0b4c*/ 	.word	0x0000c180
        /*0b50*/ 	.word	0x00000000
        /*0b54*/ 	.word	0x00000130
        /*0b58*/ 	.short	0x010a
        /*0b5a*/ 	.byte	0xff
	.zero		1


	//   ....[165]....
        /*0b5c*/ 	.word	0x0000c1e0
        /*0b60*/ 	.word	0x00000000
        /*0b64*/ 	.word	0x00000138
        /*0b68*/ 	.short	0x010a
        /*0b6a*/ 	.byte	0xff
	.zero		1


	//   ....[166]....
        /*0b6c*/ 	.word	0x0000c240
        /*0b70*/ 	.word	0x00000000
        /*0b74*/ 	.word	0x00000120
        /*0b78*/ 	.short	0x010a
        /*0b7a*/ 	.byte	0xff
	.zero		1


	//   ....[167]....
        /*0b7c*/ 	.word	0x0000c2a0
        /*0b80*/ 	.word	0x00000000
        /*0b84*/ 	.word	0x00000128
        /*0b88*/ 	.short	0x010a
        /*0b8a*/ 	.byte	0xff
	.zero		1


	//   ....[168]....
        /*0b8c*/ 	.word	0x0000c300
        /*0b90*/ 	.word	0x00000000
        /*0b94*/ 	.word	0x00000130
        /*0b98*/ 	.short	0x010a
        /*0b9a*/ 	.byte	0xff
	.zero		1


	//   ....[169]....
        /*0b9c*/ 	.word	0x0000c360
        /*0ba0*/ 	.word	0x00000000
        /*0ba4*/ 	.word	0x00000150
        /*0ba8*/ 	.short	0x010a
        /*0baa*/ 	.byte	0xff
	.zero		1


	//   ....[170]....
        /*0bac*/ 	.word	0x0000c3c0
        /*0bb0*/ 	.word	0x00000000
        /*0bb4*/ 	.word	0x00000100
        /*0bb8*/ 	.short	0x010a
        /*0bba*/ 	.byte	0xff
	.zero		1


	//   ....[171]....
        /*0bbc*/ 	.word	0x0000c410
        /*0bc0*/ 	.word	0x00000064
        /*0bc4*/ 	.word	0x00000160
        /*0bc8*/ 	.short	0x010a
        /*0bca*/ 	.byte	0xff
	.zero		1


	//   ....[172]....
        /*0bcc*/ 	.word	0x0000c460
        /*0bd0*/ 	.word	0x00000003
        /*0bd4*/ 	.word	0x00000100
        /*0bd8*/ 	.short	0x010a
        /*0bda*/ 	.byte	0xff
	.zero		1


	//   ....[173]....
        /*0bdc*/ 	.word	0x0000c4b0
        /*0be0*/ 	.word	0x0000003e
        /*0be4*/ 	.word	0x00000100
        /*0be8*/ 	.short	0x010a
        /*0bea*/ 	.byte	0xff
	.zero		1


	//   ....[174]....
        /*0bec*/ 	.word	0x0000c500
        /*0bf0*/ 	.word	0x0000003e
        /*0bf4*/ 	.word	0x00000100
        /*0bf8*/ 	.short	0x010a
        /*0bfa*/ 	.byte	0xff
	.zero		1


	//----- nvinfo : EIATTR_NUM_MBARRIERS
	.align		4
.L_47:
        /*0bfc*/ 	.byte	0x03, 0x38
        /*0bfe*/ 	.short	0x0031


	//----- nvinfo : EIATTR_EXIT_INSTR_OFFSETS
	.align		4
        /*0c00*/ 	.byte	0x04, 0x1c
        /*0c02*/ 	.short	(.L_49 - .L_48)


	//   ....[0]....
.L_48:
        /*0c04*/ 	.word	0x00003da0


	//   ....[1]....
        /*0c08*/ 	.word	0x00004050


	//   ....[2]....
        /*0c0c*/ 	.word	0x000040b0


	//   ....[3]....
        /*0c10*/ 	.word	0x00005250


	//   ....[4]....
        /*0c14*/ 	.word	0x00006a70


	//   ....[5]....
        /*0c18*/ 	.word	0x00006ab0


	//   ....[6]....
        /*0c1c*/ 	.word	0x0000b400


	//   ....[7]....
        /*0c20*/ 	.word	0x0000b480


	//   ....[8]....
        /*0c24*/ 	.word	0x0000b4b0


	//   ....[9]....
        /*0c28*/ 	.word	0x0000b530


	//----- nvinfo : EIATTR_MAX_THREADS
	.align		4
.L_49:
        /*0c2c*/ 	.byte	0x04, 0x05
        /*0c2e*/ 	.short	(.L_51 - .L_50)
.L_50:
        /*0c30*/ 	.word	0x00000100
        /*0c34*/ 	.word	0x00000001
        /*0c38*/ 	.word	0x00000001


	//----- nvinfo : EIATTR_CRS_STACK_SIZE
	.align		4
.L_51:
        /*0c3c*/ 	.byte	0x04, 0x1e
        /*0c3e*/ 	.short	(.L_53 - .L_52)
.L_52:
        /*0c40*/ 	.word	0x00000000


	//----- nvinfo : EIATTR_CBANK_PARAM_SIZE
	.align		4
.L_53:
        /*0c44*/ 	.byte	0x03, 0x19
        /*0c46*/ 	.short	0x0900


	//----- nvinfo : EIATTR_PARAM_CBANK
	.align		4
        /*0c48*/ 	.byte	0x04, 0x0a
        /*0c4a*/ 	.short	(.L_55 - .L_54)
	.align		4
.L_54:
        /*0c4c*/ 	.word	index@(.nv.constant0._ZN7cutlass13device_kernelINS_4conv6kernel13ConvUniversalINS1_16ConvProblemShapeILNS1_8OperatorE2ELi3EEENS1_10collective14CollectiveConvINS1_47MainloopSm100TmaUmmaWarpSpecializedImplicitGemmILS5_2ELi16ELi3ELi1ELi2EN4cute5tupleIJNSA_1CILi2EEENSC_ILi1EEESE_EEEEENSB_IJNSC_ILi256EEENSB_IJNSC_ILi128EEEEEENSB_IJNSC_ILi32EEEEEEEEENS_6half_tESN_NSA_8TiledMMAINSA_8MMA_AtomIJNSA_26SM100_MMA_F16BF16_2x1SM_SSISN_SN_fLi256ELi128ELNSA_4UMMA5MajorE1ELSS_1ELNSR_7ScaleInE0ELST_0EEEEEENSA_6LayoutINSB_IJSE_SE_SE_EEENSB_IJNSC_ILi0EEESY_SY_EEEEENSB_IJNSA_10UnderscoreES11_S11_EEEEENS7_6detail27Sm100ImplicitGemmTileTraitsINSA_18SM100_TMA_2SM_LOADENSA_14ComposedLayoutINSA_7SwizzleILi3ELi4ELi3EEENSA_18smem_ptr_flag_bitsILi16EEENSW_INSB_IJNSC_ILi64EEENSC_ILi8EEEEEENSB_IJSE_S1C_EEEEEEEvEENS15_INSA_25SM100_TMA_2SM_LOAD_IM2COLES1H_vEEEENS_8epilogue10collective18CollectiveEpilogueINS1M_23Sm100TmaWarpSpecializedILi4ELi2ELi32ELb1ELb0EEEJNSB_IJSI_SJ_SL_EEENSB_IJNSW_ISI_SE_EENSW_ISK_SE_EEEEESN_NSB_IJlNSB_IJSE_lllEEESY_EEESN_S1W_NS1M_6fusion15FusionCallbacksIS1Q_NS1X_17LinearCombinationISN_fSN_fLNS_15FloatRoundStyleE2EEES1R_S1U_JEEENSA_5SM1004TMEM4LOAD26SM100_TMEM_LOAD_32dp32b32xENSA_13SM90_TMA_LOADENS17_INS18_ILi2ELi4ELi3EEES1B_NSW_INSB_IJS1D_SK_EEENSB_IJSK_SE_EEEEEEENSA_39AutoVectorizingCopyWithAssumedAlignmentILi128EEENSA_14SM90_TMA_STOREES2C_S2E_S2E_EEEvvEEEEvNT_6ParamsE)
        /*0c50*/ 	.short	0x0380
        /*0c52*/ 	.short	0x0900


	//----- nvinfo : EIATTR_SW_WAR
	.align		4
.L_55:
        /*0c54*/ 	.byte	0x04, 0x36
        /*0c56*/ 	.short	(.L_57 - .L_56)
.L_56:
        /*0c58*/ 	.word	0x00000008
.L_57:


//--------------------- .nv.callgraph             --------------------------
	.section	.nv.callgraph,"",@"SHT_CUDA_CALLGRAPH"
	.align	4
	.sectionentsize	8
	.align		4
        /*0000*/ 	.word	0x00000000
	.align		4
        /*0004*/ 	.word	0xffffffff
	.align		4
        /*0008*/ 	.word	index@(_ZN7cutlass13device_kernelINS_4conv6kernel13ConvUniversalINS1_16ConvProblemShapeILNS1_8OperatorE2ELi3EEENS1_10collective14CollectiveConvINS1_47MainloopSm100TmaUmmaWarpSpecializedImplicitGemmILS5_2ELi16ELi3ELi1ELi2EN4cute5tupleIJNSA_1CILi2EEENSC_ILi1EEESE_EEEEENSB_IJNSC_ILi256EEENSB_IJNSC_ILi128EEEEEENSB_IJNSC_ILi32EEEEEEEEENS_6half_tESN_NSA_8TiledMMAINSA_8MMA_AtomIJNSA_26SM100_MMA_F16BF16_2x1SM_SSISN_SN_fLi256ELi128ELNSA_4UMMA5MajorE1ELSS_1ELNSR_7ScaleInE0ELST_0EEEEEENSA_6LayoutINSB_IJSE_SE_SE_EEENSB_IJNSC_ILi0EEESY_SY_EEEEENSB_IJNSA_10UnderscoreES11_S11_EEEEENS7_6detail27Sm100ImplicitGemmTileTraitsINSA_18SM100_TMA_2SM_LOADENSA_14ComposedLayoutINSA_7SwizzleILi3ELi4ELi3EEENSA_18smem_ptr_flag_bitsILi16EEENSW_INSB_IJNSC_ILi64EEENSC_ILi8EEEEEENSB_IJSE_S1C_EEEEEEEvEENS15_INSA_25SM100_TMA_2SM_LOAD_IM2COLES1H_vEEEENS_8epilogue10collective18CollectiveEpilogueINS1M_23Sm100TmaWarpSpecializedILi4ELi2ELi32ELb1ELb0EEEJNSB_IJSI_SJ_SL_EEENSB_IJNSW_ISI_SE_EENSW_ISK_SE_EEEEESN_NSB_IJlNSB_IJSE_lllEEESY_EEESN_S1W_NS1M_6fusion15FusionCallbacksIS1Q_NS1X_17LinearCombinationISN_fSN_fLNS_15FloatRoundStyleE2EEES1R_S1U_JEEENSA_5SM1004TMEM4LOAD26SM100_TMEM_LOAD_32dp32b32xENSA_13SM90_TMA_LOADENS17_INS18_ILi2ELi4ELi3EEES1B_NSW_INSB_IJS1D_SK_EEENSB_IJSK_SE_EEEEEEENSA_39AutoVectorizingCopyWithAssumedAlignmentILi128EEENSA_14SM90_TMA_STOREES2C_S2E_S2E_EEEvvEEEEvNT_6ParamsE)
	.align		4
        /*000c*/ 	.word	index@(__assertfail)
	.align		4
        /*0010*/ 	.word	0x00000000
	.align		4
        /*0014*/ 	.word	0xfffffffe
	.align		4
        /*0018*/ 	.word	0x00000000
	.align		4
        /*001c*/ 	.word	0xfffffffd
	.align		4
        /*0020*/ 	.word	0x00000000
	.align		4
        /*0024*/ 	.word	0xfffffffc


//--------------------- .nv.constant4             --------------------------
	.section	.nv.constant4,"a",@progbits
	.align	8
	.align		8
.nv.constant4:
        /*0000*/ 	.dword	__assertfail
	.align		8
        /*0008*/ 	.dword	__unnamed_1
	.align		8
        /*0010*/ 	.dword	__unnamed_2
	.align		8
        /*0018*/ 	.dword	_ZN39_INTERNAL_a5bf586d_4_k_cu_ebb25a9c_32264cuda3std3__45__cpo5beginE
	.align		8
        /*0020*/ 	.dword	_ZN39_INTERNAL_a5bf586d_4_k_cu_ebb25a9c_32264cuda3std3__45__cpo3endE
	.align		8
        /*0028*/ 	.dword	_ZN39_INTERNAL_a5bf586d_4_k_cu_ebb25a9c_32264cuda3std3__45__cpo6cbeginE
	.align		8
        /*0030*/ 	.dword	_ZN39_INTERNAL_a5bf586d_4_k_cu_ebb25a9c_32264cuda3std3__45__cpo4cendE
	.align		8
        /*0038*/ 	.dword	_ZN39_INTERNAL_a5bf586d_4_k_cu_ebb25a9c_32264cuda3std3__441_GLOBAL__N__a5bf586d_4_k_cu_ebb25a9c_32266ignoreE
	.align		8
        /*0040*/ 	.dword	_ZN39_INTERNAL_a5bf586d_4_k_cu_ebb25a9c_32264cuda3std3__419piecewise_constructE
	.align		8
        /*0048*/ 	.dword	_ZN39_INTERNAL_a5bf586d_4_k_cu_ebb25a9c_32264cuda3std3__48in_placeE
	.align		8
        /*0050*/ 	.dword	_ZN39_INTERNAL_a5bf586d_4_k_cu_ebb25a9c_32264cuda3std6ranges3__45__cpo4swapE
	.align		8
        /*0058*/ 	.dword	_ZN39_INTERNAL_a5bf586d_4_k_cu_ebb25a9c_32264cuda3std6ranges3__45__cpo9iter_moveE
	.align		8
        /*0060*/ 	.dword	_ZN39_INTERNAL_a5bf586d_4_k_cu_ebb25a9c_32264cute7productE
	.align		8
        /*0068*/ 	.dword	_ZN39_INTERNAL_a5bf586d_4_k_cu_ebb25a9c_32264cute1_E
	.align		8
        /*0070*/ 	.dword	$str$27
	.align		8
        /*0078*/ 	.dword	$str$28
	.align		8
        /*0080*/ 	.dword	$str$29
	.align		8
        /*0088*/ 	.dword	$str$30


//--------------------- .text._ZN7cutlass13device_kernelINS_4conv6kernel13ConvUniversalINS1_16ConvProblemShapeILNS1_8OperatorE2ELi3EEENS1_10collective14CollectiveConvINS1_47MainloopSm100TmaUmmaWarpSpecializedImplicitGemmILS5_2ELi16ELi3ELi1ELi2EN4cute5tupleIJNSA_1CILi2EEENSC_ILi1EEESE_EEEEENSB_IJNSC_ILi256EEENSB_IJNSC_ILi128EEEEEENSB_IJNSC_ILi32EEEEEEEEENS_6half_tESN_NSA_8TiledMMAINSA_8MMA_AtomIJNSA_26SM100_MMA_F16BF16_2x1SM_SSISN_SN_fLi256ELi128ELNSA_4UMMA5MajorE1ELSS_1ELNSR_7ScaleInE0ELST_0EEEEEENSA_6LayoutINSB_IJSE_SE_SE_EEENSB_IJNSC_ILi0EEESY_SY_EEEEENSB_IJNSA_10UnderscoreES11_S11_EEEEENS7_6detail27Sm100ImplicitGemmTileTraitsINSA_18SM100_TMA_2SM_LOADENSA_14ComposedLayoutINSA_7SwizzleILi3ELi4ELi3EEENSA_18smem_ptr_flag_bitsILi16EEENSW_INSB_IJNSC_ILi64EEENSC_ILi8EEEEEENSB_IJSE_S1C_EEEEEEEvEENS15_INSA_25SM100_TMA_2SM_LOAD_IM2COLES1H_vEEEENS_8epilogue10collective18CollectiveEpilogueINS1M_23Sm100TmaWarpSpecializedILi4ELi2ELi32ELb1ELb0EEEJNSB_IJSI_SJ_SL_EEENSB_IJNSW_ISI_SE_EENSW_ISK_SE_EEEEESN_NSB_IJlNSB_IJSE_lllEEESY_EEESN_S1W_NS1M_6fusion15FusionCallbacksIS1Q_NS1X_17LinearCombinationISN_fSN_fLNS_15FloatRoundStyleE2EEES1R_S1U_JEEENSA_5SM1004TMEM4LOAD26SM100_TMEM_LOAD_32dp32b32xENSA_13SM90_TMA_LOADENS17_INS18_ILi2ELi4ELi3EEES1B_NSW_INSB_IJS1D_SK_EEENSB_IJSK_SE_EEEEEEENSA_39AutoVectorizingCopyWithAssumedAlignmentILi128EEENSA_14SM90_TMA_STOREES2C_S2E_S2E_EEEvvEEEEvNT_6ParamsE --------------------------
	.section	.text._ZN7cutlass13device_kernelINS_4conv6kernel13ConvUniversalINS1_16ConvProblemShapeILNS1_8OperatorE2ELi3EEENS1_10collective14CollectiveConvINS1_47MainloopSm100TmaUmmaWarpSpecializedImplicitGemmILS5_2ELi16ELi3ELi1ELi2EN4cute5tupleIJNSA_1CILi2EEENSC_ILi1EEESE_EEEEENSB_IJNSC_ILi256EEENSB_IJNSC_ILi128EEEEEENSB_IJNSC_ILi32EEEEEEEEENS_6half_tESN_NSA_8TiledMMAINSA_8MMA_AtomIJNSA_26SM100_MMA_F16BF16_2x1SM_SSISN_SN_fLi256ELi128ELNSA_4UMMA5MajorE1ELSS_1ELNSR_7ScaleInE0ELST_0EEEEEENSA_6LayoutINSB_IJSE_SE_SE_EEENSB_IJNSC_ILi0EEESY_SY_EEEEENSB_IJNSA_10UnderscoreES11_S11_EEEEENS7_6detail27Sm100ImplicitGemmTileTraitsINSA_18SM100_TMA_2SM_LOADENSA_14ComposedLayoutINSA_7SwizzleILi3ELi4ELi3EEENSA_18smem_ptr_flag_bitsILi16EEENSW_INSB_IJNSC_ILi64EEENSC_ILi8EEEEEENSB_IJSE_S1C_EEEEEEEvEENS15_INSA_25SM100_TMA_2SM_LOAD_IM2COLES1H_vEEEENS_8epilogue10collective18CollectiveEpilogueINS1M_23Sm100TmaWarpSpecializedILi4ELi2ELi32ELb1ELb0EEEJNSB_IJSI_SJ_SL_EEENSB_IJNSW_ISI_SE_EENSW_ISK_SE_EEEEESN_NSB_IJlNSB_IJSE_lllEEESY_EEESN_S1W_NS1M_6fusion15FusionCallbacksIS1Q_NS1X_17LinearCombinationISN_fSN_fLNS_15FloatRoundStyleE2EEES1R_S1U_JEEENSA_5SM1004TMEM4LOAD26SM100_TMEM_LOAD_32dp32b32xENSA_13SM90_TMA_LOADENS17_INS18_ILi2ELi4ELi3EEES1B_NSW_INSB_IJS1D_SK_EEENSB_IJSK_SE_EEEEEEENSA_39AutoVectorizingCopyWithAssumedAlignmentILi128EEENSA_14SM90_TMA_STOREES2C_S2E_S2E_EEEvvEEEEvNT_6ParamsE,"ax",@progbits
	.align	128
.text._ZN7cutlass13device_kernelINS_4conv6kernel13ConvUniversalINS1_16ConvProblemShapeILNS1_8OperatorE2ELi3EEENS1_10collective14CollectiveConvINS1_47MainloopSm100TmaUmmaWarpSpecializedImplicitGemmILS5_2ELi16ELi3ELi1ELi2EN4cute5tupleIJNSA_1CILi2EEENSC_ILi1EEESE_EEEEENSB_IJNSC_ILi256EEENSB_IJNSC_ILi128EEEEEENSB_IJNSC_ILi32EEEEEEEEENS_6half_tESN_NSA_8TiledMMAINSA_8MMA_AtomIJNSA_26SM100_MMA_F16BF16_2x1SM_SSISN_SN_fLi256ELi128ELNSA_4UMMA5MajorE1ELSS_1ELNSR_7ScaleInE0ELST_0EEEEEENSA_6LayoutINSB_IJSE_SE_SE_EEENSB_IJNSC_ILi0EEESY_SY_EEEEENSB_IJNSA_10UnderscoreES11_S11_EEEEENS7_6detail27Sm100ImplicitGemmTileTraitsINSA_18SM100_TMA_2SM_LOADENSA_14ComposedLayoutINSA_7SwizzleILi3ELi4ELi3EEENSA_18smem_ptr_flag_bitsILi16EEENSW_INSB_IJNSC_ILi64EEENSC_ILi8EEEEEENSB_IJSE_S1C_EEEEEEEvEENS15_INSA_25SM100_TMA_2SM_LOAD_IM2COLES1H_vEEEENS_8epilogue10collective18CollectiveEpilogueINS1M_23Sm100TmaWarpSpecializedILi4ELi2ELi32ELb1ELb0EEEJNSB_IJSI_SJ_SL_EEENSB_IJNSW_ISI_SE_EENSW_ISK_SE_EEEEESN_NSB_IJlNSB_IJSE_lllEEESY_EEESN_S1W_NS1M_6fusion15FusionCallbacksIS1Q_NS1X_17LinearCombinationISN_fSN_fLNS_15FloatRoundStyleE2EEES1R_S1U_JEEENSA_5SM1004TMEM4LOAD26SM100_TMEM_LOAD_32dp32b32xENSA_13SM90_TMA_LOADENS17_INS18_ILi2ELi4ELi3EEES1B_NSW_INSB_IJS1D_SK_EEENSB_IJSK_SE_EEEEEEENSA_39AutoVectorizingCopyWithAssumedAlignmentILi128EEENSA_14SM90_TMA_STOREES2C_S2E_S2E_EEEvvEEEEvNT_6ParamsE:
        .type           _ZN7cutlass13device_kernelINS_4conv6kernel13ConvUniversalINS1_16ConvProblemShapeILNS1_8OperatorE2ELi3EEENS1_10collective14CollectiveConvINS1_47MainloopSm100TmaUmmaWarpSpecializedImplicitGemmILS5_2ELi16ELi3ELi1ELi2EN4cute5tupleIJNSA_1CILi2EEENSC_ILi1EEESE_EEEEENSB_IJNSC_ILi256EEENSB_IJNSC_ILi128EEEEEENSB_IJNSC_ILi32EEEEEEEEENS_6half_tESN_NSA_8TiledMMAINSA_8MMA_AtomIJNSA_26SM100_MMA_F16BF16_2x1SM_SSISN_SN_fLi256ELi128ELNSA_4UMMA5MajorE1ELSS_1ELNSR_7ScaleInE0ELST_0EEEEEENSA_6LayoutINSB_IJSE_SE_SE_EEENSB_IJNSC_ILi0EEESY_SY_EEEEENSB_IJNSA_10UnderscoreES11_S11_EEEEENS7_6detail27Sm100ImplicitGemmTileTraitsINSA_18SM100_TMA_2SM_LOADENSA_14ComposedLayoutINSA_7SwizzleILi3ELi4ELi3EEENSA_18smem_ptr_flag_bitsILi16EEENSW_INSB_IJNSC_ILi64EEENSC_ILi8EEEEEENSB_IJSE_S1C_EEEEEEEvEENS15_INSA_25SM100_TMA_2SM_LOAD_IM2COLES1H_vEEEENS_8epilogue10collective18CollectiveEpilogueINS1M_23Sm100TmaWarpSpecializedILi4ELi2ELi32ELb1ELb0EEEJNSB_IJSI_SJ_SL_EEENSB_IJNSW_ISI_SE_EENSW_ISK_SE_EEEEESN_NSB_IJlNSB_IJSE_lllEEESY_EEESN_S1W_NS1M_6fusion15FusionCallbacksIS1Q_NS1X_17LinearCombinationISN_fSN_fLNS_15FloatRoundStyleE2EEES1R_S1U_JEEENSA_5SM1004TMEM4LOAD26SM100_TMEM_LOAD_32dp32b32xENSA_13SM90_TMA_LOADENS17_INS18_ILi2ELi4ELi3EEES1B_NSW_INSB_IJS1D_SK_EEENSB_IJSK_SE_EEEEEEENSA_39AutoVectorizingCopyWithAssumedAlignmentILi128EEENSA_14SM90_TMA_STOREES2C_S2E_S2E_EEEvvEEEEvNT_6ParamsE,@function
        .size           _ZN7cutlass13device_kernelINS_4conv6kernel13ConvUniversalINS1_16ConvProblemShapeILNS1_8OperatorE2ELi3EEENS1_10collective14CollectiveConvINS1_47MainloopSm100TmaUmmaWarpSpecializedImplicitGemmILS5_2ELi16ELi3ELi1ELi2EN4cute5tupleIJNSA_1CILi2EEENSC_ILi1EEESE_EEEEENSB_IJNSC_ILi256EEENSB_IJNSC_ILi128EEEEEENSB_IJNSC_ILi32EEEEEEEEENS_6half_tESN_NSA_8TiledMMAINSA_8MMA_AtomIJNSA_26SM100_MMA_F16BF16_2x1SM_SSISN_SN_fLi256ELi128ELNSA_4UMMA5MajorE1ELSS_1ELNSR_7ScaleInE0ELST_0EEEEEENSA_6LayoutINSB_IJSE_SE_SE_EEENSB_IJNSC_ILi0EEESY_SY_EEEEENSB_IJNSA_10UnderscoreES11_S11_EEEEENS7_6detail27Sm100ImplicitGemmTileTraitsINSA_18SM100_TMA_2SM_LOADENSA_14ComposedLayoutINSA_7SwizzleILi3ELi4ELi3EEENSA_18smem_ptr_flag_bitsILi16EEENSW_INSB_IJNSC_ILi64EEENSC_ILi8EEEEEENSB_IJSE_S1C_EEEEEEEvEENS15_INSA_25SM100_TMA_2SM_LOAD_IM2COLES1H_vEEEENS_8epilogue10collective18CollectiveEpilogueINS1M_23Sm100TmaWarpSpecializedILi4ELi2ELi32ELb1ELb0EEEJNSB_IJSI_SJ_SL_EEENSB_IJNSW_ISI_SE_EENSW_ISK_SE_EEEEESN_NSB_IJlNSB_IJSE_lllEEESY_EEESN_S1W_NS1M_6fusion15FusionCallbacksIS1Q_NS1X_17LinearCombinationISN_fSN_fLNS_15FloatRoundStyleE2EEES1R_S1U_JEEENSA_5SM1004TMEM4LOAD26SM100_TMEM_LOAD_32dp32b32xENSA_13SM90_TMA_LOADENS17_INS18_ILi2ELi4ELi3EEES1B_NSW_INSB_IJS1D_SK_EEENSB_IJSK_SE_EEEEEEENSA_39AutoVectorizingCopyWithAssumedAlignmentILi128EEENSA_14SM90_TMA_STOREES2C_S2E_S2E_EEEvvEEEEvNT_6ParamsE,(.L_x_224 - _ZN7cutlass13device_kernelINS_4conv6kernel13ConvUniversalINS1_16ConvProblemShapeILNS1_8OperatorE2ELi3EEENS1_10collective14CollectiveConvINS1_47MainloopSm100TmaUmmaWarpSpecializedImplicitGemmILS5_2ELi16ELi3ELi1ELi2EN4cute5tupleIJNSA_1CILi2EEENSC_ILi1EEESE_EEEEENSB_IJNSC_ILi256EEENSB_IJNSC_ILi128EEEEEENSB_IJNSC_ILi32EEEEEEEEENS_6half_tESN_NSA_8TiledMMAINSA_8MMA_AtomIJNSA_26SM100_MMA_F16BF16_2x1SM_SSISN_SN_fLi256ELi128ELNSA_4UMMA5MajorE1ELSS_1ELNSR_7ScaleInE0ELST_0EEEEEENSA_6LayoutINSB_IJSE_SE_SE_EEENSB_IJNSC_ILi0EEESY_SY_EEEEENSB_IJNSA_10UnderscoreES11_S11_EEEEENS7_6detail27Sm100ImplicitGemmTileTraitsINSA_18SM100_TMA_2SM_LOADENSA_14ComposedLayoutINSA_7SwizzleILi3ELi4ELi3EEENSA_18smem_ptr_flag_bitsILi16EEENSW_INSB_IJNSC_ILi64EEENSC_ILi8EEEEEENSB_IJSE_S1C_EEEEEEEvEENS15_INSA_25SM100_TMA_2SM_LOAD_IM2COLES1H_vEEEENS_8epilogue10collective18CollectiveEpilogueINS1M_23Sm100TmaWarpSpecializedILi4ELi2ELi32ELb1ELb0EEEJNSB_IJSI_SJ_SL_EEENSB_IJNSW_ISI_SE_EENSW_ISK_SE_EEEEESN_NSB_IJlNSB_IJSE_lllEEESY_EEESN_S1W_NS1M_6fusion15FusionCallbacksIS1Q_NS1X_17LinearCombinationISN_fSN_fLNS_15FloatRoundStyleE2EEES1R_S1U_JEEENSA_5SM1004TMEM4LOAD26SM100_TMEM_LOAD_32dp32b32xENSA_13SM90_TMA_LOADENS17_INS18_ILi2ELi4ELi3EEES1B_NSW_INSB_IJS1D_SK_EEENSB_IJSK_SE_EEEEEEENSA_39AutoVectorizingCopyWithAssumedAlignmentILi128EEENSA_14SM90_TMA_STOREES2C_S2E_S2E_EEEvvEEEEvNT_6ParamsE)
        .other          _ZN7cutlass13device_kernelINS_4conv6kernel13ConvUniversalINS1_16ConvProblemShapeILNS1_8OperatorE2ELi3EEENS1_10collective14CollectiveConvINS1_47MainloopSm100TmaUmmaWarpSpecializedImplicitGemmILS5_2ELi16ELi3ELi1ELi2EN4cute5tupleIJNSA_1CILi2EEENSC_ILi1EEESE_EEEEENSB_IJNSC_ILi256EEENSB_IJNSC_ILi128EEEEEENSB_IJNSC_ILi32EEEEEEEEENS_6half_tESN_NSA_8TiledMMAINSA_8MMA_AtomIJNSA_26SM100_MMA_F16BF16_2x1SM_SSISN_SN_fLi256ELi128ELNSA_4UMMA5MajorE1ELSS_1ELNSR_7ScaleInE0ELST_0EEEEEENSA_6LayoutINSB_IJSE_SE_SE_EEENSB_IJNSC_ILi0EEESY_SY_EEEEENSB_IJNSA_10UnderscoreES11_S11_EEEEENS7_6detail27Sm100ImplicitGemmTileTraitsINSA_18SM100_TMA_2SM_LOADENSA_14ComposedLayoutINSA_7SwizzleILi3ELi4ELi3EEENSA_18smem_ptr_flag_bitsILi16EEENSW_INSB_IJNSC_ILi64EEENSC_ILi8EEEEEENSB_IJSE_S1C_EEEEEEEvEENS15_INSA_25SM100_TMA_2SM_LOAD_IM2COLES1H_vEEEENS_8epilogue10collective18CollectiveEpilogueINS1M_23Sm100TmaWarpSpecializedILi4ELi2ELi32ELb1ELb0EEEJNSB_IJSI_SJ_SL_EEENSB_IJNSW_ISI_SE_EENSW_ISK_SE_EEEEESN_NSB_IJlNSB_IJSE_lllEEESY_EEESN_S1W_NS1M_6fusion15FusionCallbacksIS1Q_NS1X_17LinearCombinationISN_fSN_fLNS_15FloatRoundStyleE2EEES1R_S1U_JEEENSA_5SM1004TMEM4LOAD26SM100_TMEM_LOAD_32dp32b32xENSA_13SM90_TMA_LOADENS17_INS18_ILi2ELi4ELi3EEES1B_NSW_INSB_IJS1D_SK_EEENSB_IJSK_SE_EEEEEEENSA_39AutoVectorizingCopyWithAssumedAlignmentILi128EEENSA_14SM90_TMA_STOREES2C_S2E_S2E_EEEvvEEEEvNT_6ParamsE,@"STO_CUDA_ENTRY STV_DEFAULT"
_ZN7cutlass13device_kernelINS_4conv6kernel13ConvUniversalINS1_16ConvProblemShapeILNS1_8OperatorE2ELi3EEENS1_10collective14CollectiveConvINS1_47MainloopSm100TmaUmmaWarpSpecializedImplicitGemmILS5_2ELi16ELi3ELi1ELi2EN4cute5tupleIJNSA_1CILi2EEENSC_ILi1EEESE_EEEEENSB_IJNSC_ILi256EEENSB_IJNSC_ILi128EEEEEENSB_IJNSC_ILi32EEEEEEEEENS_6half_tESN_NSA_8TiledMMAINSA_8MMA_AtomIJNSA_26SM100_MMA_F16BF16_2x1SM_SSISN_SN_fLi256ELi128ELNSA_4UMMA5MajorE1ELSS_1ELNSR_7ScaleInE0ELST_0EEEEEENSA_6LayoutINSB_IJSE_SE_SE_EEENSB_IJNSC_ILi0EEESY_SY_EEEEENSB_IJNSA_10UnderscoreES11_S11_EEEEENS7_6detail27Sm100ImplicitGemmTileTraitsINSA_18SM100_TMA_2SM_LOADENSA_14ComposedLayoutINSA_7SwizzleILi3ELi4ELi3EEENSA_18smem_ptr_flag_bitsILi16EEENSW_INSB_IJNSC_ILi64EEENSC_ILi8EEEEEENSB_IJSE_S1C_EEEEEEEvEENS15_INSA_25SM100_TMA_2SM_LOAD_IM2COLES1H_vEEEENS_8epilogue10collective18CollectiveEpilogueINS1M_23Sm100TmaWarpSpecializedILi4ELi2ELi32ELb1ELb0EEEJNSB_IJSI_SJ_SL_EEENSB_IJNSW_ISI_SE_EENSW_ISK_SE_EEEEESN_NSB_IJlNSB_IJSE_lllEEESY_EEESN_S1W_NS1M_6fusion15FusionCallbacksIS1Q_NS1X_17LinearCombinationISN_fSN_fLNS_15FloatRoundStyleE2EEES1R_S1U_JEEENSA_5SM1004TMEM4LOAD26SM100_TMEM_LOAD_32dp32b32xENSA_13SM90_TMA_LOADENS17_INS18_ILi2ELi4ELi3EEES1B_NSW_INSB_IJS1D_SK_EEENSB_IJSK_SE_EEEEEEENSA_39AutoVectorizingCopyWithAssumedAlignmentILi128EEENSA_14SM90_TMA_STOREES2C_S2E_S2E_EEEvvEEEEvNT_6ParamsE:
[----:B------:R-:W1:Y:S01]  /*0000*/  LDC R1, c[0x0][0x37c] ;  /* 0x0000df00ff017b82 */ /* 0x000e620000000800 */
[----:B------:R-:W2:Y:S01]  /*0010*/  S2R R85, SR_TID.X ;  /* 0x0000000000557919 */ /* 0x000ea20000002100 */
[----:B------:R-:W3:Y:S06]  /*0020*/  LDCU.64 UR8, c[0x0][0x990] ;  /* 0x00013200ff0877ac */ /* 0x000eec0008000a00 */
[----:B------:R-:W4:Y:S01]  /*0030*/  S2UR UR4, SR_CgaCtaId ;  /* 0x00000000000479c3 */ /* 0x000f220000008800 */
[----:B-1----:R-:W-:Y:S01]  /*0040*/  VIADD R1, R1, 0xfffffff8 ;  /* 0xfffffff801017836 */ /* 0x002fe20000000000 */
[----:B------:R-:W-:-:S02]  /*0050*/  PRMT R87, RZ, 0x7610, R87 ;  /* 0x00007610ff577816 */ /* 0x000fc40000000057 */
[----:B------:R-:W-:Y:S02]  /*0060*/  ELECT P1, URZ, PT ;  /* 0x0000000000ff782f */ /* 0x000fe40003820000 */
[----:B------:R-:W-:Y:S01]  /*0070*/  R2UR UR49, R1 ;  /* 0x00000000013172ca */ /* 0x000fe200000e0000 */
[----:B---3--:R-:W-:-:S04]  /*0080*/  UISETP.NE.U32.AND UP0, UPT, UR8, URZ, UPT ;  /* 0x000000ff0800728c */ /* 0x008fc8000bf05070 */
[----:B------:R-:W-:Y:S02]  /*0090*/  UISETP.NE.AND.EX UP0, UPT, UR9, URZ, UPT, UP0 ;  /* 0x000000ff0900728c */ /* 0x000fe4000bf05300 */
[----:B----4-:R-:W-:Y:S02]  /*00a0*/  ULOP3.LUT UR33, UR4, 0x1, URZ, 0xc0, !UPT ;  /* 0x0000000104217892 */ /* 0x010fe4000f8ec0ff */
[----:B------:R-:W-:Y:S01]  /*00b0*/  ULOP3.LUT UR32, UR4, 0x1, URZ, 0x3c, !UPT ;  /* 0x0000000104207892 */ /* 0x000fe2000f8e3cff */
[----:B--2---:R-:W-:-:S05]  /*00c0*/  SHF.R.U32.HI R88, RZ, 0x5, R85 ;  /* 0x00000005ff587819 */ /* 0x004fca0000011655 */
[----:B------:R-:W1:Y:S02]  /*00d0*/  SHFL.IDX PT, R0, R88, RZ, 0x1f ;  /* 0x00001fff58007589 */ /* 0x000e6400000e0000 */
[----:B-1----:R-:W-:Y:S01]  /*00e0*/  R2UR UR18, R0 ;  /* 0x00000000001272ca */ /* 0x002fe200000e0000 */
[----:B------:R-:W-:-:S14]  /*00f0*/  BRA.U UP0, `(.L_x_0) ;  /* 0x0000000100307547 */ /* 0x000fdc000b800000 */
[----:B------:R-:W1:Y:S02]  /*0100*/  LDCU.64 UR4, c[0x0][0x988] ;  /* 0x00013100ff0477ac */ /* 0x000e640008000a00 */
[----:B-1----:R-:W-:-:S04]  /*0110*/  UISETP.NE.U32.AND UP0, UPT, UR4, URZ, UPT ;  /* 0x000000ff0400728c */ /* 0x002fc8000bf05070 */
[----:B------:R-:W-:-:S09]  /*0120*/  UISETP.NE.AND.EX UP0, UPT, UR5, URZ, UPT, UP0 ;  /* 0x000000ff0500728c */ /* 0x000fd2000bf05300 */
[----:B------:R-:W-:Y:S05]  /*0130*/  BRA.U !UP0, `(.L_x_1) ;  /* 0x0000000108147547 */ /* 0x000fea000b800000 */
[----:B------:R-:W1:Y:S01]  /*0140*/  LDC.64 R2, c[0x0][0x988] ;  /* 0x00026200ff027b82 */ /* 0x000e620000000a00 */
[----:B------:R-:W1:Y:S02]  /*0150*/  LDCU.64 UR4, c[0x0][0x358] ;  /* 0x00006b00ff0477ac */ /* 0x000e640008000a00 */
[----:B-1----:R1:W5:Y:S01]  /*0160*/  LDG.E R41, desc[UR4][R2.64] ;  /* 0x0000000402297981 */ /* 0x002362000c1e1900 */
[----:B------:R-:W-:Y:S01]  /*0170*/  HFMA2 R87, -RZ, RZ, 0, 5.9604644775390625e-08 ;  /* 0x00000001ff577431 */ /* 0x000fe200000001ff */
[----:B------:R-:W-:Y:S05]  /*0180*/  BRA `(.L_x_0) ;  /* 0x00000000000c7947 */ /* 0x000fea0003800000 */
.L_x_1:
[----:B------:R-:W1:Y:S01]  /*0190*/  LDCU UR4, c[0x0][0x980] ;  /* 0x00013000ff0477ac */ /* 0x000e620008000800 */
[----:B------:R-:W-:Y:S01]  /*01a0*/  HFMA2 R87, -RZ, RZ, 0, 5.9604644775390625e-08 ;  /* 0x00000001ff577431 */ /* 0x000fe200000001ff */
[----:B-1----:R-:W-:-:S07]  /*01b0*/  MOV R41, UR4 ;  /* 0x0000000400297c02 */ /* 0x002fce0008000f00 */
.L_x_0:
[----:B------:R-:W2:Y:S02]  /*01c0*/  LDCU.64 UR4, c[0x0][0x9b0] ;  /* 0x00013600ff0477ac */ /* 0x000ea40008000a00 */
[----:B--2---:R-:W-:-:S04]  /*01d0*/  UISETP.NE.U32.AND UP0, UPT, UR4, URZ, UPT ;  /* 0x000000ff0400728c */ /* 0x004fc8000bf05070 */
[----:B------:R-:W-:-:S09]  /*01e0*/  UISETP.NE.AND.EX UP0, UPT, UR5, URZ, UPT, UP0 ;  /* 0x000000ff0500728c */ /* 0x000fd2000bf05300 */
[----:B------:R-:W-:Y:S05]  /*01f0*/  BRA.U UP0, `(.L_x_2) ;  /* 0x0000000100287547 */ /* 0x000fea000b800000 */
[----:B------:R-:W2:Y:S02]  /*0200*/  LDCU.64 UR4, c[0x0][0x9a8] ;  /* 0x00013500ff0477ac */ /* 0x000ea40008000a00 */
[----:B--2---:R-:W-:-:S04]  /*0210*/  UISETP.NE.U32.AND UP0, UPT, UR4, URZ, UPT ;  /* 0x000000ff0400728c */ /* 0x004fc8000bf05070 */
[----:B------:R-:W-:-:S09]  /*0220*/  UISETP.NE.AND.EX UP0, UPT, UR5, URZ, UPT, UP0 ;  /* 0x000000ff0500728c */ /* 0x000fd2000bf05300 */
[----:B------:R-:W-:Y:S05]  /*0230*/  BRA.U !UP0, `(.L_x_3) ;  /* 0x0000000108107547 */ /* 0x000fea000b800000 */
[----:B------:R-:W2:Y:S01]  /*0240*/  LDC.64 R38, c[0x0][0x9a8] ;  /* 0x00026a00ff267b82 */ /* 0x000ea20000000a00 */
[----:B------:R-:W2:Y:S02]  /*0250*/  LDCU.64 UR4, c[0x0][0x358] ;  /* 0x00006b00ff0477ac */ /* 0x000ea40008000a00 */
[----:B--2---:R2:W5:Y:S01]  /*0260*/  LDG.E R38, desc[UR4][R38.64] ;  /* 0x0000000426267981 */ /* 0x004562000c1e1900 */
[----:B------:R-:W-:Y:S05]  /*0270*/  BRA `(.L_x_2) ;  /* 0x0000000000087947 */ /* 0x000fea0003800000 */
.L_x_3:
[----:B------:R-:W2:Y:S02]  /*0280*/  LDCU UR4, c[0x0][0x9a0] ;  /* 0x00013400ff0477ac */ /* 0x000ea40008000800 */
[----:B--2---:R-:W-:Y:S02]  /*0290*/  MOV R38, UR4 ;  /* 0x0000000400267c02 */ /* 0x004fe40008000f00 */
.L_x_2:
[----:B------:R-:W-:Y:S01]  /*02a0*/  IMAD.U32 R0, RZ, RZ, UR18 ;  /* 0x00000012ff007e24 */ /* 0x000fe2000f8e00ff */
[----:B------:R-:W-:Y:S04]  /*02b0*/  BSSY.RECONVERGENT B0, `(.L_x_4) ;  /* 0x000000c000007945 */ /* 0x000fe80003800200 */
[C---:B------:R-:W-:Y:S02]  /*02c0*/  ISETP.NE.OR P2, PT, R0.reuse, 0x1, !P1 ;  /* 0x000000010000780c */ /* 0x040fe40004f45670 */
[----:B------:R-:W-:-:S11]  /*02d0*/  ISETP.NE.OR P0, PT, R0, 0x3, !P1 ;  /* 0x000000030000780c */ /* 0x000fd60004f05670 */
[----:B------:R-:W-:Y:S05]  /*02e0*/  @P2 BRA `(.L_x_5) ;  /* 0x0000000000202947 */ /* 0x000fea0003800000 */
[----:B------:R-:W3:Y:S02]  /*02f0*/  LDCU.64 UR4, c[0x0][0x348] ;  /* 0x00006900ff0477ac */ /* 0x000ee40008000a00 */
[----:B---3--:R-:W-:Y:S02]  /*0300*/  UIADD3 UR6, UP1, UPT, UR4, 0x80, URZ ;  /* 0x0000008004067890 */ /* 0x008fe4000ff3e0ff */
[----:B------:R-:W-:Y:S02]  /*0310*/  UIADD3 UR4, UP0, UPT, UR4, 0x180, URZ ;  /* 0x0000018004047890 */ /* 0x000fe4000ff1e0ff */
[----:B------:R-:W-:Y:S02]  /*0320*/  UIADD3.X UR7, UPT, UPT, URZ, UR5, URZ, UP1, !UPT ;  /* 0x00000005ff077290 */ /* 0x000fe40008ffe4ff */
[----:B------:R-:W-:-:S07]  /*0330*/  UIADD3.X UR5, UPT, UPT, URZ, UR5, URZ, UP0, !UPT ;  /* 0x00000005ff057290 */ /* 0x000fce00087fe4ff */
[----:B------:R3:W-:Y:S02]  /*0340*/  UTMACCTL.PF [UR6] ;  /* 0x00000000060079b9 */ /* 0x0007e40008040000 */
[----:B------:R3:W-:Y:S02]  /*0350*/  UTMACCTL.PF [UR4] ;  /* 0x00000000040079b9 */ /* 0x0007e40008040000 */
[----:B---3--:R-:W-:Y:S01]  /*0360*/  NOP ;  /* 0x0000000000007918 */ /* 0x008fe20000000000 */
.L_x_5:
[----:B------:R-:W-:Y:S05]  /*0370*/  BSYNC.RECONVERGENT B0 ;  /* 0x0000000000007941 */ /* 0x000fea0003800200 */
.L_x_4:
[----:B------:R-:W-:Y:S04]  /*0380*/  BSSY.RECONVERGENT B0, `(.L_x_6) ;  /* 0x000000a000007945 */ /* 0x000fe80003800200 */
        /* <DEDUP_REMOVED lines=9> */
.L_x_7:
[----:B------:R-:W-:Y:S05]  /*0420*/  BSYNC.RECONVERGENT B0 ;  /* 0x0000000000007941 */ /* 0x000fea0003800200 */
.L_x_6:
[----:B------:R-:W3:Y:S01]  /*0430*/  LDCU.64 UR4, c[0x0][0x988] ;  /* 0x00013100ff0477ac */ /* 0x000ee20008000a00 */
[----:B------:R-:W-:Y:S02]  /*0440*/  UISETP.EQ.U32.AND UP2, UPT, UR8, URZ, UPT ;  /* 0x000000ff0800728c */ /* 0x000fe4000bf42070 */
[----:B------:R-:W-:Y:S02]  /*0450*/  UPLOP3.LUT UP3, UPT, UPT, UPT, UPT, 0x80, 0x8 ;  /* 0x000000000008789c */ /* 0x000fe40003f6f070 */
[----:B---3--:R-:W-:-:S04]  /*0460*/  UISETP.NE.U32.AND UP0, UPT, UR4, URZ, UPT ;  /* 0x000000ff0400728c */ /* 0x008fc8000bf05070 */
[----:B------:R-:W-:-:S04]  /*0470*/  UISETP.NE.AND.EX UP1, UPT, UR5, URZ, UPT, UP0 ;  /* 0x000000ff0500728c */ /* 0x000fc8000bf25300 */
[----:B------:R-:W-:-:S04]  /*0480*/  UISETP.EQ.OR.EX UP4, UPT, UR9, URZ, !UP1, UP2 ;  /* 0x000000ff0900728c */ /* 0x000fc8000cf82720 */
[----:B------:R-:W-:-:S06]  /*0490*/  UP2UR UR4, UPR, URZ, 0x10 ;  /* 0x00000010ff047883 */ /* 0x000fcc0008000000 */
[----:B------:R-:W-:Y:S01]  /*04a0*/  MOV R93, UR4 ;  /* 0x00000004005d7c02 */ /* 0x000fe20008000f00 */
[----:B------:R-:W-:Y:S06]  /*04b0*/  BRA.U !UP4, `(.L_x_8) ;  /* 0x000000010c207547 */ /* 0x000fec000b800000 */
[----:B------:R-:W-:Y:S01]  /*04c0*/  UISETP.NE.U32.AND UP0, UPT, UR8, URZ, UPT ;  /* 0x000000ff0800728c */ /* 0x000fe2000bf05070 */
[----:B-----5:R-:W-:Y:S01]  /*04d0*/  FSETP.NEU.AND P0, PT, R41, RZ, PT ;  /* 0x000000ff2900720b */ /* 0x020fe20003f0d000 */
[----:B------:R-:W-:Y:S02]  /*04e0*/  USEL UR4, URZ, 0xffffffff, UP1 ;  /* 0xffffffffff047887 */ /* 0x000fe40008800000 */
[----:B------:R-:W-:-:S10]  /*04f0*/  UISETP.NE.AND.EX UP2, UPT, UR9, URZ, UPT, UP0 ;  /* 0x000000ff0900728c */ /* 0x000fd4000bf45300 */
[----:B------:R-:W-:Y:S01]  /*0500*/  VOTEU.ANY UP0, P0 ;  /* 0x0000000000ff7886 */ /* 0x000fe20000000100 */
[----:B------:R-:W-:-:S04]  /*0510*/  @!UP2 USEL UR4, URZ, 0xffffffff, UP0 ;  /* 0xffffffffff04a887 */ /* 0x000fc80008000000 */
[----:B------:R-:W-:-:S04]  /*0520*/  ULOP3.LUT UR4, UR4, 0x1, URZ, 0xc0, !UPT ;  /* 0x0000000104047892 */ /* 0x000fc8000f8ec0ff */
[----:B------:R-:W-:-:S11]  /*0530*/  UISETP.NE.U32.AND UP3, UPT, UR4, 0x1, UPT ;  /* 0x000000010400788c */ /* 0x000fd6000bf65070 */
.L_x_8:
[----:B------:R-:W3:Y:S01]  /*0540*/  SHFL.IDX PT, R0, R88, RZ, 0x1f ;  /* 0x00001fff58007589 */ /* 0x000ee200000e0000 */
[----:B------:R-:W-:Y:S02]  /*0550*/  UISETP.NE.AND UP5, UPT, UR18, 0x2, UPT ;  /* 0x000000021200788c */ /* 0x000fe4000bfa5270 */
[----:B------:R-:W-:Y:S02]  /*0560*/  UISETP.NE.AND UP0, UPT, UR18, 0x2, UPT ;  /* 0x000000021200788c */ /* 0x000fe4000bf05270 */
[----:B------:R-:W-:Y:S02]  /*0570*/  UISETP.NE.OR UP2, UPT, UR33, URZ, UP5 ;  /* 0x000000ff2100728c */ /* 0x000fe4000af45670 */
[----:B------:R-:W-:-:S04]  /*0580*/  USEL UR55, URZ, 0x1, UP0 ;  /* 0x00000001ff377887 */ /* 0x000fc80008000000 */
[----:B------:R-:W-:Y:S02]  /*0590*/  PLOP3.LUT P3, PT, P1, PT, UP2, 0xae, 0xea ;  /* 0x0000000000ea781c */ /* 0x000fe40000f6f52e */
[----:B---3--:R-:W-:-:S13]  /*05a0*/  ISETP.NE.AND P0, PT, R0, RZ, PT ;  /* 0x000000ff0000720c */ /* 0x008fda0003f05270 */
[----:B------:R-:W-:Y:S05]  /*05b0*/  @P0 BRA `(.L_x_9) ;  /* 0x0000000000b40947 */ /* 0x000fea0003800000 */
[----:B------:R-:W-:Y:S01]  /*05c0*/  ELECT P0, URZ, PT ;  /* 0x0000000000ff782f */ /* 0x000fe20003800000 */
[----:B------:R-:W-:-:S12]  /*05d0*/  BSSY.RECONVERGENT B0, `(.L_x_9) ;  /* 0x000002b000007945 */ /* 0x000fd80003800200 */
[----:B------:R-:W-:Y:S05]  /*05e0*/  @!P0 BRA `(.L_x_10) ;  /* 0x0000000000a48947 */ /* 0x000fea0003800000 */
[----:B------:R-:W3:Y:S01]  /*05f0*/  S2UR UR5, SR_CgaCtaId ;  /* 0x00000000000579c3 */ /* 0x000ee20000008800 */
[----:B------:R-:W-:Y:S01]  /*0600*/  UMOV UR4, 0x400 ;  /* 0x0000040000047882 */ /* 0x000fe20000000000 */
[----:B------:R-:W-:Y:S02]  /*0610*/  UMOV UR6, 0x1 ;  /* 0x0000000100067882 */ /* 0x000fe40000000000 */
[----:B------:R-:W-:-:S04]  /*0620*/  UIADD3 UR6, UPT, UPT, -UR6, 0x100000, URZ ;  /* 0x0010000006067890 */ /* 0x000fc8000fffe1ff */
[----:B------:R-:W-:Y:S02]  /*0630*/  USHF.L.U32 UR7, UR6, 0xb, URZ ;  /* 0x0000000b06077899 */ /* 0x000fe400080006ff */
[----:B------:R-:W-:Y:S02]  /*0640*/  USHF.L.U32 UR6, UR6, 0x1, URZ ;  /* 0x0000000106067899 */ /* 0x000fe400080006ff */
[----:B---3--:R-:W-:Y:S01]  /*0650*/  ULEA UR4, UR5, UR4, 0x18 ;  /* 0x0000000405047291 */ /* 0x008fe2000f8ec0ff */
[----:B------:R-:W3:Y:S11]  /*0660*/  FENCE.VIEW.ASYNC.S ;  /* 0x00000000000073c6 */ /* 0x000ef60000000000 */
[----:B---3--:R3:W4:Y:S01]  /*0670*/  SYNCS.EXCH.64 URZ, [UR4], UR6 ;  /* 0x0000000604ff75b2 */ /* 0x0087220008000100 */
[----:B------:R3:W1:Y:S01]  /*0680*/  SYNCS.EXCH.64 URZ, [UR4+0x80], UR6 ;  /* 0x0000800604ff75b2 */ /* 0x0006620008000100 */
        /* <DEDUP_REMOVED lines=29> */
[----:B------:R3:W1:Y:S02]  /*0860*/  SYNCS.EXCH.64 URZ, [UR4+0xf8], UR6 ;  /* 0x0000f80604ff75b2 */ /* 0x0006640008000100 */
[----:B---34-:R-:W-:Y:S01]  /*0870*/  NOP ;  /* 0x0000000000007918 */ /* 0x018fe20000000000 */
.L_x_10:
[----:B------:R-:W-:Y:S05]  /*0880*/  BSYNC.RECONVERGENT B0 ;  /* 0x0000000000007941 */ /* 0x000fea0003800200 */
.L_x_9:
[----:B------:R-:W3:Y:S01]  /*0890*/  SHFL.IDX PT, R0, R88, RZ, 0x1f ;  /* 0x00001fff58007589 */ /* 0x000ee200000e0000 */
[----:B------:R-:W-:Y:S01]  /*08a0*/  NOP ;  /* 0x0000000000007918 */ /* 0x000fe20000000000 */
[----:B---3--:R-:W-:-:S13]  /*08b0*/  ISETP.NE.AND P0, PT, R0, 0x1, PT ;  /* 0x000000010000780c */ /* 0x008fda0003f05270 */
[----:B------:R-:W-:Y:S05]  /*08c0*/  @P0 BRA `(.L_x_11) ;  /* 0x0000000000580947 */ /* 0x000fea0003800000 */
[----:B------:R-:W3:Y:S01]  /*08d0*/  S2UR UR5, SR_CgaCtaId ;  /* 0x00000000000579c3 */ /* 0x000ee20000008800 */
[----:B------:R-:W-:Y:S01]  /*08e0*/  UMOV UR4, 0x400 ;  /* 0x0000040000047882 */ /* 0x000fe20000000000 */
[----:B------:R-:W-:Y:S01]  /*08f0*/  UMOV UR8, 0x20 ;  /* 0x0000002000087882 */ /* 0x000fe20000000000 */
[----:B------:R-:W-:Y:S01]  /*0900*/  UMOV UR6, 0x80 ;  /* 0x0000008000067882 */ /* 0x000fe20000000000 */
[----:B------:R-:W-:-:S04]  /*0910*/  UIADD3 UR8, UPT, UPT, -UR8, 0x100000, URZ ;  /* 0x0010000008087890 */ /* 0x000fc8000fffe1ff */
[----:B------:R-:W-:Y:S02]  /*0920*/  USHF.L.U32 UR9, UR8, 0xb, URZ ;  /* 0x0000000b08097899 */ /* 0x000fe400080006ff */
[----:B------:R-:W-:Y:S02]  /*0930*/  USHF.L.U32 UR8, UR8, 0x1, URZ ;  /* 0x0000000108087899 */ /* 0x000fe400080006ff */
[----:B------:R-:W-:-:S04]  /*0940*/  UIADD3 UR6, UPT, UPT, -UR6, 0x100000, URZ ;  /* 0x0010000006067890 */ /* 0x000fc8000fffe1ff */
[----:B------:R-:W-:Y:S02]  /*0950*/  USHF.L.U32 UR7, UR6, 0xb, URZ ;  /* 0x0000000b06077899 */ /* 0x000fe400080006ff */
[----:B------:R-:W-:Y:S01]  /*0960*/  USHF.L.U32 UR6, UR6, 0x1, URZ ;  /* 0x0000000106067899 */ /* 0x000fe200080006ff */
[----:B------:R-:W-:Y:S01]  /*0970*/  ELECT P0, URZ, PT ;  /* 0x0000000000ff782f */ /* 0x000fe20003800000 */
[----:B---3--:R-:W-:Y:S01]  /*0980*/  ULEA UR4, UR5, UR4, 0x18 ;  /* 0x0000000405047291 */ /* 0x008fe2000f8ec0ff */
[----:B------:R-:W3:Y:S11]  /*0990*/  FENCE.VIEW.ASYNC.S ;  /* 0x00000000000073c6 */ /* 0x000ef60000000000 */
[----:B---3--:R3:W4:Y:S01]  /*09a0*/  SYNCS.EXCH.64 URZ, [UR4+0x100], UR8 ;  /* 0x0001000804ff75b2 */ /* 0x0087220008000100 */
[----:B------:R3:W1:Y:S01]  /*09b0*/  SYNCS.EXCH.64 URZ, [UR4+0x120], UR6 ;  /* 0x0001200604ff75b2 */ /* 0x0006620008000100 */
[----:B------:R3:W1:Y:S01]  /*09c0*/  SYNCS.EXCH.64 URZ, [UR4+0x108], UR8 ;  /* 0x0001080804ff75b2 */ /* 0x0006620008000100 */
[----:B------:R3:W1:Y:S01]  /*09d0*/  SYNCS.EXCH.64 URZ, [UR4+0x128], UR6 ;  /* 0x0001280604ff75b2 */ /* 0x0006620008000100 */
[----:B------:R3:W1:Y:S01]  /*09e0*/  SYNCS.EXCH.64 URZ, [UR4+0x110], UR8 ;  /* 0x0001100804ff75b2 */ /* 0x0006620008000100 */
[----:B------:R3:W1:Y:S01]  /*09f0*/  SYNCS.EXCH.64 URZ, [UR4+0x130], UR6 ;  /* 0x0001300604ff75b2 */ /* 0x0006620008000100 */
[----:B------:R3:W1:Y:S01]  /*0a00*/  SYNCS.EXCH.64 URZ, [UR4+0x118], UR8 ;  /* 0x0001180804ff75b2 */ /* 0x0006620008000100 */
[----:B------:R3:W1:Y:S01]  /*0a10*/  SYNCS.EXCH.64 URZ, [UR4+0x138], UR6 ;  /* 0x0001380604ff75b2 */ /* 0x0006620008000100 */
[----:B------:R-:W-:Y:S01]  /*0a20*/  NOP ;  /* 0x0000000000007918 */ /* 0x000fe20000000000 */
.L_x_11:
[----:B------:R-:W2:Y:S01]  /*0a30*/  SHFL.IDX PT, R0, R88, RZ, 0x1f ;  /* 0x00001fff58007589 */ /* 0x000ea200000e0000 */
[----:B------:R-:W-:Y:S01]  /*0a40*/  NOP ;  /* 0x0000000000007918 */ /* 0x000fe20000000000 */
[----:B--2---:R-:W-:-:S13]  /*0a50*/  ISETP.NE.AND P0, PT, R0, 0x3, PT ;  /* 0x000000030000780c */ /* 0x004fda0003f05270 */
[----:B------:R-:W-:Y:S05]  /*0a60*/  @P0 BRA `(.L_x_12) ;  /* 0x0000000000300947 */ /* 0x000fea0003800000 */
[----:B------:R-:W2:Y:S01]  /*0a70*/  S2UR UR5, SR_CgaCtaId ;  /* 0x00000000000579c3 */ /* 0x000ea20000008800 */
[----:B---3--:R-:W-:Y:S01]  /*0a80*/  UMOV UR4, 0x400 ;  /* 0x0000040000047882 */ /* 0x008fe20000000000 */
[----:B------:R-:W-:Y:S01]  /*0a90*/  UMOV UR6, 0x20 ;  /* 0x0000002000067882 */ /* 0x000fe20000000000 */
[----:B------:R-:W-:Y:S01]  /*0aa0*/  ELECT P0, URZ, PT ;  /* 0x0000000000ff782f */ /* 0x000fe20003800000 */
[----:B------:R-:W-:-:S04]  /*0ab0*/  UIADD3 UR6, UPT, UPT, -UR6, 0x100000, URZ ;  /* 0x0010000006067890 */ /* 0x000fc8000fffe1ff */
[----:B------:R-:W-:Y:S02]  /*0ac0*/  USHF.L.U32 UR7, UR6, 0xb, URZ ;  /* 0x0000000b06077899 */ /* 0x000fe400080006ff */
[----:B------:R-:W-:Y:S02]  /*0ad0*/  USHF.L.U32 UR6, UR6, 0x1, URZ ;  /* 0x0000000106067899 */ /* 0x000fe400080006ff */
[----:B--2---:R-:W-:Y:S01]  /*0ae0*/  ULEA UR4, UR5, UR4, 0x18 ;  /* 0x0000000405047291 */ /* 0x004fe2000f8ec0ff */
[----:B------:R-:W2:Y:S11]  /*0af0*/  FENCE.VIEW.ASYNC.S ;  /* 0x00000000000073c6 */ /* 0x000eb60000000000 */
[----:B--2---:R2:W3:Y:S01]  /*0b00*/  SYNCS.EXCH.64 URZ, [UR4+0x140], UR6 ;  /* 0x0001400604ff75b2 */ /* 0x0044e20008000100 */
[----:B------:R2:W1:Y:S01]  /*0b10*/  SYNCS.EXCH.64 URZ, [UR4+0x148], UR6 ;  /* 0x0001480604ff75b2 */ /* 0x0004620008000100 */
[----:B------:R-:W-:Y:S01]  /*0b20*/  NOP ;  /* 0x0000000000007918 */ /* 0x000fe20000000000 */
.L_x_12:
[----:B------:R-:W4:Y:S01]  /*0b30*/  SHFL.IDX PT, R0, R88, RZ, 0x1f ;  /* 0x00001fff58007589 */ /* 0x000f2200000e0000 */
[----:B------:R-:W-:Y:S01]  /*0b40*/  NOP ;  /* 0x0000000000007918 */ /* 0x000fe20000000000 */
[----:B----4-:R-:W-:-:S13]  /*0b50*/  ISETP.NE.AND P0, PT, R0, 0x4, PT ;  /* 0x000000040000780c */ /* 0x010fda0003f05270 */
[----:B------:R-:W-:Y:S05]  /*0b60*/  @P0 BRA `(.L_x_13) ;  /* 0x0000000000440947 */ /* 0x000fea0003800000 */
[----:B------:R-:W4:Y:S01]  /*0b70*/  S2UR UR5, SR_CgaCtaId ;  /* 0x00000000000579c3 */ /* 0x000f220000008800 */
[----:B--23--:R-:W-:Y:S01]  /*0b80*/  UMOV UR4, 0x1e0 ;  /* 0x000001e000047882 */ /* 0x00cfe20000000000 */
[----:B------:R-:W-:Y:S01]  /*0b90*/  UMOV UR6, 0x400 ;  /* 0x0000040000067882 */ /* 0x000fe20000000000 */
[----:B------:R-:W-:Y:S01]  /*0ba0*/  USEL UR4, UR4, 0x1a0, UP3 ;  /* 0x000001a004047887 */ /* 0x000fe20009800000 */
[----:B------:R-:W-:Y:S01]  /*0bb0*/  UMOV UR8, 0x1 ;  /* 0x0000000100087882 */ /* 0x000fe20000000000 */
[----:B------:R-:W-:Y:S01]  /*0bc0*/  ELECT P0, URZ, PT ;  /* 0x0000000000ff782f */ /* 0x000fe20003800000 */
[----:B------:R-:W-:-:S04]  /*0bd0*/  UIADD3 UR8, UPT, UPT, -UR8, 0x100000, URZ ;  /* 0x0010000008087890 */ /* 0x000fc8000fffe1ff */
[----:B------:R-:W-:Y:S02]  /*0be0*/  USHF.L.U32 UR9, UR8, 0xb, URZ ;  /* 0x0000000b08097899 */ /* 0x000fe400080006ff */
[----:B------:R-:W-:Y:S02]  /*0bf0*/  USHF.L.U32 UR8, UR8, 0x1, URZ ;  /* 0x0000000108087899 */ /* 0x000fe400080006ff */
[----:B----4-:R-:W-:Y:S02]  /*0c00*/  ULEA UR6, UR5, UR6, 0x18 ;  /* 0x0000000605067291 */ /* 0x010fe4000f8ec0ff */
[----:B------:R-:W-:-:S04]  /*0c10*/  UIADD3 UR4, UPT, UPT, -UR4, 0x100000, URZ ;  /* 0x0010000004047890 */ /* 0x000fc8000fffe1ff */
[----:B------:R-:W-:Y:S02]  /*0c20*/  USHF.L.U32 UR5, UR4, 0xb, URZ ;  /* 0x0000000b04057899 */ /* 0x000fe400080006ff */
[----:B------:R-:W-:Y:S01]  /*0c30*/  USHF.L.U32 UR4, UR4, 0x1, URZ ;  /* 0x0000000104047899 */ /* 0x000fe200080006ff */
[----:B------:R-:W2:Y:S03]  /*0c40*/  FENCE.VIEW.ASYNC.S ;  /* 0x00000000000073c6 */ /* 0x000ea60000000000 */
[----:B--2---:R4:W2:Y:S08]  /*0c50*/  SYNCS.EXCH.64 URZ, [UR6+0x150], UR8 ;  /* 0x0001500806ff75b2 */ /* 0x0048b00008000100 */
[----:B------:R4:W3:Y:S02]  /*0c60*/  SYNCS.EXCH.64 URZ, [UR6+0x158], UR4 ;  /* 0x0001580406ff75b2 */ /* 0x0008e40008000100 */
[----:B----4-:R-:W-:Y:S01]  /*0c70*/  NOP ;  /* 0x0000000000007918 */ /* 0x010fe20000000000 */
.L_x_13:
[----:B------:R-:W4:Y:S01]  /*0c80*/  SHFL.IDX PT, R0, R88, RZ, 0x1f ;  /* 0x00001fff58007589 */ /* 0x000f2200000e0000 */
[----:B------:R-:W-:Y:S01]  /*0c90*/  ISETP.NE.OR P1, PT, RZ, UR18, !P1 ;  /* 0x00000012ff007c0c */ /* 0x000fe2000cf25670 */
[----:B------:R-:W-:Y:S01]  /*0ca0*/  NOP ;  /* 0x0000000000007918 */ /* 0x000fe20000000000 */
[----:B----4-:R-:W-:-:S13]  /*0cb0*/  ISETP.NE.AND P0, PT, R0, 0x5, PT ;  /* 0x000000050000780c */ /* 0x010fda0003f05270 */
[----:B------:R-:W-:Y:S05]  /*0cc0*/  @P0 BRA `(.L_x_14) ;  /* 0x0000000000480947 */ /* 0x000fea0003800000 */
[----:B------:R-:W4:Y:S01]  /*0cd0*/  S2UR UR5, SR_CgaCtaId ;  /* 0x00000000000579c3 */ /* 0x000f220000008800 */
[----:B--23--:R-:W-:Y:S01]  /*0ce0*/  UMOV UR4, 0x400 ;  /* 0x0000040000047882 */ /* 0x00cfe20000000000 */
        /* <DEDUP_REMOVED lines=9> */
[----:B----4-:R-:W-:Y:S01]  /*0d80*/  ULEA UR4, UR5, UR4, 0x18 ;  /* 0x0000000405047291 */ /* 0x010fe2000f8ec0ff */
[----:B------:R-:W2:Y:S11]  /*0d90*/  FENCE.VIEW.ASYNC.S ;  /* 0x00000000000073c6 */ /* 0x000eb60000000000 */
[----:B--2---:R4:W2:Y:S01]  /*0da0*/  SYNCS.EXCH.64 URZ, [UR4+0x160], UR6 ;  /* 0x0001600604ff75b2 */ /* 0x0048a20008000100 */
[----:B------:R4:W3:Y:S01]  /*0db0*/  SYNCS.EXCH.64 URZ, [UR4+0x170], UR8 ;  /* 0x0001700804ff75b2 */ /* 0x0008e20008000100 */
[----:B------:R4:W1:Y:S01]  /*0dc0*/  SYNCS.EXCH.64 URZ, [UR4+0x168], UR6 ;  /* 0x0001680604ff75b2 */ /* 0x0008620008000100 */
[----:B------:R4:W1:Y:S02]  /*0dd0*/  SYNCS.EXCH.64 URZ, [UR4+0x178], UR8 ;  /* 0x0001780804ff75b2 */ /* 0x0008640008000100 */
[----:B----4-:R-:W-:Y:S01]  /*0de0*/  NOP ;  /* 0x0000000000007918 */ /* 0x010fe20000000000 */
.L_x_14:
[----:B--23--:R-:W2:Y:S01]  /*0df0*/  S2UR UR7, SR_CgaCtaId ;  /* 0x00000000000779c3 */ /* 0x00cea20000008800 */
[----:B------:R-:W-:Y:S01]  /*0e00*/  VOTEU.ALL UP0, P1 ;  /* 0x0000000000ff7886 */ /* 0x000fe20000800000 */
[----:B------:R-:W-:Y:S01]  /*0e10*/  UMOV UR4, 0x20 ;  /* 0x0000002000047882 */ /* 0x000fe20000000000 */
[----:B------:R-:W-:Y:S01]  /*0e20*/  NOP ;  /* 0x0000000000007918 */ /* 0x000fe20000000000 */
[----:B-1----:R-:W-:Y:S01]  /*0e30*/  LOP3.LUT R3, R85, 0x1f, RZ, 0xc0, !PT ;  /* 0x0000001f55037812 */ /* 0x002fe200078ec0ff */
[----:B------:R-:W-:Y:S01]  /*0e40*/  UISETP.NE.AND UP4, UPT, UR18, URZ, UPT ;  /* 0x000000ff1200728c */ /* 0x000fe2000bf85270 */
[----:B------:R-:W-:Y:S01]  /*0e50*/  @!UP0 UMOV UR6, 0x400 ;  /* 0x0000040000068882 */ /* 0x000fe20000000000 */
[----:B------:R-:W-:-:S04]  /*0e60*/  @!UP0 UIADD3 UR4, UPT, UPT, -UR4, 0x100000, URZ ;  /* 0x0010000004048890 */ /* 0x000fc8000fffe1ff */
[----:B------:R-:W-:Y:S02]  /*0e70*/  @!UP0 USHF.L.U32 UR5, UR4, 0xb, URZ ;  /* 0x0000000b04058899 */ /* 0x000fe400080006ff */
[----:B------:R-:W-:Y:S02]  /*0e80*/  @!UP0 USHF.L.U32 UR4, UR4, 0x1, URZ ;  /* 0x0000000104048899 */ /* 0x000fe400080006ff */
[----:B--2---:R-:W-:Y:S01]  /*0e90*/  @!UP0 ULEA UR6, UR7, UR6, 0x18 ;  /* 0x0000000607068291 */ /* 0x004fe2000f8ec0ff */
[----:B------:R-:W1:Y:S01]  /*0ea0*/  LDCU UR7, c[0x0][0x36c] ;  /* 0x00006d80ff0777ac */ /* 0x000e620008000800 */
[----:B------:R-:W-:Y:S01]  /*0eb0*/  VOTEU.ALL UP0, P1 ;  /* 0x0000000000ff7886 */ /* 0x000fe20000800000 */
[----:B------:R-:W2:Y:S09]  /*0ec0*/  FENCE.VIEW.ASYNC.S ;  /* 0x00000000000073c6 */ /* 0x000eb20000000000 */
[----:B--2---:R2:W3:Y:S01]  /*0ed0*/  @!UP0 SYNCS.EXCH.64 URZ, [UR6+0x180], UR4 ;  /* 0x0001800406ff85b2 */ /* 0x0044e20008000100 */
[----:B-1----:R-:W-:-:S09]  /*0ee0*/  UISETP.EQ.U32.AND UP6, UPT, UR7, 0x1, UPT ;  /* 0x000000010700788c */ /* 0x002fd2000bfc2070 */
[----:B--2---:R-:W-:Y:S05]  /*0ef0*/  BRA.U !UP6, `(.L_x_15) ;  /* 0x000000010e087547 */ /* 0x004fea000b800000 */
[----:B---3--:R-:W-:Y:S01]  /*0f00*/  UCGABAR_ARV ;  /* 0x00000000000079c7 */ /* 0x008fe20008000000 */
[----:B------:R-:W-:Y:S05]  /*0f10*/  BRA `(.L_x_16) ;  /* 0x0000000000047947 */ /* 0x000fea0003800000 */
.L_x_15:
[----:B---3--:R-:W-:Y:S01]  /*0f20*/  NOP ;  /* 0x0000000000007918 */ /* 0x008fe20000000000 */
.L_x_16:
[----:B------:R-:W1:Y:S01]  /*0f30*/  S2UR UR20, SR_CTAID.X ;  /* 0x00000000001479c3 */ /* 0x000e620000002500 */
[----:B------:R-:W-:-:S05]  /*0f40*/  CS2R.32 R92, SR_CgaSize ;  /* 0x00000000005c7805 */ /* 0x000fca0000008a00 */
[----:B------:R-:W-:-:S05]  /*0f50*/  IMAD R92, R92, -0xa0, RZ ;  /* 0xffffff605c5c7824 */ /* 0x000fca00078e02ff */
[----:B------:R-:W-:-:S14]  /*0f60*/  R2UR UR5, R92 ;  /* 0x000000005c0572ca */ /* 0x000fdc00000e0000 */
[----:B------:R-:W2:Y:S01]  /*0f70*/  LDCU UR5, c[0x0][UR5+0x2b0] ;  /* 0x00005600050577ac */ /* 0x000ea20008000800 */
[----:B------:R-:W-:-:S05]  /*0f80*/  CS2R.32 R92, SR_CgaSize ;  /* 0x00000000005c7805 */ /* 0x000fca0000008a00 */
[----:B------:R-:W-:-:S05]  /*0f90*/  IMAD R92, R92, -0xa0, RZ ;  /* 0xffffff605c5c7824 */ /* 0x000fca00078e02ff */
[----:B------:R-:W-:-:S14]  /*0fa0*/  R2UR UR4, R92 ;  /* 0x000000005c0472ca */ /* 0x000fdc00000e0000 */
[----:B------:R-:W3:Y:S01]  /*0fb0*/  LDCU UR4, c[0x0][UR4+0x2b4] ;  /* 0x00005680040477ac */ /* 0x000ee20008000800 */
[----:B------:R-:W4:Y:S01]  /*0fc0*/  S2UR UR21, SR_CTAID.Y ;  /* 0x00000000001579c3 */ /* 0x000f220000002600 */
[----:B------:R-:W-:-:S05]  /*0fd0*/  CS2R.32 R92, SR_CgaSize ;  /* 0x00000000005c7805 */ /* 0x000fca0000008a00 */
[----:B------:R-:W-:-:S05]  /*0fe0*/  IMAD R92, R92, -0xa0, RZ ;  /* 0xffffff605c5c7824 */ /* 0x000fca00078e02ff */
[----:B------:R-:W-:-:S14]  /*0ff0*/  R2UR UR7, R92 ;  /* 0x000000005c0772ca */ /* 0x000fdc00000e0000 */
[----:B------:R-:W3:Y:S01]  /*1000*/  LDCU UR7, c[0x0][UR7+0x2a0] ;  /* 0x00005400070777ac */ /* 0x000ee20008000800 */
[----:B------:R-:W-:-:S05]  /*1010*/  CS2R.32 R92, SR_CgaSize ;  /* 0x00000000005c7805 */ /* 0x000fca0000008a00 */
[----:B------:R-:W-:-:S05]  /*1020*/  IMAD R92, R92, -0xa0, RZ ;  /* 0xffffff605c5c7824 */ /* 0x000fca00078e02ff */
[----:B------:R-:W-:-:S14]  /*1030*/  R2UR UR8, R92 ;  /* 0x000000005c0872ca */ /* 0x000fdc00000e0000 */
[----:B------:R-:W3:Y:S01]  /*1040*/  LDCU UR8, c[0x0][UR8+0x2a4] ;  /* 0x00005480080877ac */ /* 0x000ee20008000800 */
[----:B------:R-:W3:Y:S01]  /*1050*/  LDCU UR19, c[0x0][0xc24] ;  /* 0x00018480ff1377ac */ /* 0x000ee20008000800 */
[----:B------:R-:W3:Y:S01]  /*1060*/  LDCU UR39, c[0x0][0xc24] ;  /* 0x00018480ff2777ac */ /* 0x000ee20008000800 */
[----:B-1----:R-:W-:Y:S01]  /*1070*/  I2FP.F32.U32 R2, UR20 ;  /* 0x0000001400027c45 */ /* 0x002fe20008201000 */
[----:B------:R-:W1:Y:S04]  /*1080*/  LDCU UR24, c[0x0][0xc30] ;  /* 0x00018600ff1877ac */ /* 0x000e680008000800 */
[----:B--2---:R-:W-:Y:S01]  /*1090*/  FMUL R2, R2, UR5 ;  /* 0x0000000502027c20 */ /* 0x004fe20008400000 */
[----:B----4-:R-:W-:-:S05]  /*10a0*/  I2FP.F32.U32 R0, UR21 ;  /* 0x0000001500007c45 */ /* 0x010fca0008201000 */
[----:B------:R-:W2:Y:S01]  /*10b0*/  F2I.U32.TRUNC.NTZ R2, R2 ;  /* 0x0000000200027305 */ /* 0x000ea2000020f000 */
[----:B---3--:R-:W-:-:S07]  /*10c0*/  FMUL R0, R0, UR4 ;  /* 0x0000000400007c20 */ /* 0x008fce0008400000 */
[----:B------:R-:W3:Y:S01]  /*10d0*/  F2I.U32.TRUNC.NTZ R0, R0 ;  /* 0x0000000000007305 */ /* 0x000ee2000020f000 */
[----:B--2---:R-:W-:Y:S02]  /*10e0*/  R2UR UR4, R2 ;  /* 0x00000000020472ca */ /* 0x004fe400000e0000 */
[----:B------:R-:W-:Y:S02]  /*10f0*/  PRMT R2, RZ, 0x7610, R2 ;  /* 0x00007610ff027816 */ /* 0x000fe40000000002 */
[----:B---3--:R-:W-:Y:S02]  /*1100*/  R2UR UR6, R0 ;  /* 0x00000000000672ca */ /* 0x008fe400000e0000 */
[----:B------:R-:W-:-:S07]  /*1110*/  PRMT R0, RZ, 0x7610, R0 ;  /* 0x00007610ff007816 */ /* 0x000fce0000000000 */
[----:B------:R-:W-:-:S04]  /*1120*/  UIADD3 UR5, UPT, UPT, -UR4, URZ, URZ ;  /* 0x000000ff04057290 */ /* 0x000fc8000fffe1ff */
[----:B------:R-:W-:Y:S02]  /*1130*/  UIMAD UR5, UR7, UR5, UR20 ;  /* 0x00000005070572a4 */ /* 0x000fe4000f8e0214 */
[----:B------:R-:W-:-:S04]  /*1140*/  UIADD3 UR4, UPT, UPT, -UR6, URZ, URZ ;  /* 0x000000ff06047290 */ /* 0x000fc8000fffe1ff */
[----:B------:R-:W-:Y:S01]  /*1150*/  IMAD.U32 R92, RZ, RZ, UR5 ;  /* 0x00000005ff5c7e24 */ /* 0x000fe2000f8e00ff */
[----:B------:R-:W-:-:S06]  /*1160*/  UIMAD UR4, UR8, UR4, UR21 ;  /* 0x00000004080472a4 */ /* 0x000fcc000f8e0215 */
[----:B------:R-:W-:Y:S01]  /*1170*/  IMAD.U32 R91, RZ, RZ, UR4 ;  /* 0x00000004ff5b7e24 */ /* 0x000fe2000f8e00ff */
[----:B-1----:R-:W-:Y:S06]  /*1180*/  BRA.U UP4, `(.L_x_17) ;  /* 0x0000000104307547 */ /* 0x002fec000b800000 */
[----:B------:R-:W-:Y:S01]  /*1190*/  R2UR UR5, R91 ;  /* 0x000000005b0572ca */ /* 0x000fe200000e0000 */
[----:B------:R-:W-:Y:S01]  /*11a0*/  UMOV UR7, 0x3 ;  /* 0x0000000300077882 */ /* 0x000fe20000000000 */
[----:B------:R-:W-:-:S11]  /*11b0*/  R2UR UR4, R92 ;  /* 0x000000005c0472ca */ /* 0x000fd600000e0000 */
[----:B------:R-:W-:-:S04]  /*11c0*/  UISETP.NE.AND UP0, UPT, UR5, URZ, UPT ;  /* 0x000000ff0500728c */ /* 0x000fc8000bf05270 */
[----:B------:R-:W-:Y:S02]  /*11d0*/  UISETP.LT.U32.OR UP0, UPT, UR4, 0x2, !UP0 ;  /* 0x000000020400788c */ /* 0x000fe4000c701470 */
[----:B------:R-:W-:Y:S02]  /*11e0*/  ULOP3.LUT UR4, UR4, 0xfffffffe, URZ, 0xc0, !UPT ;  /* 0xfffffffe04047892 */ /* 0x000fe4000f8ec0ff */
[----:B------:R-:W-:Y:S02]  /*11f0*/  USEL UR6, URZ, 0x1, !UP0 ;  /* 0x00000001ff067887 */ /* 0x000fe4000c000000 */
[----:B------:R-:W-:Y:S02]  /*1200*/  USEL UR5, URZ, 0x2, !UP0 ;  /* 0x00000002ff057887 */ /* 0x000fe4000c000000 */
[----:B------:R-:W-:Y:S02]  /*1210*/  USHF.L.U32 UR4, UR7, UR4, URZ ;  /* 0x0000000407047299 */ /* 0x000fe400080006ff */
[----:B------:R-:W-:-:S04]  /*1220*/  UIADD3 UR5, UPT, UPT, UR6, UR5, URZ ;  /* 0x0000000506057290 */ /* 0x000fc8000fffe0ff */
[----:B------:R-:W-:Y:S02]  /*1230*/  IMAD.U32 R0, RZ, RZ, UR4 ;  /* 0x00000004ff007e24 */ /* 0x000fe4000f8e00ff */
[----:B------:R-:W-:-:S07]  /*1240*/  IMAD.U32 R2, RZ, RZ, UR5 ;  /* 0x00000005ff027e24 */ /* 0x000fce000f8e00ff */
.L_x_17:
[----:B------:R-:W1:Y:S01]  /*1250*/  S2UR UR50, SR_CTAID.Z ;  /* 0x00000000003279c3 */ /* 0x000e620000002700 */
[----:B------:R-:W-:Y:S01]  /*1260*/  UISETP.GE.AND UP0, UPT, UR19, 0x1, UPT ;  /* 0x000000011300788c */ /* 0x000fe2000bf06270 */
[----:B------:R-:W-:-:S08]  /*1270*/  UMOV UR28, UR20 ;  /* 0x00000014001c7c82 */ /* 0x000fd00008000000 */
[----:B------:R-:W-:Y:S05]  /*1280*/  BRA.U !UP0, `(.L_x_18) ;  /* 0x0000000108d47547 */ /* 0x000fea000b800000 */
[----:B------:R-:W2:Y:S01]  /*1290*/  LDCU.128 UR12, c[0x0][0xc10] ;  /* 0x00018200ff0c77ac */ /* 0x000ea20008000c00 */
[----:B------:R-:W3:Y:S01]  /*12a0*/  LDCU UR22, c[0x0][0xc0c] ;  /* 0x00018180ff1677ac */ /* 0x000ee20008000800 */
[----:B------:R-:W4:Y:S01]  /*12b0*/  LDCU UR6, c[0x0][0x370] ;  /* 0x00006e00ff0677ac */ /* 0x000f220008000800 */
[----:B------:R-:W1:Y:S01]  /*12c0*/  LDCU UR7, c[0x0][0x374] ;  /* 0x00006e80ff0777ac */ /* 0x000e620008000800 */
[----:B------:R-:W1:Y:S01]  /*12d0*/  LDCU UR23, c[0x0][0xc20] ;  /* 0x00018400ff1777ac */ /* 0x000e620008000800 */
[----:B--2---:R-:W-:Y:S02]  /*12e0*/  UIMAD.WIDE.U32 UR4, UR20, UR12, URZ ;  /* 0x0000000c140472a5 */ /* 0x004fe4000f8e00ff */
[----:B---3--:R-:W-:Y:S01]  /*12f0*/  UISETP.NE.AND UP0, UPT, UR22, 0x1, UPT ;  /* 0x000000011600788c */ /* 0x008fe2000bf05270 */
[----:B------:R-:W2:Y:S01]  /*1300*/  LDCU.64 UR8, c[0x0][0xc28] ;  /* 0x00018500ff0877ac */ /* 0x000ea20008000a00 */
[----:B----4-:R-:W-:-:S03]  /*1310*/  UIMAD.WIDE.U32 UR10, UR6, UR12, URZ ;  /* 0x0000000c060a72a5 */ /* 0x010fc6000f8e00ff */
[----:B------:R-:W-:Y:S01]  /*1320*/  UMOV UR4, UR5 ;  /* 0x0000000500047c82 */ /* 0x000fe20008000000 */
[----:B------:R-:W-:Y:S02]  /*1330*/  UISETP.NE.AND UP2, UPT, UR19, 0x1, UPT ;  /* 0x000000011300788c */ /* 0x000fe4000bf45270 */
[----:B------:R-:W-:Y:S01]  /*1340*/  USHF.R.U32.HI UR4, URZ, UR13, UR4 ;  /* 0x0000000dff047299 */ /* 0x000fe20008011604 */
[----:B------:R-:W-:Y:S01]  /*1350*/  UMOV UR10, UR11 ;  /* 0x0000000b000a7c82 */ /* 0x000fe20008000000 */
[----:B------:R-:W-:Y:S02]  /*1360*/  UIMAD.WIDE.U32 UR16, UR21, UR15, URZ ;  /* 0x0000000f151072a5 */ /* 0x000fe4000f8e00ff */
[----:B------:R-:W-:Y:S02]  /*1370*/  USEL UR5, UR20, UR4, !UP0 ;  /* 0x0000000414057287 */ /* 0x000fe4000c000000 */
[----:B------:R-:W-:Y:S02]  /*1380*/  @UP0 USHF.R.U32.HI UR6, URZ, UR13, UR10 ;  /* 0x0000000dff060299 */ /* 0x000fe4000801160a */
[----:B------:R-:W-:-:S02]  /*1390*/  UISETP.NE.AND UP0, UPT, UR14, 0x1, UPT ;  /* 0x000000010e00788c */ /* 0x000fc4000bf05270 */
[----:B-1----:R-:W-:Y:S02]  /*13a0*/  UIMAD.WIDE.U32 UR10, UR7, UR15, URZ ;  /* 0x0000000f070a72a5 */ /* 0x002fe4000f8e00ff */
[----:B--2---:R-:W-:Y:S01]  /*13b0*/  UIMAD.WIDE.U32 UR12, UR6, UR8, URZ ;  /* 0x00000008060c72a5 */ /* 0x004fe2000f8e00ff */
[----:B------:R-:W-:Y:S01]  /*13c0*/  UMOV UR4, UR17 ;  /* 0x0000001100047c82 */ /* 0x000fe20008000000 */
[----:B------:R-:W-:-:S03]  /*13d0*/  UIADD3 UR28, UPT, UPT, -UR5, URZ, URZ ;  /* 0x000000ff051c7290 */ /* 0x000fc6000fffe1ff */
[----:B------:R-:W-:Y:S01]  /*13e0*/  UMOV UR10, UR11 ;  /* 0x0000000b000a7c82 */ /* 0x000fe20008000000 */
[----:B------:R-:W-:Y:S02]  /*13f0*/  USHF.R.U32.HI UR4, URZ, UR23, UR4 ;  /* 0x00000017ff047299 */ /* 0x000fe40008011604 */
[----:B------:R-:W-:Y:S01]  /*1400*/  @UP0 USHF.R.U32.HI UR7, URZ, UR23, UR10 ;  /* 0x00000017ff070299 */ /* 0x000fe2000801160a */
[----:B------:R-:W-:Y:S01]  /*1410*/  UMOV UR12, UR13 ;  /* 0x0000000d000c7c82 */ /* 0x000fe20008000000 */
[----:B------:R-:W-:Y:S02]  /*1420*/  USEL UR4, UR21, UR4, !UP0 ;  /* 0x0000000415047287 */ /* 0x000fe4000c000000 */
[----:B------:R-:W-:Y:S02]  /*1430*/  UIMAD.WIDE.U32 UR10, UR7, UR8, URZ ;  /* 0x00000008070a72a5 */ /* 0x000fe4000f8e00ff */
[----:B------:R-:W-:Y:S02]  /*1440*/  @UP2 USHF.R.U32.HI UR6, URZ, UR9, UR12 ;  /* 0x00000009ff062299 */ /* 0x000fe4000801160c */
[----:B------:R-:W-:-:S02]  /*1450*/  UIMAD.WIDE.U32 UR12, UR4, UR8, URZ ;  /* 0x00000008040c72a5 */ /* 0x000fc4000f8e00ff */
[----:B------:R-:W-:Y:S01]  /*1460*/  UIMAD UR28, UR22, UR28, UR20 ;  /* 0x0000001c161c72a4 */ /* 0x000fe2000f8e0214 */
[----:B------:R-:W-:Y:S02]  /*1470*/  UMOV UR10, UR11 ;  /* 0x0000000b000a7c82 */ /* 0x000fe40008000000 */
[----:B------:R-:W-:Y:S02]  /*1480*/  @UP2 USHF.R.U32.HI UR7, URZ, UR9, UR10 ;  /* 0x00000009ff072299 */ /* 0x000fe4000801160a */
[----:B------:R-:W-:Y:S02]  /*1490*/  UIMAD UR10, UR6, UR19, URZ ;  /* 0x00000013060a72a4 */ /* 0x000fe4000f8e02ff */
[----:B------:R-:W-:-:S04]  /*14a0*/  UIMAD UR7, UR7, UR19, URZ ;  /* 0x00000013070772a4 */ /* 0x000fc8000f8e02ff */
[----:B------:R-:W-:-:S03]  /*14b0*/  UISETP.GE.AND UP0, UPT, UR4, UR7, UPT ;  /* 0x000000070400728c */ /* 0x000fc6000bf06270 */
[----:B------:R-:W-:Y:S01]  /*14c0*/  UMOV UR7, UR13 ;  /* 0x0000000d00077c82 */ /* 0x000fe20008000000 */
[----:B------:R-:W-:Y:S02]  /*14d0*/  UISETP.GE.OR UP0, UPT, UR5, UR10, UP0 ;  /* 0x0000000a0500728c */ /* 0x000fe40008706670 */
[----:B------:R-:W-:Y:S02]  /*14e0*/  UIMAD.WIDE.U32 UR10, UR5, UR8, URZ ;  /* 0x00000008050a72a5 */ /* 0x000fe4000f8e00ff */
[----:B------:R-:W-:Y:S02]  /*14f0*/  USHF.R.U32.HI UR7, URZ, UR9, UR7 ;  /* 0x00000009ff077299 */ /* 0x000fe40008011607 */
[----:B------:R-:W-:Y:S02]  /*1500*/  UIADD3 UR10, UPT, UPT, -UR4, URZ, URZ ;  /* 0x000000ff040a7290 */ /* 0x000fe4000fffe1ff */
[----:B------:R-:W-:Y:S02]  /*1510*/  USEL UR7, UR4, UR7, !UP2 ;  /* 0x0000000704077287 */ /* 0x000fe4000d000000 */
[----:B------:R-:W-:Y:S01]  /*1520*/  UIMAD UR10, UR14, UR10, UR21 ;  /* 0x0000000a0e0a72a4 */ /* 0x000fe2000f8e0215 */
[----:B------:R-:W-:-:S02]  /*1530*/  @!UP0 UMOV UR8, UR11 ;  /* 0x0000000b00088c82 */ /* 0x000fc40008000000 */
[----:B------:R-:W-:Y:S02]  /*1540*/  @!UP0 USHF.R.U32.HI UR8, URZ, UR9, UR8 ;  /* 0x00000009ff088299 */ /* 0x000fe40008011608 */
[----:B------:R-:W-:Y:S02]  /*1550*/  UIADD3 UR9, UPT, UPT, -UR7, URZ, URZ ;  /* 0x000000ff07097290 */ /* 0x000fe4000fffe1ff */
[----:B------:R-:W-:Y:S02]  /*1560*/  @!UP0 USEL UR8, UR5, UR8, !UP2 ;  /* 0x0000000805088287 */ /* 0x000fe4000d000000 */
[----:B------:R-:W-:Y:S02]  /*1570*/  UIMAD UR9, UR19, UR9, UR4 ;  /* 0x00000009130972a4 */ /* 0x000fe4000f8e0204 */
[----:B------:R-:W-:Y:S02]  /*1580*/  @!UP0 UIADD3 UR7, UPT, UPT, UR7, -UR8, URZ ;  /* 0x8000000807078290 */ /* 0x000fe4000fffe0ff */
[----:B------:R-:W-:-:S02]  /*1590*/  @!UP0 UIMAD UR6, UR9, UR6, UR8 ;  /* 0x00000006090682a4 */ /* 0x000fc4000f8e0208 */
[----:B------:R-:W-:-:S04]  /*15a0*/  @!UP0 UIMAD UR4, UR7, UR19, UR5 ;  /* 0x00000013070482a4 */ /* 0x000fc8000f8e0205 */
[----:B------:R-:W-:Y:S01]  /*15b0*/  UIMAD UR21, UR4, UR14, UR10 ;  /* 0x0000000e041572a4 */ /* 0x000fe2000f8e020a */
[----:B------:R-:W-:Y:S02]  /*15c0*/  @!UP0 UMOV UR5, UR6 ;  /* 0x0000000600058c82 */ /* 0x000fe40008000000 */
[----:B------:R-:W-:-:S12]  /*15d0*/  UIMAD UR28, UR5, UR22, UR28 ;  /* 0x00000016051c72a4 */ /* 0x000fd8000f8e021c */
.L_x_18:
[----:B------:R-:W-:-:S09]  /*15e0*/  UISETP.NE.AND UP0, UPT, UR24, 0x1, UPT ;  /* 0x000000011800788c */ /* 0x000fd2000bf05270 */
[----:B------:R-:W-:Y:S05]  /*15f0*/  BRA.U UP0, `(.L_x_19) ;  /* 0x0000000100407547 */ /* 0x000fea000b800000 */
[----:B------:R-:W2:Y:S01]  /*1600*/  LDCU.128 UR8, c[0x0][0xc10] ;  /* 0x00018200ff0877ac */ /* 0x000ea20008000c00 */
[----:B------:R-:W3:Y:S01]  /*1610*/  LDCU UR12, c[0x0][0xc0c] ;  /* 0x00018180ff0c77ac */ /* 0x000ee20008000800 */
[----:B------:R-:W4:Y:S01]  /*1620*/  LDCU UR13, c[0x0][0xc20] ;  /* 0x00018400ff0d77ac */ /* 0x000f220008000800 */
[----:B--2---:R-:W-:Y:S02]  /*1630*/  UIMAD.WIDE.U32 UR4, UR28, UR8, URZ ;  /* 0x000000081c0472a5 */ /* 0x004fe4000f8e00ff */
[----:B------:R-:W-:Y:S02]  /*1640*/  UIMAD.WIDE.U32 UR6, UR21, UR11, URZ ;  /* 0x0000000b150672a5 */ /* 0x000fe4000f8e00ff */
[----:B---3--:R-:W-:Y:S02]  /*1650*/  UISETP.NE.AND UP0, UPT, UR12, 0x1, UPT ;  /* 0x000000010c00788c */ /* 0x008fe4000bf05270 */
[----:B------:R-:W-:-:S03]  /*1660*/  USHF.R.U32.HI UR5, URZ, UR9, UR5 ;  /* 0x00000009ff057299 */ /* 0x000fc60008011605 */
[----:B------:R-:W-:Y:S01]  /*1670*/  UMOV UR4, UR7 ;  /* 0x0000000700047c82 */ /* 0x000fe20008000000 */
[----:B------:R-:W-:Y:S02]  /*1680*/  USEL UR5, UR28, UR5, !UP0 ;  /* 0x000000051c057287 */ /* 0x000fe4000c000000 */
[----:B------:R-:W-:Y:S02]  /*1690*/  UISETP.NE.AND UP0, UPT, UR10, 0x1, UPT ;  /* 0x000000010a00788c */ /* 0x000fe4000bf05270 */
[----:B----4-:R-:W-:-:S04]  /*16a0*/  USHF.R.U32.HI UR4, URZ, UR13, UR4 ;  /* 0x0000000dff047299 */ /* 0x010fc80008011604 */
[----:B------:R-:W-:-:S04]  /*16b0*/  USEL UR4, UR21, UR4, !UP0 ;  /* 0x0000000415047287 */ /* 0x000fc8000c000000 */
[----:B------:R-:W-:Y:S02]  /*16c0*/  UIADD3 UR6, UPT, UPT, -UR4, UR5, URZ ;  /* 0x0000000504067290 */ /* 0x000fe4000fffe1ff */
[----:B------:R-:W-:Y:S02]  /*16d0*/  UIADD3 UR4, UPT, UPT, UR4, -UR5, URZ ;  /* 0x8000000504047290 */ /* 0x000fe4000fffe0ff */
[----:B------:R-:W-:Y:S02]  /*16e0*/  UIMAD UR21, UR6, UR10, UR21 ;  /* 0x0000000a061572a4 */ /* 0x000fe4000f8e0215 */
[----:B------:R-:W-:-:S12]  /*16f0*/  UIMAD UR28, UR4, UR12, UR28 ;  /* 0x0000000c041c72a4 */ /* 0x000fd8000f8e021c */
.L_x_19:
[----:B------:R-:W-:Y:S05]  /*1700*/  BRA.U !UP6, `(.L_x_20) ;  /* 0x000000010e0c7547 */ /* 0x000fea000b800000 */
[----:B------:R-:W-:Y:S01]  /*1710*/  UCGABAR_WAIT ;  /* 0x0000000000007dc7 */ /* 0x000fe20008000000 */
[----:B------:R-:W-:Y:S01]  /*1720*/  CCTL.IVALL ;  /* 0x00000000ff00798f */ /* 0x000fe20002000000 */
[----:B------:R-:W-:Y:S05]  /*1730*/  BRA `(.L_x_21) ;  /* 0x0000000000047947 */ /* 0x000fea0003800000 */
.L_x_20:
[----:B------:R-:W-:Y:S06]  /*1740*/  BAR.SYNC.DEFER_BLOCKING 0x0 ;  /* 0x0000000000007b1d */ /* 0x000fec0000010000 */
.L_x_21:
[----:B------:R-:W-:Y:S05]  /*1750*/  BRA.U UP5, `(.L_x_22) ;  /* 0x0000002505987547 */ /* 0x000fea000b800000 */
[----:B------:R-:W2:Y:S01]  /*1760*/  LDCU UR7, c[0x0][0x394] ;  /* 0x00007280ff0777ac */ /* 0x000ea20008000800 */
[----:B------:R-:W-:Y:S01]  /*1770*/  PLOP3.LUT P1, PT, PT, PT, UP3, 0x80, 0x8 ;  /* 0x000000000008781c */ /* 0x000fe20003f2f038 */
[----:B------:R-:W-:Y:S01]  /*1780*/  IMAD.MOV.U32 R2, RZ, RZ, RZ ;  /* 0x000000ffff027224 */ /* 0x000fe200078e00ff */
[----:B------:R-:W-:Y:S01]  /*1790*/  ISETP.EQ.OR P2, PT, R3, RZ, P3 ;  /* 0x000000ff0300720c */ /* 0x000fe20001f42670 */
[----:B------:R-:W3:Y:S01]  /*17a0*/  LDCU UR6, c[0x0][0x5d8] ;  /* 0x0000bb00ff0677ac */ /* 0x000ee20008000800 */
[----:B------:R-:W-:Y:S01]  /*17b0*/  PLOP3.LUT P1, PT, P1, PT, PT, 0x8, 0x80 ;  /* 0x000000000080781c */ /* 0x000fe20000f2e170 */
[----:B------:R-:W-:Y:S02]  /*17c0*/  UISETP.NE.AND UP0, UPT, UR18, URZ, UPT ;  /* 0x000000ff1200728c */ /* 0x000fe4000bf05270 */
[----:B------:R-:W-:Y:S02]  /*17d0*/  USHF.L.U32 UR8, UR20, 0x6, URZ ;  /* 0x0000000614087899 */ /* 0x000fe400080006ff */
[----:B------:R-:W-:Y:S01]  /*17e0*/  USEL UR54, UR55, 0x2, UP0 ;  /* 0x0000000237367887 */ /* 0x000fe20008000000 */
[----:B------:R-:W4:Y:S01]  /*17f0*/  LDCU UR63, c[0x0][0x370] ;  /* 0x00006e00ff3f77ac */ /* 0x000f220008000800 */
[----:B--2---:R-:W-:Y:S01]  /*1800*/  UIADD3 UR5, UPT, UPT, UR7, 0x1f, URZ ;  /* 0x0000001f07057890 */ /* 0x004fe2000fffe0ff */
[----:B------:R-:W2:Y:S03]  /*1810*/  LDCU.64 UR56, c[0x0][0x348] ;  /* 0x00006900ff3877ac */ /* 0x000ea60008000a00 */
[----:B------:R-:W-:-:S02]  /*1820*/  USHF.R.S32.HI UR4, URZ, 0x1f, UR5 ;  /* 0x0000001fff047899 */ /* 0x000fc40008011405 */
[----:B---3--:R-:W-:Y:S02]  /*1830*/  UIADD3 UR6, UPT, UPT, UR6, 0x7f, URZ ;  /* 0x0000007f06067890 */ /* 0x008fe4000fffe0ff */
[----:B------:R-:W-:Y:S02]  /*1840*/  ULEA.HI UR4, UR4, UR5, URZ, 0x5 ;  /* 0x0000000504047291 */ /* 0x000fe4000f8f28ff */
[----:B------:R-:W-:Y:S02]  /*1850*/  UIADD3 UR5, UPT, UPT, UR7, -0x1, URZ ;  /* 0xffffffff07057890 */ /* 0x000fe4000fffe0ff */
[----:B------:R-:W-:Y:S02]  /*1860*/  USHF.R.S32.HI UR65, URZ, 0x5, UR4 ;  /* 0x00000005ff417899 */ /* 0x000fe40008011404 */
[----:B------:R-:W-:Y:S02]  /*1870*/  UISETP.GE.U32.AND UP1, UPT, UR5, -0x3f, UPT ;  /* 0xffffffc10500788c */ /* 0x000fe4000bf26070 */
[----:B------:R-:W-:-:S02]  /*1880*/  UISETP.LT.U32.AND UP0, UPT, UR65, 0x10, UPT ;  /* 0x000000104100788c */ /* 0x000fc4000bf01070 */
[----:B------:R-:W-:Y:S02]  /*1890*/  USHF.R.S32.HI UR4, URZ, 0x1f, UR6 ;  /* 0x0000001fff047899 */ /* 0x000fe40008011406 */
[----:B------:R-:W-:Y:S02]  /*18a0*/  USEL UR64, UR65, 0x10, UP0 ;  /* 0x0000001041407887 */ /* 0x000fe40008000000 */
[----:B------:R-:W-:Y:S02]  /*18b0*/  ULEA.HI UR4, UR4, UR6, URZ, 0x7 ;  /* 0x0000000604047291 */ /* 0x000fe4000f8f38ff */
[----:B------:R-:W-:Y:S02]  /*18c0*/  UIADD3 UR51, UPT, UPT, UR64, -0x1, URZ ;  /* 0xffffffff40337890 */ /* 0x000fe4000fffe0ff */
[----:B------:R-:W-:Y:S02]  /*18d0*/  @UP1 UIADD3 UR51, UPT, UPT, UR64, URZ, URZ ;  /* 0x000000ff40331290 */ /* 0x000fe4000fffe0ff */
[----:B------:R-:W-:-:S02]  /*18e0*/  USHF.L.U32 UR69, UR20, 0x7, URZ ;  /* 0x0000000714457899 */ /* 0x000fc400080006ff */
[----:B------:R-:W-:Y:S01]  /*18f0*/  UIADD3 UR68, UPT, UPT, UR7, 0x3e, URZ ;  /* 0x0000003e07447890 */ /* 0x000fe2000fffe0ff */
[----:B------:R-:W3:Y:S01]  /*1900*/  LDCU UR62, c[0x0][0x374] ;  /* 0x00006e80ff3e77ac */ /* 0x000ee20008000800 */
[----:B------:R-:W-:Y:S02]  /*1910*/  ULOP3.LUT UR67, UR8, 0x40, URZ, 0xc0, !UPT ;  /* 0x0000004008437892 */ /* 0x000fe4000f8ec0ff */
[----:B------:R-:W-:Y:S02]  /*1920*/  USHF.R.S32.HI UR61, URZ, 0x7, UR4 ;  /* 0x00000007ff3d7899 */ /* 0x000fe40008011404 */
[----:B------:R-:W-:Y:S02]  /*1930*/  UIADD3 UR66, UPT, UPT, UR65, -UR64, URZ ;  /* 0x8000004041427290 */ /* 0x000fe4000fffe0ff */
[----:B------:R-:W-:Y:S01]  /*1940*/  UIADD3 UR51, UPT, UPT, UR51, 0x1, URZ ;  /* 0x0000000133337890 */ /* 0x000fe2000fffe0ff */
[----:B------:R-:W-:Y:S01]  /*1950*/  UMOV UR32, 0x1 ;  /* 0x0000000100207882 */ /* 0x000fe20000000000 */
[----:B--2-4-:R-:W-:-:S10]  /*1960*/  UMOV UR36, URZ ;  /* 0x000000ff00247c82 */ /* 0x014fd40008000000 */
.L_x_40:
[----:B------:R-:W-:Y:S01]  /*1970*/  IMAD.U32 R4, RZ, RZ, UR61 ;  /* 0x0000003dff047e24 */ /* 0x000fe2000f8e00ff */
[----:B------:R-:W2:Y:S04]  /*1980*/  LDCU UR60, c[0x0][0x5dc] ;  /* 0x0000bb80ff3c77ac */ /* 0x000ea80008000800 */
[-C--:B------:R-:W-:Y:S01]  /*1990*/  IABS R0, R4.reuse ;  /* 0x0000000400007213 */ /* 0x080fe20000000000 */
[----:B-1----:R-:W1:Y:S01]  /*19a0*/  LDCU UR50, c[0x0][0x5e0] ;  /* 0x0000bc00ff3277ac */ /* 0x002e620008000800 */
[----:B------:R-:W-:Y:S02]  /*19b0*/  IABS R4, R4 ;  /* 0x0000000400047213 */ /* 0x000fe40000000000 */
[----:B------:R-:W-:Y:S01]  /*19c0*/  R2UR UR6, R0 ;  /* 0x00000000000672ca */ /* 0x000fe200000e0000 */
[----:B------:R-:W-:Y:S01]  /*19d0*/  UMOV UR33, 0x400 ;  /* 0x0000040000217882 */ /* 0x000fe20000000000 */
[----:B------:R-:W-:Y:S01]  /*19e0*/  UMOV UR19, URZ ;  /* 0x000000ff00137c82 */ /* 0x000fe20008000000 */
[----:B--2---:R-:W-:-:S10]  /*19f0*/  IMAD.U32 R3, RZ, RZ, UR60 ;  /* 0x0000003cff037e24 */ /* 0x004fd4000f8e00ff */
[----:B------:R-:W2:Y:S01]  /*1a00*/  I2F.RP R6, UR6 ;  /* 0x0000000600067d06 */ /* 0x000ea20008209400 */
[----:B-1----:R-:W-:-:S07]  /*1a10*/  UISETP.NE.AND UP2, UPT, UR50, URZ, UPT ;  /* 0x000000ff3200728c */ /* 0x002fce000bf45270 */
[----:B--2---:R-:W1:Y:S02]  /*1a20*/  MUFU.RCP R5, R6 ;  /* 0x0000000600057308 */ /* 0x004e640000001000 */
[----:B-1----:R-:W-:-:S06]  /*1a30*/  VIADD R5, R5, 0xffffffe ;  /* 0x0ffffffe05057836 */ /* 0x002fcc0000000000 */
[----:B------:R-:W1:Y:S02]  /*1a40*/  F2I.FTZ.U32.TRUNC.NTZ R0, R5 ;  /* 0x0000000500007305 */ /* 0x000e64000021f000 */
[----:B-1----:R-:W-:Y:S02]  /*1a50*/  R2UR UR5, R0 ;  /* 0x00000000000572ca */ /* 0x002fe400000e0000 */
[----:B------:R-:W-:Y:S01]  /*1a60*/  IABS R0, R3 ;  /* 0x0000000300007213 */ /* 0x000fe20000000000 */
[----:B------:R-:W-:-:S03]  /*1a70*/  IMAD.U32 R3, RZ, RZ, UR21 ;  /* 0x00000015ff037e24 */ /* 0x000fc6000f8e00ff */
[----:B------:R-:W-:Y:S01]  /*1a80*/  R2UR UR9, R0 ;  /* 0x00000000000972ca */ /* 0x000fe200000e0000 */
[----:B------:R-:W-:Y:S01]  /*1a90*/  IMAD.MOV R0, RZ, RZ, -R4 ;  /* 0x000000ffff007224 */ /* 0x000fe200078e0a04 */
[----:B------:R-:W-:-:S04]  /*1aa0*/  IABS R3, R3 ;  /* 0x0000000300037213 */ /* 0x000fc80000000000 */
[----:B------:R-:W-:Y:S01]  /*1ab0*/  R2UR UR8, R3 ;  /* 0x00000000030872ca */ /* 0x000fe200000e0000 */
[----:B------:R-:W-:-:S04]  /*1ac0*/  UIADD3 UR4, UPT, UPT, URZ, -UR5, URZ ;  /* 0x80000005ff047290 */ /* 0x000fc8000fffe0ff */
[----:B------:R-:W-:Y:S02]  /*1ad0*/  UIMAD UR7, UR4, UR6, URZ ;  /* 0x00000006040772a4 */ /* 0x000fe4000f8e02ff */
[----:B------:R-:W1:Y:S01]  /*1ae0*/  I2F.RP R3, UR9 ;  /* 0x0000000900037d06 */ /* 0x000e620008209400 */
[----:B------:R-:W-:Y:S02]  /*1af0*/  UMOV UR4, URZ ;  /* 0x000000ff00047c82 */ /* 0x000fe40008000000 */
[----:B------:R-:W-:Y:S02]  /*1b00*/  UIMAD.WIDE.U32 UR4, UR5, UR7, UR4 ;  /* 0x00000007050472a5 */ /* 0x000fe4000f8e0004 */
[----:B------:R-:W-:-:S05]  /*1b10*/  R2UR UR7, R0 ;  /* 0x00000000000772ca */ /* 0x000fca00000e0000 */
[----:B------:R-:W-:Y:S02]  /*1b20*/  UMOV UR4, UR5 ;  /* 0x0000000500047c82 */ /* 0x000fe40008000000 */
[----:B------:R-:W-:Y:S01]  /*1b30*/  UIMAD.WIDE.U32 UR4, UR4, UR8, URZ ;  /* 0x00000008040472a5 */ /* 0x000fe2000f8e00ff */
[----:B-1----:R-:W1:Y:S06]  /*1b40*/  MUFU.RCP R3, R3 ;  /* 0x0000000300037308 */ /* 0x002e6c0000001000 */
[----:B------:R-:W-:Y:S02]  /*1b50*/  UMOV UR4, UR5 ;  /* 0x0000000500047c82 */ /* 0x000fe40008000000 */
[----:B------:R-:W-:-:S04]  /*1b60*/  UIMAD UR5, UR4, UR7, UR8 ;  /* 0x00000007040572a4 */ /* 0x000fc8000f8e0208 */
[----:B------:R-:W-:Y:S01]  /*1b70*/  UISETP.GT.U32.AND UP0, UPT, UR6, UR5, UPT ;  /* 0x000000050600728c */ /* 0x000fe2000bf04070 */
[----:B-1----:R-:W-:-:S10]  /*1b80*/  VIADD R4, R3, 0xffffffe ;  /* 0x0ffffffe03047836 */ /* 0x002fd40000000000 */
[----:B------:R-:W-:Y:S01]  /*1b90*/  @!UP0 UIADD3 UR5, UPT, UPT, UR5, -UR6, URZ ;  /* 0x8000000605058290 */ /* 0x000fe2000fffe0ff */
[----:B------:R-:W1:Y:S01]  /*1ba0*/  F2I.FTZ.U32.TRUNC.NTZ R0, R4 ;  /* 0x0000000400007305 */ /* 0x000e62000021f000 */
[----:B------:R-:W-:Y:S02]  /*1bb0*/  @!UP0 UIADD3 UR4, UPT, UPT, UR4, 0x1, URZ ;  /* 0x0000000104048890 */ /* 0x000fe4000fffe0ff */
[----:B------:R-:W-:Y:S02]  /*1bc0*/  UISETP.GE.U32.AND UP1, UPT, UR5, UR6, UPT ;  /* 0x000000060500728c */ /* 0x000fe4000bf26070 */
[----:B------:R-:W-:-:S04]  /*1bd0*/  ULOP3.LUT UR5, UR21, UR61, URZ, 0x3c, !UPT ;  /* 0x0000003d15057292 */ /* 0x000fc8000f8e3cff */
[----:B------:R-:W-:-:S05]  /*1be0*/  UISETP.GE.AND UP0, UPT, UR5, URZ, UPT ;  /* 0x000000ff0500728c */ /* 0x000fca000bf06270 */
[----:B------:R-:W-:Y:S01]  /*1bf0*/  @UP1 UIADD3 UR4, UPT, UPT, UR4, 0x1, URZ ;  /* 0x0000000104041890 */ /* 0x000fe2000fffe0ff */
[----:B-1----:R-:W-:Y:S01]  /*1c00*/  R2UR UR5, R0 ;  /* 0x00000000000572ca */ /* 0x002fe200000e0000 */
[----:B------:R-:W-:Y:S01]  /*1c10*/  UISETP.NE.AND UP1, UPT, UR61, URZ, UPT ;  /* 0x000000ff3d00728c */ /* 0x000fe2000bf25270 */
[----:B------:R-:W-:-:S04]  /*1c20*/  IMAD.U32 R0, RZ, RZ, UR50 ;  /* 0x00000032ff007e24 */ /* 0x000fc8000f8e00ff */
[----:B------:R-:W-:Y:S01]  /*1c30*/  UMOV UR8, UR4 ;  /* 0x0000000400087c82 */ /* 0x000fe20008000000 */
[----:B------:R-:W-:Y:S01]  /*1c40*/  IABS R0, R0 ;  /* 0x0000000000007213 */ /* 0x000fe20000000000 */
[----:B------:R-:W-:-:S03]  /*1c50*/  @!UP0 UIADD3 UR8, UPT, UPT, -UR8, URZ, URZ ;  /* 0x000000ff08088290 */ /* 0x000fc6000fffe1ff */
[----:B------:R-:W-:Y:S01]  /*1c60*/  R2UR UR10, R0 ;  /* 0x00000000000a72ca */ /* 0x000fe200000e0000 */
[----:B------:R-:W-:Y:S02]  /*1c70*/  @!UP1 ULOP3.LUT UR8, URZ, UR61, URZ, 0x33, !UPT ;  /* 0x0000003dff089292 */ /* 0x000fe4000f8e33ff */
[----:B------:R-:W-:-:S04]  /*1c80*/  UIADD3 UR4, UPT, UPT, URZ, -UR5, URZ ;  /* 0x80000005ff047290 */ /* 0x000fc8000fffe0ff */
[----:B------:R-:W-:Y:S01]  /*1c90*/  IMAD.U32 R3, RZ, RZ, UR8 ;  /* 0x00000008ff037e24 */ /* 0x000fe2000f8e00ff */
[----:B------:R-:W-:-:S03]  /*1ca0*/  UIMAD UR6, UR4, UR9, URZ ;  /* 0x00000009040672a4 */ /* 0x000fc6000f8e02ff */
[----:B------:R-:W-:Y:S01]  /*1cb0*/  UMOV UR4, URZ ;  /* 0x000000ff00047c82 */ /* 0x000fe20008000000 */
[----:B------:R-:W-:Y:S01]  /*1cc0*/  IABS R3, R3 ;  /* 0x0000000300037213 */ /* 0x000fe20000000000 */
[----:B------:R-:W-:-:S03]  /*1cd0*/  UIMAD.WIDE.U32 UR4, UR5, UR6, UR4 ;  /* 0x00000006050472a5 */ /* 0x000fc6000f8e0004 */
[----:B------:R-:W-:Y:S02]  /*1ce0*/  R2UR UR7, R3 ;  /* 0x00000000030772ca */ /* 0x000fe400000e0000 */
[----:B------:R-:W1:Y:S02]  /*1cf0*/  I2F.RP R3, UR10 ;  /* 0x0000000a00037d06 */ /* 0x000e640008209400 */
[----:B------:R-:W-:-:S09]  /*1d00*/  UMOV UR4, UR5 ;  /* 0x0000000500047c82 */ /* 0x000fd20008000000 */
[----:B------:R-:W-:Y:S01]  /*1d10*/  UIMAD.WIDE.U32 UR4, UR4, UR7, URZ ;  /* 0x00000007040472a5 */ /* 0x000fe2000f8e00ff */
[----:B-1----:R-:W1:Y:S06]  /*1d20*/  MUFU.RCP R0, R3 ;  /* 0x0000000300007308 */ /* 0x002e6c0000001000 */
[----:B------:R-:W-:Y:S02]  /*1d30*/  UMOV UR4, UR5 ;  /* 0x0000000500047c82 */ /* 0x000fe40008000000 */
[----:B------:R-:W-:-:S04]  /*1d40*/  UIADD3 UR5, UPT, UPT, -UR4, URZ, URZ ;  /* 0x000000ff04057290 */ /* 0x000fc8000fffe1ff */
[----:B------:R-:W-:Y:S01]  /*1d50*/  UIMAD UR5, UR9, UR5, UR7 ;  /* 0x00000005090572a4 */ /* 0x000fe2000f8e0207 */
[----:B------:R-:W2:Y:S03]  /*1d60*/  S2UR UR7, SR_CgaCtaId ;  /* 0x00000000000779c3 */ /* 0x000ea60000008800 */
[----:B------:R-:W-:Y:S01]  /*1d70*/  UISETP.GT.U32.AND UP0, UPT, UR9, UR5, UPT ;  /* 0x000000050900728c */ /* 0x000fe2000bf04070 */
[----:B-1----:R-:W-:Y:S02]  /*1d80*/  VIADD R0, R0, 0xffffffe ;  /* 0x0ffffffe00007836 */ /* 0x002fe40000000000 */
[----:B------:R-:W-:-:S04]  /*1d90*/  IMAD.U32 R3, RZ, RZ, UR32 ;  /* 0x00000020ff037e24 */ /* 0x000fc8000f8e00ff */
[----:B------:R-:W1:Y:S04]  /*1da0*/  F2I.FTZ.U32.TRUNC.NTZ R0, R0 ;  /* 0x0000000000007305 */ /* 0x000e68000021f000 */
[----:B------:R-:W-:Y:S01]  /*1db0*/  @!UP0 UIADD3 UR5, UPT, UPT, UR5, -UR9, URZ ;  /* 0x8000000905058290 */ /* 0x000fe2000fffe0ff */
[----:B------:R-:W-:Y:S01]  /*1dc0*/  SHF.L.U32 R3, R3, 0x1f, RZ ;  /* 0x0000001f03037819 */ /* 0x000fe200000006ff */
[----:B------:R-:W-:Y:S02]  /*1dd0*/  @!UP0 UIADD3 UR4, UPT, UPT, UR4, 0x1, URZ ;  /* 0x0000000104048890 */ /* 0x000fe4000fffe0ff */
[----:B------:R-:W-:Y:S02]  /*1de0*/  UISETP.GE.U32.AND UP1, UPT, UR5, UR9, UPT ;  /* 0x000000090500728c */ /* 0x000fe4000bf26070 */
[----:B------:R-:W-:-:S04]  /*1df0*/  ULOP3.LUT UR5, UR8, UR60, URZ, 0x3c, !UPT ;  /* 0x0000003c08057292 */ /* 0x000fc8000f8e3cff */
[----:B------:R-:W-:Y:S02]  /*1e00*/  UISETP.GE.AND UP0, UPT, UR5, URZ, UPT ;  /* 0x000000ff0500728c */ /* 0x000fe4000bf06270 */
[----:B--2---:R-:W-:Y:S01]  /*1e10*/  ULEA UR33, UR7, UR33, 0x18 ;  /* 0x0000002107217291 */ /* 0x004fe2000f8ec0ff */
[----:B-1----:R-:W-:Y:S02]  /*1e20*/  R2UR UR5, R0 ;  /* 0x00000000000572ca */ /* 0x002fe400000e0000 */
[----:B------:R-:W-:Y:S02]  /*1e30*/  @UP1 UIADD3 UR4, UPT, UPT, UR4, 0x1, URZ ;  /* 0x0000000104041890 */ /* 0x000fe4000fffe0ff */
[----:B------:R-:W-:Y:S02]  /*1e40*/  UISETP.NE.AND UP1, UPT, UR60, URZ, UPT ;  /* 0x000000ff3c00728c */ /* 0x000fe4000bf25270 */
[----:B------:R-:W-:-:S03]  /*1e50*/  ULEA UR7, UR36, UR33, 0x3 ;  /* 0x0000002124077291 */ /* 0x000fc6000f8e18ff */
[----:B------:R-:W-:Y:S02]  /*1e60*/  UMOV UR6, UR4 ;  /* 0x0000000400067c82 */ /* 0x000fe40008000000 */
[----:B------:R-:W-:Y:S02]  /*1e70*/  @!UP0 UIADD3 UR6, UPT, UPT, -UR6, URZ, URZ ;  /* 0x000000ff06068290 */ /* 0x000fe4000fffe1ff */
[----:B------:R-:W-:Y:S02]  /*1e80*/  UIADD3 UR4, UPT, UPT, URZ, -UR5, URZ ;  /* 0x80000005ff047290 */ /* 0x000fe4000fffe0ff */
[----:B------:R1:W2:Y:S01]  /*1e90*/  SYNCS.PHASECHK.TRANS64.TRYWAIT P0, [UR7+0x80], R3 ;  /* 0x00008003ff0075a7 */ /* 0x0002a20008001107 */
[----:B------:R-:W-:Y:S02]  /*1ea0*/  @!UP1 ULOP3.LUT UR6, URZ, UR60, URZ, 0x33, !UPT ;  /* 0x0000003cff069292 */ /* 0x000fe4000f8e33ff */
[----:B------:R-:W-:-:S03]  /*1eb0*/  UIMAD UR7, UR4, UR10, URZ ;  /* 0x0000000a040772a4 */ /* 0x000fc6000f8e02ff */
[----:B------:R-:W-:Y:S01]  /*1ec0*/  UMOV UR4, URZ ;  /* 0x000000ff00047c82 */ /* 0x000fe20008000000 */
[----:B------:R-:W-:Y:S01]  /*1ed0*/  IMAD.U32 R0, RZ, RZ, UR6 ;  /* 0x00000006ff007e24 */ /* 0x000fe2000f8e00ff */
[----:B------:R-:W-:Y:S02]  /*1ee0*/  UIMAD.WIDE.U32 UR4, UR5, UR7, UR4 ;  /* 0x00000007050472a5 */ /* 0x000fe4000f8e0004 */
[----:B------:R-:W-:Y:S02]  /*1ef0*/  ULEA.HI UR7, UR28, UR28, URZ, 0x1 ;  /* 0x0000001c1c077291 */ /* 0x000fe4000f8f08ff */
[----:B------:R-:W-:Y:S02]  /*1f00*/  IABS R0, R0 ;  /* 0x0000000000007213 */ /* 0x000fe40000000000 */
[----:B------:R-:W-:Y:S02]  /*1f10*/  USHF.L.U32 UR7, UR7, 0x7, URZ ;  /* 0x0000000707077899 */ /* 0x000fe400080006ff */
[----:B------:R-:W-:Y:S01]  /*1f20*/  R2UR UR9, R0 ;  /* 0x00000000000972ca */ /* 0x000fe200000e0000 */
[----:B------:R-:W-:Y:S01]  /*1f30*/  UMOV UR4, UR5 ;  /* 0x0000000500047c82 */ /* 0x000fe20008000000 */
[----:B------:R-:W-:-:S04]  /*1f40*/  ULOP3.LUT UR42, UR7, 0xffffff00, URZ, 0xc0, !UPT ;  /* 0xffffff00072a7892 */ /* 0x000fc8000f8ec0ff */
[----:B------:R-:W-:-:S07]  /*1f50*/  ULOP3.LUT UR42, UR42, 0x80, UR69, 0xf8, !UPT ;  /* 0x000000802a2a7892 */ /* 0x000fce000f8ef845 */
[----:B------:R-:W-:-:S07]  /*1f60*/  UIMAD.WIDE.U32 UR4, UR4, UR9, URZ ;  /* 0x00000009040472a5 */ /* 0x000fce000f8e00ff */
[----:B------:R-:W-:Y:S02]  /*1f70*/  UMOV UR4, UR5 ;  /* 0x0000000500047c82 */ /* 0x000fe40008000000 */
[----:B------:R-:W-:-:S04]  /*1f80*/  UIADD3 UR5, UPT, UPT, -UR4, URZ, URZ ;  /* 0x000000ff04057290 */ /* 0x000fc8000fffe1ff */
[----:B------:R-:W-:-:S04]  /*1f90*/  UIMAD UR5, UR10, UR5, UR9 ;  /* 0x000000050a0572a4 */ /* 0x000fc8000f8e0209 */
[----:B------:R-:W-:-:S11]  /*1fa0*/  UISETP.GT.U32.AND UP0, UPT, UR10, UR5, UPT ;  /* 0x000000050a00728c */ /* 0x000fd6000bf04070 */
[----:B------:R-:W-:Y:S02]  /*1fb0*/  @!UP0 UIADD3 UR5, UPT, UPT, UR5, -UR10, URZ ;  /* 0x8000000a05058290 */ /* 0x000fe4000fffe0ff */
[----:B------:R-:W-:Y:S02]  /*1fc0*/  @!UP0 UIADD3 UR4, UPT, UPT, UR4, 0x1, URZ ;  /* 0x0000000104048890 */ /* 0x000fe4000fffe0ff */
[----:B------:R-:W-:Y:S02]  /*1fd0*/  UISETP.GE.U32.AND UP1, UPT, UR5, UR10, UPT ;  /* 0x0000000a0500728c */ /* 0x000fe4000bf26070 */
[----:B------:R-:W-:Y:S02]  /*1fe0*/  ULOP3.LUT UR5, UR6, UR50, URZ, 0x3c, !UPT ;  /* 0x0000003206057292 */ /* 0x000fe4000f8e3cff */
[----:B------:R-:W-:Y:S02]  /*1ff0*/  UIADD3 UR10, UPT, UPT, -UR8, URZ, URZ ;  /* 0x000000ff080a7290 */ /* 0x000fe4000fffe1ff */
[----:B------:R-:W-:-:S02]  /*2000*/  UISETP.GE.AND UP0, UPT, UR5, URZ, UPT ;  /* 0x000000ff0500728c */ /* 0x000fc4000bf06270 */
[----:B------:R-:W-:Y:S02]  /*2010*/  UIMAD UR10, UR61, UR10, UR21 ;  /* 0x0000000a3d0a72a4 */ /* 0x000fe4000f8e0215 */
[----:B------:R-:W-:Y:S02]  /*2020*/  UIADD3 UR5, UPT, UPT, -UR6, URZ, URZ ;  /* 0x000000ff06057290 */ /* 0x000fe4000fffe1ff */
[----:B------:R-:W-:Y:S02]  /*2030*/  @UP1 UIADD3 UR4, UPT, UPT, UR4, 0x1, URZ ;  /* 0x0000000104041890 */ /* 0x000fe4000fffe0ff */
[----:B------:R-:W-:Y:S02]  /*2040*/  ULEA UR10, UR10, UR67, 0x7 ;  /* 0x000000430a0a7291 */ /* 0x000fe4000f8e38ff */
[----:B------:R-:W-:-:S03]  /*2050*/  UIMAD UR60, UR60, UR5, UR8 ;  /* 0x000000053c3c72a4 */ /* 0x000fc6000f8e0208 */
[----:B------:R-:W-:Y:S02]  /*2060*/  UMOV UR55, UR4 ;  /* 0x0000000400377c82 */ /* 0x000fe40008000000 */
[----:B------:R-:W-:Y:S02]  /*2070*/  @!UP0 UIADD3 UR55, UPT, UPT, -UR55, URZ, URZ ;  /* 0x000000ff37378290 */ /* 0x000fe4000fffe1ff */
[----:B------:R-:W-:Y:S02]  /*2080*/  UISETP.GE.U32.AND UP0, UPT, UR68, 0x3f, UPT ;  /* 0x0000003f4400788c */ /* 0x000fe4000bf06070 */
[----:B------:R-:W-:-:S04]  /*2090*/  @!UP2 ULOP3.LUT UR55, URZ, UR50, URZ, 0x33, !UPT ;  /* 0x00000032ff37a292 */ /* 0x000fc8000f8e33ff */
[----:B------:R-:W-:-:S04]  /*20a0*/  UIADD3 UR4, UPT, UPT, -UR55, URZ, URZ ;  /* 0x000000ff37047290 */ /* 0x000fc8000fffe1ff */
[----:B------:R-:W-:Y:S01]  /*20b0*/  UIMAD UR50, UR50, UR4, UR6 ;  /* 0x00000004323272a4 */ /* 0x000fe2000f8e0206 */
[----:B-12---:R-:W-:Y:S11]  /*20c0*/  BRA.U !UP0, `(.L_x_23) ;  /* 0x0000000508807547 */ /* 0x006ff6000b800000 */
[----:B------:R-:W1:Y:S01]  /*20d0*/  LDCU UR11, c[0x0][0x5c8] ;  /* 0x0000b900ff0b77ac */ /* 0x000e620008000800 */
[----:B------:R-:W2:Y:S01]  /*20e0*/  LDCU.64 UR8, c[0x0][0x5c0] ;  /* 0x0000b800ff0877ac */ /* 0x000ea20008000a00 */
[----:B------:R-:W2:Y:S01]  /*20f0*/  LDCU.64 UR48, c[0x0][0x5f8] ;  /* 0x0000bf00ff3077ac */ /* 0x000ea20008000a00 */
[----:B------:R-:W1:Y:S01]  /*2100*/  LDCU UR37, c[0x0][0x600] ;  /* 0x0000c000ff2577ac */ /* 0x000e620008000800 */
[----:B------:R-:W4:Y:S01]  /*2110*/  LDCU UR24, c[0x0][0x5a8] ;  /* 0x0000b500ff1877ac */ /* 0x000f220008000800 */
[----:B------:R-:W1:Y:S01]  /*2120*/  LDCU UR23, c[0x0][0x59c] ;  /* 0x0000b380ff1777ac */ /* 0x000e620008000800 */
[----:B------:R-:W1:Y:S01]  /*2130*/  LDCU UR22, c[0x0][0x590] ;  /* 0x0000b200ff1677ac */ /* 0x000e620008000800 */
[----:B------:R-:W1:Y:S01]  /*2140*/  LDCU UR28, c[0x0][0x594] ;  /* 0x0000b280ff1c77ac */ /* 0x000e620008000800 */
[----:B------:R-:W1:Y:S01]  /*2150*/  LDCU UR27, c[0x0][0x598] ;  /* 0x0000b300ff1b77ac */ /* 0x000e620008000800 */
[----:B------:R-:W3:Y:S01]  /*2160*/  LDCU UR26, c[0x0][0x5ac] ;  /* 0x0000b580ff1a77ac */ /* 0x000ee20008000800 */
[----:B------:R-:W3:Y:S01]  /*2170*/  LDCU UR25, c[0x0][0x5b0] ;  /* 0x0000b600ff1977ac */ /* 0x000ee20008000800 */
[----:B------:R-:W3:Y:S01]  /*2180*/  LDCU UR5, c[0x0][0x5cc] ;  /* 0x0000b980ff0577ac */ /* 0x000ee20008000800 */
[----:B------:R-:W3:Y:S01]  /*2190*/  LDCU UR4, c[0x0][0x5ec] ;  /* 0x0000bd80ff0477ac */ /* 0x000ee20008000800 */
[----:B------:R-:W3:Y:S01]  /*21a0*/  LDCU.64 UR20, c[0x0][0x5a0] ;  /* 0x0000b400ff1477ac */ /* 0x000ee20008000a00 */
[----:B------:R-:W3:Y:S01]  /*21b0*/  LDCU.64 UR16, c[0x0][0x5d0] ;  /* 0x0000ba00ff1077ac */ /* 0x000ee20008000a00 */
[----:B------:R-:W3:Y:S01]  /*21c0*/  LDCU.64 UR6, c[0x0][0x5f0] ;  /* 0x0000be00ff0677ac */ /* 0x000ee20008000a00 */
[----:B--2---:R-:W-:-:S02]  /*21d0*/  UIMAD UR48, UR60, UR8, UR48 ;  /* 0x000000083c3072a4 */ /* 0x004fc4000f8e0230 */
[----:B------:R-:W-:Y:S02]  /*21e0*/  UIMAD UR38, UR50, UR9, UR49 ;  /* 0x00000009322672a4 */ /* 0x000fe4000f8e0231 */
[----:B------:R-:W-:Y:S02]  /*21f0*/  UIADD3 UR46, UPT, UPT, UR42, 0x40, URZ ;  /* 0x000000402a2e7890 */ /* 0x000fe4000fffe0ff */
[----:B-1----:R-:W-:Y:S01]  /*2200*/  UIMAD UR37, UR55, UR11, UR37 ;  /* 0x0000000b372572a4 */ /* 0x002fe2000f8e0225 */
[----:B------:R-:W-:Y:S01]  /*2210*/  UMOV UR18, URZ ;  /* 0x000000ff00127c82 */ /* 0x000fe20008000000 */
[----:B----4-:R-:W-:-:S10]  /*2220*/  UMOV UR14, UR36 ;  /* 0x00000024000e7c82 */ /* 0x010fd40008000000 */
.L_x_29:
[----:B------:R-:W-:Y:S01]  /*2230*/  @!P3 MOV R3, 0x6000 ;  /* 0x000060000003b802 */ /* 0x000fe20000000f00 */
[----:B------:R-:W-:Y:S01]  /*2240*/  ULEA UR11, UR14, UR33, 0x3 ;  /* 0x000000210e0b7291 */ /* 0x000fe2000f8e18ff */
[----:B--2---:R-:W-:Y:S11]  /*2250*/  @P0 BRA `(.L_x_24) ;  /* 0x0000000000100947 */ /* 0x004ff60003800000 */
[----:B------:R-:W-:Y:S04]  /*2260*/  MOV R0, UR32 ;  /* 0x0000002000007c02 */ /* 0x000fe80008000f00 */
[----:B------:R-:W-:Y:S04]  /*2270*/  SHF.L.U32 R5, R0, 0x1f, RZ ;  /* 0x0000001f00057819 */ /* 0x000fe800000006ff */
[----:B------:R-:W1:Y:S02]  /*2280*/  SYNCS.PHASECHK.TRANS64.TRYWAIT P0, [UR11+0x80], R5 ;  /* 0x00008005ff0075a7 */ /* 0x000e64000800110b */
[----:B-1----:R-:W-:Y:S05]  /*2290*/  @!P0 BRA `(.L_x_25) ;  /* 0x0000009000a88947 */ /* 0x002fea0003800000 */
.L_x_24:
[----:B------:R2:W-:Y:S01]  /*22a0*/  @!P3 SYNCS.ARRIVE.TRANS64 RZ, [UR11], R3 ;  /* 0x00000003ffffb9a7 */ /* 0x0005e2000800000b */
[----:B------:R-:W-:Y:S04]  /*22b0*/  ULOP3.LUT UR8, UR54, 0x2, URZ, 0xfc, !UPT ;  /* 0x0000000236087892 */ /* 0x000fe8000f8efcff */
[----:B------:R-:W-:Y:S09]  /*22c0*/  UISETP.NE.AND UP0, UPT, UR8, 0x2, UPT ;  /* 0x000000020800788c */ /* 0x000ff2000bf05270 */
[----:B------:R-:W-:Y:S05]  /*22d0*/  BRA.U UP0, `(.L_x_26) ;  /* 0x0000000100047547 */ /* 0x000fea000b800000 */
[----:B---3--:R-:W-:Y:S05]  /*22e0*/  BPT.TRAP 0x1 ;  /* 0x000000040000795c */ /* 0x008fea0000300000 */
.L_x_26:
[----:B------:R-:W-:Y:S04]  /*22f0*/  BSSY.RECONVERGENT B0, `(.L_x_27) ;  /* 0x0000003000007945 */ /* 0x000fe80003800200 */
[----:B------:R-:W-:Y:S05]  /*2300*/  @P2 BRA `(.L_x_28) ;  /* 0x0000000000042947 */ /* 0x000fea0003800000 */
[----:B---3--:R-:W-:Y:S05]  /*2310*/  BPT.TRAP 0x1 ;  /* 0x000000040000795c */ /* 0x008fea0000300000 */
.L_x_28:
[----:B---3--:R-:W-:Y:S05]  /*2320*/  BSYNC.RECONVERGENT B0 ;  /* 0x0000000000007941 */ /* 0x008fea0003800200 */
.L_x_27:
[----:B------:R-:W-:Y:S02]  /*2330*/  UIADD3 UR8, UPT, UPT, UR14, 0x1, URZ ;  /* 0x000000010e087890 */ /* 0x000fe4000fffe0ff */
[----:B------:R-:W-:Y:S02]  /*2340*/  USHF.L.U32 UR43, UR18, 0x5, URZ ;  /* 0x00000005122b7899 */ /* 0x000fe400080006ff */
[----:B------:R-:W-:Y:S02]  /*2350*/  UISETP.NE.AND UP0, UPT, UR8, 0x10, UPT ;  /* 0x000000100800788c */ /* 0x000fe4000bf05270 */
[----:B------:R-:W-:Y:S02]  /*2360*/  UISETP.NE.AND UP2, UPT, UR23, 0x1, UPT ;  /* 0x000000011700788c */ /* 0x000fe4000bf45270 */
[----:B------:R-:W-:Y:S02]  /*2370*/  USEL UR9, URZ, 0x1, UP0 ;  /* 0x00000001ff097887 */ /* 0x000fe40008000000 */
[----:B------:R-:W-:Y:S02]  /*2380*/  USEL UR36, UR8, URZ, UP0 ;  /* 0x000000ff08247287 */ /* 0x000fe40008000000 */
[----:B------:R-:W-:Y:S02]  /*2390*/  ULOP3.LUT UR32, UR32, UR9, URZ, 0x3c, !UPT ;  /* 0x0000000920207292 */ /* 0x000fe4000f8e3cff */
[----:B------:R-:W-:Y:S02]  /*23a0*/  ULEA UR8, UR36, UR33, 0x3 ;  /* 0x0000002124087291 */ /* 0x000fe4000f8e18ff */
[----:B------:R-:W-:Y:S02]  /*23b0*/  UISETP.NE.AND UP0, UPT, UR22, 0x1, UPT ;  /* 0x000000011600788c */ /* 0x000fe4000bf05270 */
[----:B------:R-:W-:Y:S01]  /*23c0*/  ULEA UR19, UR14, UR33, 0xd ;  /* 0x000000210e137291 */ /* 0x000fe2000f8e68ff */
[----:B-1----:R-:W-:Y:S01]  /*23d0*/  MOV R0, UR32 ;  /* 0x0000002000007c02 */ /* 0x002fe20008000f00 */
[----:B------:R-:W-:Y:S02]  /*23e0*/  UIADD3 UR30, UP1, UPT, UR56, 0x80, URZ ;  /* 0x00000080381e7890 */ /* 0x000fe4000ff3e0ff */
[----:B------:R-:W-:Y:S01]  /*23f0*/  ULOP3.LUT UR41, UR11, 0xfefffff8, URZ, 0xc0, !UPT ;  /* 0xfefffff80b297892 */ /* 0x000fe2000f8ec0ff */
[----:B--2---:R-:W-:Y:S01]  /*2400*/  SHF.L.U32 R3, R0, 0x1f, RZ ;  /* 0x0000001f00037819 */ /* 0x004fe200000006ff */
[----:B------:R-:W-:Y:S02]  /*2410*/  UISETP.NE.AND UP3, UPT, UR24, 0x1, UPT ;  /* 0x000000011800788c */ /* 0x000fe4000bf65270 */
[----:B------:R-:W-:Y:S01]  /*2420*/  UIADD3.X UR31, UPT, UPT, URZ, UR57, URZ, UP1, !UPT ;  /* 0x00000039ff1f7290 */ /* 0x000fe20008ffe4ff */
[----:B------:R1:W2:Y:S01]  /*2430*/  SYNCS.PHASECHK.TRANS64.TRYWAIT P0, [UR8+0x80], R3 ;  /* 0x00008003ff0075a7 */ /* 0x0002a20008001108 */
[----:B------:R-:W-:Y:S02]  /*2440*/  UIMAD.WIDE.U32 UR8, UR43, UR28, URZ ;  /* 0x0000001c2b0872a5 */ /* 0x000fe4000f8e00ff */
[----:B------:R-:W-:Y:S02]  /*2450*/  ULEA UR8, UR38, UR48, 0x5 ;  /* 0x0000003026087291 */ /* 0x000fe4000f8e28ff */
[----:B------:R-:W-:Y:S02]  /*2460*/  USHF.R.U32.HI UR9, URZ, UR27, UR9 ;  /* 0x0000001bff097299 */ /* 0x000fe40008011609 */
[----:B------:R-:W-:Y:S02]  /*2470*/  ULEA UR29, UR37, UR8, 0xa ;  /* 0x00000008251d7291 */ /* 0x000fe4000f8e50ff */
[----:B------:R-:W-:Y:S02]  /*2480*/  USEL UR9, UR43, UR9, !UP0 ;  /* 0x000000092b097287 */ /* 0x000fe4000c000000 */
[----:B------:R-:W-:Y:S02]  /*2490*/  UIADD3 UR40, UPT, UPT, UR19, 0x8400, URZ ;  /* 0x0000840013287890 */ /* 0x000fe4000fffe0ff */
[----:B------:R-:W-:Y:S02]  /*24a0*/  UIMAD.WIDE.U32 UR12, UR9, UR20, URZ ;  /* 0x00000014090c72a5 */ /* 0x000fe4000f8e00ff */
[----:B------:R-:W-:Y:S02]  /*24b0*/  ULEA UR12, UR14, UR33, 0xc ;  /* 0x000000210e0c7291 */ /* 0x000fe4000f8e60ff */
[----:B------:R-:W-:Y:S02]  /*24c0*/  USHF.R.U32.HI UR13, URZ, UR21, UR13 ;  /* 0x00000015ff0d7299 */ /* 0x000fe4000801160d */
[----:B------:R-:W-:Y:S02]  /*24d0*/  UIADD3 UR44, UPT, UPT, UR19, 0x9400, URZ ;  /* 0x00009400132c7890 */ /* 0x000fe4000fffe0ff */
[----:B------:R-:W-:Y:S02]  /*24e0*/  USEL UR13, UR9, UR13, !UP2 ;  /* 0x0000000d090d7287 */ /* 0x000fe4000d000000 */
[----:B------:R-:W-:Y:S02]  /*24f0*/  UIADD3 UR34, UP0, UPT, UR56, 0x180, URZ ;  /* 0x0000018038227890 */ /* 0x000fe4000ff1e0ff */
[----:B------:R-:W-:Y:S02]  /*2500*/  UIMAD.WIDE.U32 UR14, UR13, UR26, URZ ;  /* 0x0000001a0d0e72a5 */ /* 0x000fe4000f8e00ff */
[----:B------:R-:W-:Y:S02]  /*2510*/  UIADD3.X UR35, UPT, UPT, URZ, UR57, URZ, UP0, !UPT ;  /* 0x00000039ff237290 */ /* 0x000fe400087fe4ff */
[----:B------:R-:W-:Y:S01]  /*2520*/  UIADD3 UR18, UPT, UPT, UR18, 0x1, URZ ;  /* 0x0000000112127890 */ /* 0x000fe2000fffe0ff */
[----:B------:R-:W-:Y:S01]  /*2530*/  UMOV UR52, 0x0 ;  /* 0x0000000000347882 */ /* 0x000fe20000000000 */
[----:B------:R-:W-:Y:S02]  /*2540*/  UMOV UR53, 0x10000000 ;  /* 0x1000000000357882 */ /* 0x000fe40000000000 */
[----:B------:R-:W-:Y:S01]  /*2550*/  UISETP.NE.AND UP0, UPT, UR18, UR51, UPT ;  /* 0x000000331200728c */ /* 0x000fe2000bf05270 */
[----:B------:R-:W-:Y:S01]  /*2560*/  UTMALDG.2D.2CTA [UR40], [UR30], desc[UR52] ;  /* 0x000034281e0075b4 */ /* 0x000fe20008209000 */
[----:B------:R-:W-:Y:S01]  /*2570*/  UMOV UR45, UR41 ;  /* 0x00000029002d7c82 */ /* 0x000fe20008000000 */
[----:B------:R-:W-:Y:S01]  /*2580*/  UMOV UR47, UR43 ;  /* 0x0000002b002f7c82 */ /* 0x000fe20008000000 */
[----:B------:R-:W-:Y:S01]  /*2590*/  UMOV UR8, UR15 ;  /* 0x0000000f00087c82 */ /* 0x000fe20008000000 */
[----:B------:R-:W-:Y:S01]  /*25a0*/  UMOV UR19, UR51 ;  /* 0x0000003300137c82 */ /* 0x000fe20008000000 */
[----:B------:R-:W-:Y:S02]  /*25b0*/  USHF.R.U32.HI UR11, URZ, UR25, UR8 ;  /* 0x00000019ff0b7299 */ /* 0x000fe40008011608 */
[----:B------:R-:W-:Y:S01]  /*25c0*/  UIADD3 UR8, UPT, UPT, UR12, 0x28400, URZ ;  /* 0x000284000c087890 */ /* 0x000fe2000fffe0ff */
[----:B------:R-:W-:Y:S01]  /*25d0*/  UTMALDG.2D.2CTA [UR44], [UR30], desc[UR52] ;  /* 0x0000342c1e0075b4 */ /* 0x000fe20008209000 */
[----:B------:R-:W-:Y:S02]  /*25e0*/  USEL UR14, UR13, UR11, !UP3 ;  /* 0x0000000b0d0e7287 */ /* 0x000fe4000d800000 */
[----:B------:R-:W-:Y:S02]  /*25f0*/  UIADD3 UR12, UPT, UPT, -UR9, URZ, URZ ;  /* 0x000000ff090c7290 */ /* 0x000fe4000fffe1ff */
[----:B------:R-:W-:Y:S02]  /*2600*/  UIADD3 UR11, UPT, UPT, -UR13, URZ, URZ ;  /* 0x000000ff0d0b7290 */ /* 0x000fe4000fffe1ff */
[----:B------:R-:W-:Y:S02]  /*2610*/  UIADD3 UR15, UPT, UPT, -UR14, URZ, URZ ;  /* 0x000000ff0e0f7290 */ /* 0x000fe4000fffe1ff */
[----:B------:R-:W-:Y:S02]  /*2620*/  UIMAD UR12, UR22, UR12, UR43 ;  /* 0x0000000c160c72a4 */ /* 0x000fe4000f8e022b */
[----:B------:R-:W-:Y:S02]  /*2630*/  UIMAD UR9, UR23, UR11, UR9 ;  /* 0x0000000b170972a4 */ /* 0x000fe4000f8e0209 */
[----:B------:R-:W-:Y:S02]  /*2640*/  UIMAD UR13, UR24, UR15, UR13 ;  /* 0x0000000f180d72a4 */ /* 0x000fe4000f8e020d */
[----:B------:R-:W-:Y:S02]  /*2650*/  UIMAD UR11, UR12, UR5, UR4 ;  /* 0x000000050c0b72a4 */ /* 0x000fe4000f8e0204 */
[----:B------:R-:W-:Y:S02]  /*2660*/  UIMAD UR12, UR9, UR16, UR6 ;  /* 0x00000010090c72a4 */ /* 0x000fe4000f8e0206 */
[----:B------:R-:W-:Y:S02]  /*2670*/  UIMAD UR13, UR13, UR17, UR7 ;  /* 0x000000110d0d72a4 */ /* 0x000fe4000f8e0207 */
[----:B------:R-:W-:Y:S01]  /*2680*/  UPRMT UR15, UR29, 0x5410, URZ ;  /* 0x000054101d0f7896 */ /* 0x000fe200080000ff */
[----:B------:R-:W-:Y:S08]  /*2690*/  UMOV UR9, UR41 ;  /* 0x0000002900097c82 */ /* 0x000ff00008000000 */
[----:B------:R3:W-:Y:S02]  /*26a0*/  UTMALDG.5D.IM2COL.2CTA [UR8], [UR34], UR15, desc[UR52] ;  /* 0x00003408220073b4 */ /* 0x0007e4000826100f */
[----:B---3--:R-:W-:Y:S01]  /*26b0*/  UMOV UR14, UR36 ;  /* 0x00000024000e7c82 */ /* 0x008fe20008000000 */
[----:B-1----:R-:W-:Y:S05]  /*26c0*/  BRA.U UP0, `(.L_x_29) ;  /* 0xfffffff900d87547 */ /* 0x002fea000b83ffff */
.L_x_23:
[----:B------:R-:W-:Y:S01]  /*26d0*/  ULEA UR4, UR36, UR33, 0x3 ;  /* 0x0000002124047291 */ /* 0x000fe2000f8e18ff */
[----:B------:R-:W-:Y:S01]  /*26e0*/  MOV R0, UR32 ;  /* 0x0000002000007c02 */ /* 0x000fe20008000f00 */
[----:B------:R-:W-:Y:S01]  /*26f0*/  @!P1 SYNCS.ARRIVE.TRANS64.A1T0 RZ, [UR33+0x148], RZ ;  /* 0x000148ffffff99a7 */ /* 0x000fe20008100021 */
[----:B------:R-:W-:Y:S02]  /*2700*/  UISETP.GT.AND UP0, UPT, UR65, UR64, UPT ;  /* 0x000000404100728c */ /* 0x000fe4000bf04270 */
[----:B------:R-:W-:-:S04]  /*2710*/  SHF.L.U32 R0, R0, 0x1f, RZ ;  /* 0x0000001f00007819 */ /* 0x000fc800000006ff */
[----:B--2---:R1:W2:Y:S03]  /*2720*/  SYNCS.PHASECHK.TRANS64.TRYWAIT P0, [UR4+0x80], R0 ;  /* 0x00008000ff0075a7 */ /* 0x0042a60008001104 */
[----:B------:R-:W-:Y:S05]  /*2730*/  BRA.U !UP0, `(.L_x_30) ;  /* 0x00000005087c7547 */ /* 0x000fea000b800000 */
[----:B------:R-:W4:Y:S01]  /*2740*/  LDCU.64 UR12, c[0x0][0x5c0] ;  /* 0x0000b800ff0c77ac */ /* 0x000f220008000a00 */
[----:B------:R-:W4:Y:S01]  /*2750*/  LDCU.64 UR8, c[0x0][0x5f8] ;  /* 0x0000bf00ff0877ac */ /* 0x000f220008000a00 */
[----:B------:R-:W3:Y:S01]  /*2760*/  LDCU UR11, c[0x0][0x5c8] ;  /* 0x0000b900ff0b77ac */ /* 0x000ee20008000800 */
[----:B------:R-:W3:Y:S01]  /*2770*/  LDCU UR38, c[0x0][0x600] ;  /* 0x0000c000ff2677ac */ /* 0x000ee20008000800 */
[----:B------:R-:W1:Y:S01]  /*2780*/  LDCU UR23, c[0x0][0x5a8] ;  /* 0x0000b500ff1777ac */ /* 0x000e620008000800 */
[----:B------:R-:W1:Y:S01]  /*2790*/  LDCU UR22, c[0x0][0x59c] ;  /* 0x0000b380ff1677ac */ /* 0x000e620008000800 */
[----:B----4-:R-:W-:Y:S01]  /*27a0*/  UIMAD UR48, UR50, UR13, UR9 ;  /* 0x0000000d323072a4 */ /* 0x010fe2000f8e0209 */
[----:B------:R-:W4:Y:S01]  /*27b0*/  LDCU UR18, c[0x0][0x590] ;  /* 0x0000b200ff1277ac */ /* 0x000f220008000800 */
[----:B------:R-:W1:Y:S01]  /*27c0*/  LDCU UR27, c[0x0][0x594] ;  /* 0x0000b280ff1b77ac */ /* 0x000e620008000800 */
[----:B------:R-:W1:Y:S01]  /*27d0*/  LDCU UR26, c[0x0][0x598] ;  /* 0x0000b300ff1a77ac */ /* 0x000e620008000800 */
[----:B------:R-:W1:Y:S01]  /*27e0*/  LDCU UR25, c[0x0][0x5ac] ;  /* 0x0000b580ff1977ac */ /* 0x000e620008000800 */
[----:B------:R-:W1:Y:S01]  /*27f0*/  LDCU UR24, c[0x0][0x5b0] ;  /* 0x0000b600ff1877ac */ /* 0x000e620008000800 */
[----:B------:R-:W1:Y:S01]  /*2800*/  LDCU UR5, c[0x0][0x5cc] ;  /* 0x0000b980ff0577ac */ /* 0x000e620008000800 */
[----:B------:R-:W1:Y:S01]  /*2810*/  LDCU UR4, c[0x0][0x5ec] ;  /* 0x0000bd80ff0477ac */ /* 0x000e620008000800 */
[----:B------:R-:W1:Y:S01]  /*2820*/  LDCU.64 UR20, c[0x0][0x5a0] ;  /* 0x0000b400ff1477ac */ /* 0x000e620008000a00 */
[----:B------:R-:W1:Y:S01]  /*2830*/  LDCU.64 UR16, c[0x0][0x5d0] ;  /* 0x0000ba00ff1077ac */ /* 0x000e620008000a00 */
[----:B------:R-:W1:Y:S01]  /*2840*/  LDCU.64 UR6, c[0x0][0x5f0] ;  /* 0x0000be00ff0677ac */ /* 0x000e620008000a00 */
[----:B------:R-:W-:-:S02]  /*2850*/  UIMAD UR49, UR60, UR12, UR8 ;  /* 0x0000000c3c3172a4 */ /* 0x000fc4000f8e0208 */
[----:B------:R-:W-:Y:S02]  /*2860*/  UIADD3 UR50, UPT, UPT, UR66, UR19, URZ ;  /* 0x0000001342327290 */ /* 0x000fe4000fffe0ff */
[----:B------:R-:W-:Y:S02]  /*2870*/  UIADD3 UR46, UPT, UPT, UR42, 0x40, URZ ;  /* 0x000000402a2e7890 */ /* 0x000fe4000fffe0ff */
[----:B---3--:R-:W-:Y:S01]  /*2880*/  UIMAD UR38, UR55, UR11, UR38 ;  /* 0x0000000b372672a4 */ /* 0x008fe2000f8e0226 */
[----:B------:R-:W-:-:S11]  /*2890*/  UMOV UR14, UR36 ;  /* 0x00000024000e7c82 */ /* 0x000fd60008000000 */
.L_x_36:
[----:B------:R-:W-:Y:S01]  /*28a0*/  @!P3 MOV R3, 0x6000 ;  /* 0x000060000003b802 */ /* 0x000fe20000000f00 */
[----:B------:R-:W-:Y:S01]  /*28b0*/  ULEA UR11, UR14, UR33, 0x3 ;  /* 0x000000210e0b7291 */ /* 0x000fe2000f8e18ff */
[----:B--2---:R-:W-:Y:S11]  /*28c0*/  @P0 BRA `(.L_x_31) ;  /* 0x0000000000100947 */ /* 0x004ff60003800000 */
[----:B-1----:R-:W-:Y:S04]  /*28d0*/  MOV R0, UR32 ;  /* 0x0000002000007c02 */ /* 0x002fe80008000f00 */
[----:B------:R-:W-:Y:S04]  /*28e0*/  SHF.L.U32 R5, R0, 0x1f, RZ ;  /* 0x0000001f00057819 */ /* 0x000fe800000006ff */
[----:B------:R-:W1:Y:S02]  /*28f0*/  SYNCS.PHASECHK.TRANS64.TRYWAIT P0, [UR11+0x80], R5 ;  /* 0x00008005ff0075a7 */ /* 0x000e64000800110b */
[----:B-1----:R-:W-:Y:S05]  /*2900*/  @!P0 BRA `(.L_x_32) ;  /* 0x0000008c00248947 */ /* 0x002fea0003800000 */
.L_x_31:
[----:B------:R2:W-:Y:S01]  /*2910*/  @!P3 SYNCS.ARRIVE.TRANS64 RZ, [UR11], R3 ;  /* 0x00000003ffffb9a7 */ /* 0x0005e2000800000b */
[----:B------:R-:W-:Y:S04]  /*2920*/  ULOP3.LUT UR8, UR54, 0x2, URZ, 0xfc, !UPT ;  /* 0x0000000236087892 */ /* 0x000fe8000f8efcff */
[----:B------:R-:W-:Y:S09]  /*2930*/  UISETP.NE.AND UP0, UPT, UR8, 0x2, UPT ;  /* 0x000000020800788c */ /* 0x000ff2000bf05270 */
[----:B------:R-:W-:Y:S05]  /*2940*/  BRA.U UP0, `(.L_x_33) ;  /* 0x0000000100047547 */ /* 0x000fea000b800000 */
[----:B-1--4-:R-:W-:Y:S05]  /*2950*/  BPT.TRAP 0x1 ;  /* 0x000000040000795c */ /* 0x012fea0000300000 */
.L_x_33:
[----:B------:R-:W-:Y:S04]  /*2960*/  BSSY.RECONVERGENT B0, `(.L_x_34) ;  /* 0x0000003000007945 */ /* 0x000fe80003800200 */
[----:B------:R-:W-:Y:S05]  /*2970*/  @P2 BRA `(.L_x_35) ;  /* 0x0000000000042947 */ /* 0x000fea0003800000 */
[----:B-1--4-:R-:W-:Y:S05]  /*2980*/  BPT.TRAP 0x1 ;  /* 0x000000040000795c */ /* 0x012fea0000300000 */
.L_x_35:
[----:B-1--4-:R-:W-:Y:S05]  /*2990*/  BSYNC.RECONVERGENT B0 ;  /* 0x0000000000007941 */ /* 0x012fea0003800200 */
.L_x_34:
        /* <DEDUP_REMOVED lines=10> */
[----:B------:R-:W-:Y:S01]  /*2a40*/  MOV R0, UR32 ;  /* 0x0000002000007c02 */ /* 0x000fe20008000f00 */
[----:B------:R-:W-:Y:S02]  /*2a50*/  ULEA UR31, UR14, UR33, 0xc ;  /* 0x000000210e1f7291 */ /* 0x000fe4000f8e60ff */
[----:B------:R-:W-:Y:S01]  /*2a60*/  UIADD3 UR28, UP1, UPT, UR56, 0x80, URZ ;  /* 0x00000080381c7890 */ /* 0x000fe2000ff3e0ff */
[----:B--2---:R-:W-:Y:S01]  /*2a70*/  SHF.L.U32 R3, R0, 0x1f, RZ ;  /* 0x0000001f00037819 */ /* 0x004fe200000006ff */
[----:B------:R-:W-:Y:S02]  /*2a80*/  ULOP3.LUT UR41, UR11, 0xfefffff8, URZ, 0xc0, !UPT ;  /* 0xfefffff80b297892 */ /* 0x000fe4000f8ec0ff */
[----:B------:R-:W-:Y:S01]  /*2a90*/  UISETP.NE.AND UP3, UPT, UR23, 0x1, UPT ;  /* 0x000000011700788c */ /* 0x000fe2000bf65270 */
[----:B------:R1:W2:Y:S01]  /*2aa0*/  SYNCS.PHASECHK.TRANS64.TRYWAIT P0, [UR8+0x80], R3 ;  /* 0x00008003ff0075a7 */ /* 0x0002a20008001108 */
[----:B------:R-:W-:Y:S02]  /*2ab0*/  UIMAD.WIDE.U32 UR8, UR43, UR27, URZ ;  /* 0x0000001b2b0872a5 */ /* 0x000fe4000f8e00ff */
[----:B------:R-:W-:Y:S02]  /*2ac0*/  ULEA UR8, UR48, UR49, 0x5 ;  /* 0x0000003130087291 */ /* 0x000fe4000f8e28ff */
[----:B------:R-:W-:Y:S02]  /*2ad0*/  USHF.R.U32.HI UR9, URZ, UR26, UR9 ;  /* 0x0000001aff097299 */ /* 0x000fe40008011609 */
[----:B------:R-:W-:Y:S02]  /*2ae0*/  ULEA UR37, UR38, UR8, 0xa ;  /* 0x0000000826257291 */ /* 0x000fe4000f8e50ff */
[----:B------:R-:W-:Y:S02]  /*2af0*/  USEL UR9, UR43, UR9, !UP0 ;  /* 0x000000092b097287 */ /* 0x000fe4000c000000 */
[----:B------:R-:W-:Y:S02]  /*2b00*/  UIADD3.X UR29, UPT, UPT, URZ, UR57, URZ, UP1, !UPT ;  /* 0x00000039ff1d7290 */ /* 0x000fe40008ffe4ff */
[----:B------:R-:W-:Y:S02]  /*2b10*/  UIMAD.WIDE.U32 UR12, UR9, UR20, URZ ;  /* 0x00000014090c72a5 */ /* 0x000fe4000f8e00ff */
[----:B------:R-:W-:Y:S02]  /*2b20*/  UIADD3 UR40, UPT, UPT, UR30, 0x8400, URZ ;  /* 0x000084001e287890 */ /* 0x000fe4000fffe0ff */
[----:B------:R-:W-:Y:S02]  /*2b30*/  USHF.R.U32.HI UR13, URZ, UR21, UR13 ;  /* 0x00000015ff0d7299 */ /* 0x000fe4000801160d */
[----:B------:R-:W-:Y:S02]  /*2b40*/  UIADD3 UR12, UPT, UPT, -UR9, URZ, URZ ;  /* 0x000000ff090c7290 */ /* 0x000fe4000fffe1ff */
[----:B------:R-:W-:Y:S02]  /*2b50*/  USEL UR13, UR9, UR13, !UP2 ;  /* 0x0000000d090d7287 */ /* 0x000fe4000d000000 */
[----:B------:R-:W-:Y:S02]  /*2b60*/  UIADD3 UR44, UPT, UPT, UR30, 0x9400, URZ ;  /* 0x000094001e2c7890 */ /* 0x000fe4000fffe0ff */
[----:B------:R-:W-:Y:S02]  /*2b70*/  UIMAD.WIDE.U32 UR14, UR13, UR25, URZ ;  /* 0x000000190d0e72a5 */ /* 0x000fe4000f8e00ff */
[----:B------:R-:W-:Y:S02]  /*2b80*/  UIMAD UR12, UR18, UR12, UR43 ;  /* 0x0000000c120c72a4 */ /* 0x000fe4000f8e022b */
[----:B------:R-:W-:Y:S02]  /*2b90*/  UIADD3 UR34, UP0, UPT, UR56, 0x180, URZ ;  /* 0x0000018038227890 */ /* 0x000fe4000ff1e0ff */
[----:B------:R-:W-:Y:S02]  /*2ba0*/  UIADD3 UR19, UPT, UPT, UR19, 0x1, URZ ;  /* 0x0000000113137890 */ /* 0x000fe4000fffe0ff */
[----:B------:R-:W-:Y:S02]  /*2bb0*/  UIADD3.X UR35, UPT, UPT, URZ, UR57, URZ, UP0, !UPT ;  /* 0x00000039ff237290 */ /* 0x000fe400087fe4ff */
[----:B------:R-:W-:Y:S01]  /*2bc0*/  UISETP.NE.AND UP0, UPT, UR19, UR50, UPT ;  /* 0x000000321300728c */ /* 0x000fe2000bf05270 */
[----:B------:R-:W-:Y:S01]  /*2bd0*/  UMOV UR52, 0x0 ;  /* 0x0000000000347882 */ /* 0x000fe20000000000 */
[----:B------:R-:W-:Y:S01]  /*2be0*/  UMOV UR53, 0x10000000 ;  /* 0x1000000000357882 */ /* 0x000fe20000000000 */
[----:B------:R-:W-:Y:S01]  /*2bf0*/  UMOV UR45, UR41 ;  /* 0x00000029002d7c82 */ /* 0x000fe20008000000 */
[----:B------:R-:W-:Y:S01]  /*2c00*/  UTMALDG.2D.2CTA [UR40], [UR28], desc[UR52] ;  /* 0x000034281c0075b4 */ /* 0x000fe20008209000 */
[----:B------:R-:W-:Y:S01]  /*2c10*/  UMOV UR47, UR43 ;  /* 0x0000002b002f7c82 */ /* 0x000fe20008000000 */
[----:B------:R-:W-:Y:S02]  /*2c20*/  UMOV UR8, UR15 ;  /* 0x0000000f00087c82 */ /* 0x000fe40008000000 */
[----:B------:R-:W-:Y:S02]  /*2c30*/  USHF.R.U32.HI UR11, URZ, UR24, UR8 ;  /* 0x00000018ff0b7299 */ /* 0x000fe40008011608 */
[----:B------:R-:W-:Y:S02]  /*2c40*/  UIADD3 UR8, UPT, UPT, UR31, 0x28400, URZ ;  /* 0x000284001f087890 */ /* 0x000fe4000fffe0ff */
[----:B------:R-:W-:Y:S01]  /*2c50*/  USEL UR14, UR13, UR11, !UP3 ;  /* 0x0000000b0d0e7287 */ /* 0x000fe2000d800000 */
[----:B------:R-:W-:Y:S01]  /*2c60*/  UTMALDG.2D.2CTA [UR44], [UR28], desc[UR52] ;  /* 0x0000342c1c0075b4 */ /* 0x000fe20008209000 */
[----:B------:R-:W-:Y:S02]  /*2c70*/  UIADD3 UR11, UPT, UPT, -UR13, URZ, URZ ;  /* 0x000000ff0d0b7290 */ /* 0x000fe4000fffe1ff */
[----:B------:R-:W-:Y:S02]  /*2c80*/  UIADD3 UR15, UPT, UPT, -UR14, URZ, URZ ;  /* 0x000000ff0e0f7290 */ /* 0x000fe4000fffe1ff */
        /* <DEDUP_REMOVED lines=10> */
.L_x_30:
[----:B------:R-:W-:Y:S01]  /*2d30*/  SHF.L.U32 R3, R2, 0x1f, RZ ;  /* 0x0000001f02037819 */ /* 0x000fe200000006ff */
[----:B------:R-:W-:-:S03]  /*2d40*/  NOP ;  /* 0x0000000000007918 */ /* 0x000fc60000000000 */
[----:B--2---:R-:W2:Y:S02]  /*2d50*/  SYNCS.PHASECHK.TRANS64.TRYWAIT P0, [UR33+0x150], R3 ;  /* 0x00015003ff0075a7 */ /* 0x004ea40008001121 */
[----:B--2---:R-:W-:Y:S05]  /*2d60*/  @!P0 BRA `(.L_x_37) ;  /* 0x0000008800248947 */ /* 0x004fea0003800000 */
.L_x_158:
[----:B------:R-:W2:Y:S01]  /*2d70*/  LDS.128 R4, [UR33+0x190] ;  /* 0x00019021ff047984 */ /* 0x000ea20008000c00 */
[----:B------:R-:W-:Y:S02]  /*2d80*/  UIADD3 UR4, UPT, UPT, UR33, 0x158, URZ ;  /* 0x0000015821047890 */ /* 0x000fe4000fffe0ff */
[----:B------:R-:W-:Y:S01]  /*2d90*/  UISETP.GE.AND UP0, UPT, UR39, 0x1, UPT ;  /* 0x000000012700788c */ /* 0x000fe2000bf06270 */
[----:B------:R-:W-:Y:S01]  /*2da0*/  @!PT LDS RZ, [RZ] ;  /* 0x00000000fffff984 */ /* 0x000fe20000000800 */
[----:B------:R-:W-:Y:S01]  /*2db0*/  @!PT LDS RZ, [RZ] ;  /* 0x00000000fffff984 */ /* 0x000fe20000000800 */
[----:B------:R-:W-:Y:S01]  /*2dc0*/  @!PT LDS RZ, [RZ] ;  /* 0x00000000fffff984 */ /* 0x000fe20000000800 */
[----:B------:R-:W-:Y:S01]  /*2dd0*/  @!PT LDS RZ, [RZ] ;  /* 0x00000000fffff984 */ /* 0x000fe20000000800 */
[----:B------:R4:W-:Y:S06]  /*2de0*/  MEMBAR.ALL.CTA ;  /* 0x0000000000007992 */ /* 0x0009ec0000008000 */
[----:B----4-:R-:W4:Y:S01]  /*2df0*/  FENCE.VIEW.ASYNC.S ;  /* 0x00000000000073c6 */ /* 0x010f220000000000 */
[----:B------:R-:W-:-:S09]  /*2e00*/  UPRMT UR4, URZ, 0x654, UR4 ;  /* 0x00000654ff047896 */ /* 0x000fd20008000004 */
[----:B----4-:R-:W-:Y:S01]  /*2e10*/  SYNCS.ARRIVE.TRANS64.RED.A1T0 RZ, [UR4], RZ ;  /* 0x000000ffffff79a7 */ /* 0x010fe20008100404 */
[----:B--2---:R-:W-:-:S13]  /*2e20*/  LOP3.LUT P0, RZ, R6, 0x1, RZ, 0xc0, !PT ;  /* 0x0000000106ff7812 */ /* 0x004fda000780c0ff */
[----:B------:R-:W-:Y:S01]  /*2e30*/  VOTEU.ANY UP1, P0 ;  /* 0x0000000000ff7886 */ /* 0x000fe20000020100 */
[----:B------:R-:W-:-:S13]  /*2e40*/  PLOP3.LUT P0, PT, PT, PT, UP1, 0x80, 0x8 ;  /* 0x000000000008781c */ /* 0x000fda0003f0f018 */
[----:B-1----:R-:W-:Y:S02]  /*2e50*/  @P0 MOV R0, R4 ;  /* 0x0000000400000202 */ /* 0x002fe40000000f00 */
[----:B------:R-:W-:Y:S02]  /*2e60*/  @P0 LOP3.LUT R4, R5, 0xffff, RZ, 0xc0, !PT ;  /* 0x0000ffff05040812 */ /* 0x000fe400078ec0ff */
[----:B------:R-:W-:Y:S02]  /*2e70*/  @P0 R2UR UR6, R0 ;  /* 0x00000000000602ca */ /* 0x000fe400000e0000 */
[----:B------:R-:W-:-:S11]  /*2e80*/  @P0 R2UR UR5, R4 ;  /* 0x00000000040502ca */ /* 0x000fd600000e0000 */
[----:B------:R-:W-:Y:S02]  /*2e90*/  @UP1 UMOV UR59, UR6 ;  /* 0x00000006003b1c82 */ /* 0x000fe40008000000 */
[----:B------:R-:W-:Y:S01]  /*2ea0*/  @UP1 UMOV UR58, UR5 ;  /* 0x00000005003a1c82 */ /* 0x000fe20008000000 */
[----:B------:R-:W-:Y:S05]  /*2eb0*/  BRA.U !UP0, `(.L_x_38) ;  /* 0x0000000108d47547 */ /* 0x000fea000b800000 */
[----:B------:R-:W3:Y:S01]  /*2ec0*/  LDCU.128 UR16, c[0x0][0xc10] ;  /* 0x00018200ff1077ac */ /* 0x000ee20008000c00 */
[----:B------:R-:W1:Y:S01]  /*2ed0*/  LDCU UR20, c[0x0][0xc20] ;  /* 0x00018400ff1477ac */ /* 0x000e620008000800 */
[----:B------:R-:W2:Y:S01]  /*2ee0*/  LDCU UR13, c[0x0][0xc0c] ;  /* 0x00018180ff0d77ac */ /* 0x000ea20008000800 */
[----:B------:R-:W4:Y:S01]  /*2ef0*/  LDCU.64 UR14, c[0x0][0xc28] ;  /* 0x00018500ff0e77ac */ /* 0x000f220008000a00 */
[----:B------:R-:W-:Y:S02]  /*2f00*/  UISETP.NE.AND UP3, UPT, UR39, 0x1, UPT ;  /* 0x000000012700788c */ /* 0x000fe4000bf65270 */
[----:B---3--:R-:W-:Y:S02]  /*2f10*/  UIMAD.WIDE.U32 UR4, UR62, UR19, URZ ;  /* 0x000000133e0472a5 */ /* 0x008fe4000f8e00ff */
[----:B------:R-:W-:Y:S02]  /*2f20*/  UIMAD.WIDE.U32 UR6, UR63, UR16, URZ ;  /* 0x000000103f0672a5 */ /* 0x000fe4000f8e00ff */
[----:B------:R-:W-:-:S02]  /*2f30*/  UISETP.NE.AND UP0, UPT, UR18, 0x1, UPT ;  /* 0x000000011200788c */ /* 0x000fc4000bf05270 */
[----:B------:R-:W-:Y:S01]  /*2f40*/  UIMAD.WIDE.U32 UR10, UR58, UR19, URZ ;  /* 0x000000133a0a72a5 */ /* 0x000fe2000f8e00ff */
[----:B------:R-:W-:Y:S01]  /*2f50*/  UMOV UR4, UR5 ;  /* 0x0000000500047c82 */ /* 0x000fe20008000000 */
[----:B--2---:R-:W-:Y:S02]  /*2f60*/  UISETP.NE.AND UP2, UPT, UR13, 0x1, UPT ;  /* 0x000000010d00788c */ /* 0x004fe4000bf45270 */
[----:B-1----:R-:W-:Y:S02]  /*2f70*/  USHF.R.U32.HI UR5, URZ, UR20, UR4 ;  /* 0x00000014ff057299 */ /* 0x002fe40008011604 */
[----:B------:R-:W-:Y:S01]  /*2f80*/  UIMAD.WIDE.U32 UR8, UR59, UR16, URZ ;  /* 0x000000103b0872a5 */ /* 0x000fe2000f8e00ff */
[----:B------:R-:W-:Y:S01]  /*2f90*/  UMOV UR4, UR7 ;  /* 0x0000000700047c82 */ /* 0x000fe20008000000 */
[----:B------:R-:W-:Y:S02]  /*2fa0*/  USEL UR5, UR62, UR5, !UP0 ;  /* 0x000000053e057287 */ /* 0x000fe4000c000000 */
[----:B------:R-:W-:-:S02]  /*2fb0*/  USHF.R.U32.HI UR4, URZ, UR17, UR4 ;  /* 0x00000011ff047299 */ /* 0x000fc40008011604 */
[----:B----4-:R-:W-:Y:S02]  /*2fc0*/  UIMAD.WIDE.U32 UR6, UR5, UR14, URZ ;  /* 0x0000000e050672a5 */ /* 0x010fe4000f8e00ff */
[----:B------:R-:W-:Y:S01]  /*2fd0*/  USEL UR12, UR63, UR4, !UP2 ;  /* 0x000000043f0c7287 */ /* 0x000fe2000d000000 */
[----:B------:R-:W-:Y:S02]  /*2fe0*/  UMOV UR8, UR9 ;  /* 0x0000000900087c82 */ /* 0x000fe40008000000 */
[----:B------:R-:W-:Y:S01]  /*2ff0*/  UMOV UR4, UR11 ;  /* 0x0000000b00047c82 */ /* 0x000fe20008000000 */
[----:B------:R-:W-:Y:S01]  /*3000*/  UIMAD.WIDE.U32 UR10, UR12, UR14, URZ ;  /* 0x0000000e0c0a72a5 */ /* 0x000fe2000f8e00ff */
[----:B------:R-:W-:Y:S01]  /*3010*/  UMOV UR6, UR7 ;  /* 0x0000000700067c82 */ /* 0x000fe20008000000 */
[----:B------:R-:W-:Y:S02]  /*3020*/  USHF.R.U32.HI UR4, URZ, UR20, UR4 ;  /* 0x00000014ff047299 */ /* 0x000fe40008011604 */
[----:B------:R-:W-:-:S02]  /*3030*/  @UP3 USHF.R.U32.HI UR5, URZ, UR15, UR6 ;  /* 0x0000000fff053299 */ /* 0x000fc40008011606 */
[----:B------:R-:W-:Y:S01]  /*3040*/  USHF.R.U32.HI UR17, URZ, UR17, UR8 ;  /* 0x00000011ff117299 */ /* 0x000fe20008011608 */
[----:B------:R-:W-:Y:S01]  /*3050*/  UMOV UR6, UR11 ;  /* 0x0000000b00067c82 */ /* 0x000fe20008000000 */
[----:B------:R-:W-:Y:S02]  /*3060*/  USEL UR4, UR58, UR4, !UP0 ;  /* 0x000000043a047287 */ /* 0x000fe4000c000000 */
[----:B------:R-:W-:Y:S02]  /*3070*/  @UP3 USHF.R.U32.HI UR12, URZ, UR15, UR6 ;  /* 0x0000000fff0c3299 */ /* 0x000fe40008011606 */
[----:B------:R-:W-:Y:S02]  /*3080*/  UIMAD UR6, UR39, UR5, URZ ;  /* 0x00000005270672a4 */ /* 0x000fe4000f8e02ff */
[----:B------:R-:W-:Y:S02]  /*3090*/  USEL UR5, UR59, UR17, !UP2 ;  /* 0x000000113b057287 */ /* 0x000fe4000d000000 */
[----:B------:R-:W-:-:S02]  /*30a0*/  UIMAD UR8, UR39, UR12, URZ ;  /* 0x0000000c270872a4 */ /* 0x000fc4000f8e02ff */
[----:B------:R-:W-:Y:S02]  /*30b0*/  UISETP.GE.AND UP0, UPT, UR4, UR6, UPT ;  /* 0x000000060400728c */ /* 0x000fe4000bf06270 */
[----:B------:R-:W-:Y:S02]  /*30c0*/  UIMAD.WIDE.U32 UR6, UR4, UR14, URZ ;  /* 0x0000000e040672a5 */ /* 0x000fe4000f8e00ff */
[----:B------:R-:W-:Y:S02]  /*30d0*/  UISETP.GE.OR UP0, UPT, UR5, UR8, UP0 ;  /* 0x000000080500728c */ /* 0x000fe40008706670 */
[----:B------:R-:W-:Y:S02]  /*30e0*/  UIMAD.WIDE.U32 UR8, UR5, UR14, URZ ;  /* 0x0000000e050872a5 */ /* 0x000fe4000f8e00ff */
[----:B------:R-:W-:Y:S01]  /*30f0*/  UIADD3 UR10, UPT, UPT, -UR4, URZ, URZ ;  /* 0x000000ff040a7290 */ /* 0x000fe2000fffe1ff */
[----:B------:R-:W-:Y:S02]  /*3100*/  UMOV UR6, UR7 ;  /* 0x0000000700067c82 */ /* 0x000fe40008000000 */
[----:B------:R-:W-:-:S02]  /*3110*/  USHF.R.U32.HI UR6, URZ, UR15, UR6 ;  /* 0x0000000fff067299 */ /* 0x000fc40008011606 */
[----:B------:R-:W-:Y:S02]  /*3120*/  UIMAD UR10, UR18, UR10, UR58 ;  /* 0x0000000a120a72a4 */ /* 0x000fe4000f8e023a */
[----:B------:R-:W-:Y:S01]  /*3130*/  USEL UR6, UR4, UR6, !UP3 ;  /* 0x0000000604067287 */ /* 0x000fe2000d800000 */
[----:B------:R-:W-:Y:S01]  /*3140*/  @!UP0 UMOV UR7, UR9 ;  /* 0x0000000900078c82 */ /* 0x000fe20008000000 */
[----:B------:R-:W-:Y:S02]  /*3150*/  UIADD3 UR9, UPT, UPT, -UR5, URZ, URZ ;  /* 0x000000ff05097290 */ /* 0x000fe4000fffe1ff */
[----:B------:R-:W-:Y:S02]  /*3160*/  @!UP0 USHF.R.U32.HI UR7, URZ, UR15, UR7 ;  /* 0x0000000fff078299 */ /* 0x000fe40008011607 */
[----:B------:R-:W-:Y:S02]  /*3170*/  UIADD3 UR8, UPT, UPT, -UR6, URZ, URZ ;  /* 0x000000ff06087290 */ /* 0x000fe4000fffe1ff */
[----:B------:R-:W-:-:S02]  /*3180*/  @!UP0 USEL UR7, UR5, UR7, !UP3 ;  /* 0x0000000705078287 */ /* 0x000fc4000d800000 */
[----:B------:R-:W-:Y:S02]  /*3190*/  UIMAD UR8, UR39, UR8, UR4 ;  /* 0x00000008270872a4 */ /* 0x000fe4000f8e0204 */
[----:B------:R-:W-:Y:S02]  /*31a0*/  @!UP0 UIADD3 UR6, UPT, UPT, UR6, -UR7, URZ ;  /* 0x8000000706068290 */ /* 0x000fe4000fffe0ff */
[----:B------:R-:W-:Y:S02]  /*31b0*/  @!UP0 UIMAD UR7, UR8, UR12, UR7 ;  /* 0x0000000c080782a4 */ /* 0x000fe4000f8e0207 */
[----:B------:R-:W-:Y:S02]  /*31c0*/  @!UP0 UIMAD UR4, UR39, UR6, UR5 ;  /* 0x00000006270482a4 */ /* 0x000fe4000f8e0205 */
[----:B------:R-:W-:Y:S02]  /*31d0*/  UIMAD UR6, UR13, UR9, UR59 ;  /* 0x000000090d0672a4 */ /* 0x000fe4000f8e023b */
[----:B------:R-:W-:Y:S01]  /*31e0*/  UIMAD UR58, UR4, UR18, UR10 ;  /* 0x00000012043a72a4 */ /* 0x000fe2000f8e020a */
[----:B------:R-:W-:-:S02]  /*31f0*/  @!UP0 UMOV UR5, UR7 ;  /* 0x0000000700058c82 */ /* 0x000fc40008000000 */
[----:B------:R-:W-:-:S12]  /*3200*/  UIMAD UR59, UR5, UR13, UR6 ;  /* 0x0000000d053b72a4 */ /* 0x000fd8000f8e0206 */
.L_x_38:
[----:B------:R-:W1:Y:S02]  /*3210*/  LDCU UR4, c[0x0][0xc30] ;  /* 0x00018600ff0477ac */ /* 0x000e640008000800 */
[----:B-1----:R-:W-:-:S09]  /*3220*/  UISETP.NE.AND UP0, UPT, UR4, 0x1, UPT ;  /* 0x000000010400788c */ /* 0x002fd2000bf05270 */
[----:B------:R-:W-:Y:S05]  /*3230*/  BRA.U UP0, `(.L_x_39) ;  /* 0x0000000100447547 */ /* 0x000fea000b800000 */
[----:B------:R-:W1:Y:S01]  /*3240*/  LDCU.128 UR8, c[0x0][0xc10] ;  /* 0x00018200ff0877ac */ /* 0x000e620008000c00 */
[----:B------:R-:W2:Y:S01]  /*3250*/  LDCU UR12, c[0x0][0xc0c] ;  /* 0x00018180ff0c77ac */ /* 0x000ea20008000800 */
[----:B------:R-:W4:Y:S01]  /*3260*/  LDCU UR13, c[0x0][0xc20] ;  /* 0x00018400ff0d77ac */ /* 0x000f220008000800 */
[----:B-1----:R-:W-:Y:S02]  /*3270*/  UIMAD.WIDE.U32 UR6, UR59, UR8, URZ ;  /* 0x000000083b0672a5 */ /* 0x002fe4000f8e00ff */
[----:B------:R-:W-:Y:S02]  /*3280*/  UIMAD.WIDE.U32 UR4, UR58, UR11, URZ ;  /* 0x0000000b3a0472a5 */ /* 0x000fe4000f8e00ff */
[----:B--2---:R-:W-:Y:S02]  /*3290*/  UISETP.NE.AND UP2, UPT, UR12, 0x1, UPT ;  /* 0x000000010c00788c */ /* 0x004fe4000bf45270 */
[----:B------:R-:W-:Y:S01]  /*32a0*/  UISETP.NE.AND UP0, UPT, UR10, 0x1, UPT ;  /* 0x000000010a00788c */ /* 0x000fe2000bf05270 */
[----:B------:R-:W-:-:S02]  /*32b0*/  UMOV UR6, UR7 ;  /* 0x0000000700067c82 */ /* 0x000fc40008000000 */
[----:B------:R-:W-:Y:S01]  /*32c0*/  UMOV UR4, UR5 ;  /* 0x0000000500047c82 */ /* 0x000fe20008000000 */
[----:B------:R-:W-:Y:S02]  /*32d0*/  USHF.R.U32.HI UR6, URZ, UR9, UR6 ;  /* 0x00000009ff067299 */ /* 0x000fe40008011606 */
[----:B----4-:R-:W-:Y:S02]  /*32e0*/  USHF.R.U32.HI UR4, URZ, UR13, UR4 ;  /* 0x0000000dff047299 */ /* 0x010fe40008011604 */
[----:B------:R-:W-:Y:S02]  /*32f0*/  USEL UR5, UR59, UR6, !UP2 ;  /* 0x000000063b057287 */ /* 0x000fe4000d000000 */
[----:B------:R-:W-:-:S04]  /*3300*/  USEL UR4, UR58, UR4, !UP0 ;  /* 0x000000043a047287 */ /* 0x000fc8000c000000 */
[----:B------:R-:W-:Y:S02]  /*3310*/  UIADD3 UR6, UPT, UPT, UR5, -UR4, URZ ;  /* 0x8000000405067290 */ /* 0x000fe4000fffe0ff */
[----:B------:R-:W-:Y:S02]  /*3320*/  UIADD3 UR4, UPT, UPT, -UR5, UR4, URZ ;  /* 0x0000000405047290 */ /* 0x000fe4000fffe1ff */
[----:B------:R-:W-:Y:S02]  /*3330*/  UIMAD UR58, UR6, UR10, UR58 ;  /* 0x0000000a063a72a4 */ /* 0x000fe4000f8e023a */
[----:B------:R-:W-:-:S12]  /*3340*/  UIMAD UR59, UR4, UR12, UR59 ;  /* 0x0000000c043b72a4 */ /* 0x000fd8000f8e023b */
.L_x_39:
[----:B------:R-:W-:Y:S02]  /*3350*/  R2UR UR5, R92 ;  /* 0x000000005c0572ca */ /* 0x000fe400000e0000 */
[----:B------:R-:W-:Y:S02]  /*3360*/  R2UR UR4, R91 ;  /* 0x000000005b0472ca */ /* 0x000fe400000e0000 */
[----:B------:R-:W-:Y:S02]  /*3370*/  PLOP3.LUT P1, PT, PT, PT, PT, 0x80, 0x8 ;  /* 0x000000000008781c */ /* 0x000fe40003f2f070 */
[----:B------:R-:W-:-:S07]  /*3380*/  LOP3.LUT R2, R2, 0x1, RZ, 0x3c, !PT ;  /* 0x0000000102027812 */ /* 0x000fce00078e3cff */
[----:B------:R-:W-:Y:S02]  /*3390*/  UIADD3 UR28, UPT, UPT, UR59, UR5, URZ ;  /* 0x000000053b1c7290 */ /* 0x000fe4000fffe0ff */
[----:B------:R-:W-:Y:S01]  /*33a0*/  UIADD3 UR21, UPT, UPT, UR58, UR4, URZ ;  /* 0x000000043a157290 */ /* 0x000fe2000fffe0ff */
[----:B------:R-:W-:Y:S11]  /*33b0*/  BRA.U UP1, `(.L_x_40) ;  /* 0xffffffe5016c7547 */ /* 0x000ff6000b83ffff */
[----:B------:R-:W-:Y:S01]  /*33c0*/  UIADD3 UR33, UPT, UPT, UR33, 0x80, URZ ;  /* 0x0000008021217890 */ /* 0x000fe2000fffe0ff */
[----:B------:R-:W-:-:S03]  /*33d0*/  MOV R3, UR32 ;  /* 0x0000002000037c02 */ /* 0x000fc60008000f00 */
[----:B------:R-:W-:Y:S01]  /*33e0*/  ULEA UR4, UR36, UR33, 0x3 ;  /* 0x0000002124047291 */ /* 0x000fe2000f8e18ff */
[----:B------:R-:W-:-:S08]  /*33f0*/  SHF.L.U32 R3, R3, 0x1f, RZ ;  /* 0x0000001f03037819 */ /* 0x000fd000000006ff */
[----:B------:R-:W1:Y:S02]  /*3400*/  SYNCS.PHASECHK.TRANS64.TRYWAIT P0, [UR4], R3 ;  /* 0x00000003ff0075a7 */ /* 0x000e640008001104 */
[----:B-1----:R-:W-:Y:S05]  /*3410*/  @!P0 BRA `(.L_x_41) ;  /* 0x0000008000908947 */ /* 0x002fea0003800000 */
.L_x_160:
[----:B------:R-:W-:-:S04]  /*3420*/  UIADD3 UR4, UPT, UPT, UR36, 0x1, URZ ;  /* 0x0000000124047890 */ /* 0x000fc8000fffe0ff */
[----:B------:R-:W-:-:S04]  /*3430*/  UISETP.NE.AND UP0, UPT, UR4, 0x10, UPT ;  /* 0x000000100400788c */ /* 0x000fc8000bf05270 */
[----:B------:R-:W-:Y:S02]  /*3440*/  USEL UR5, URZ, 0x1, UP0 ;  /* 0x00000001ff057887 */ /* 0x000fe40008000000 */
[----:B------:R-:W-:Y:S02]  /*3450*/  USEL UR4, UR4, URZ, UP0 ;  /* 0x000000ff04047287 */ /* 0x000fe40008000000 */
[----:B------:R-:W-:Y:S02]  /*3460*/  ULOP3.LUT UR6, UR32, UR5, URZ, 0x3c, !UPT ;  /* 0x0000000520067292 */ /* 0x000fe4000f8e3cff */
[----:B------:R-:W-:-:S04]  /*3470*/  ULEA UR5, UR4, UR33, 0x3 ;  /* 0x0000002104057291 */ /* 0x000fc8000f8e18ff */
[----:B-1----:R-:W-:-:S04]  /*3480*/  MOV R3, UR6 ;  /* 0x0000000600037c02 */ /* 0x002fc80008000f00 */
[----:B------:R-:W-:-:S04]  /*3490*/  SHF.L.U32 R3, R3, 0x1f, RZ ;  /* 0x0000001f03037819 */ /* 0x000fc800000006ff */
[----:B------:R-:W1:Y:S02]  /*34a0*/  SYNCS.PHASECHK.TRANS64.TRYWAIT P0, [UR5], R3 ;  /* 0x00000003ff0075a7 */ /* 0x000e640008001105 */
[----:B-1----:R-:W-:Y:S05]  /*34b0*/  @!P0 BRA `(.L_x_42) ;  /* 0x0000008000808947 */ /* 0x002fea0003800000 */
.L_x_162:
        /* <DEDUP_REMOVED lines=10> */
.L_x_164:
        /* <DEDUP_REMOVED lines=10> */
.L_x_166:
        /* <DEDUP_REMOVED lines=10> */
.L_x_168:
        /* <DEDUP_REMOVED lines=10> */
.L_x_170:
        /* <DEDUP_REMOVED lines=10> */
.L_x_172:
        /* <DEDUP_REMOVED lines=10> */
.L_x_174:
        /* <DEDUP_REMOVED lines=10> */
.L_x_176:
        /* <DEDUP_REMOVED lines=10> */
.L_x_178:
        /* <DEDUP_REMOVED lines=10> */
.L_x_180:
        /* <DEDUP_REMOVED lines=10> */
.L_x_182:
        /* <DEDUP_REMOVED lines=10> */
.L_x_184:
        /* <DEDUP_REMOVED lines=10> */
.L_x_186:
        /* <DEDUP_REMOVED lines=10> */
.L_x_188:
[----:B------:R-:W-:-:S04]  /*3ce0*/  UIADD3 UR4, UPT, UPT, UR4, 0x1, URZ ;  /* 0x0000000104047890 */ /* 0x000fc8000fffe0ff */
[----:B------:R-:W-:-:S04]  /*3cf0*/  UISETP.NE.AND UP0, UPT, UR4, 0x10, UPT ;  /* 0x000000100400788c */ /* 0x000fc8000bf05270 */
[----:B------:R-:W-:Y:S02]  /*3d00*/  USEL UR5, URZ, 0x1, UP0 ;  /* 0x00000001ff057887 */ /* 0x000fe40008000000 */
[----:B------:R-:W-:Y:S02]  /*3d10*/  USEL UR4, UR4, URZ, UP0 ;  /* 0x000000ff04047287 */ /* 0x000fe40008000000 */
[----:B------:R-:W-:Y:S02]  /*3d20*/  ULOP3.LUT UR5, UR6, UR5, URZ, 0x3c, !UPT ;  /* 0x0000000506057292 */ /* 0x000fe4000f8e3cff */
[----:B------:R-:W-:-:S04]  /*3d30*/  ULEA UR4, UR4, UR33, 0x3 ;  /* 0x0000002104047291 */ /* 0x000fc8000f8e18ff */
[----:B------:R-:W-:Y:S02]  /*3d40*/  IMAD.U32 R2, RZ, RZ, UR5 ;  /* 0x00000005ff027e24 */ /* 0x000fe4000f8e00ff */
[----:B-1----:R-:W-:-:S03]  /*3d50*/  MOV R0, UR4 ;  /* 0x0000000400007c02 */ /* 0x002fc60008000f00 */
[----:B------:R-:W-:-:S07]  /*3d60*/  SHF.L.U32 R3, R2, 0x1f, RZ ;  /* 0x0000001f02037819 */ /* 0x000fce00000006ff */
.L_x_56:
[----:B-1----:R1:W2:Y:S02]  /*3d70*/  SYNCS.PHASECHK.TRANS64.TRYWAIT P0, [R0+URZ], R3 ;  /* 0x00000003000075a7 */ /* 0x0022a400080011ff */
[----:B--2---:R-:W-:Y:S05]  /*3d80*/  @!P0 NANOSLEEP.SYNCS 0x989680 ;  /* 0x009896800000895d */ /* 0x004fea0003900000 */
[----:B------:R-:W2:Y:S02]  /*3d90*/  @!P0 SYNCS.PHASECHK.TRANS64 P0, [R0+URZ], R3 ;  /* 0x00000003000085a7 */ /* 0x000ea400080010ff */
[----:B--23--:R-:W-:Y:S05]  /*3da0*/  @P0 EXIT ;  /* 0x000000000000094d */ /* 0x00cfea0003800000 */
[----:B------:R-:W-:Y:S05]  /*3db0*/  BRA `(.L_x_56) ;  /* 0xfffffffc00ec7947 */ /* 0x000fea000383ffff */
.L_x_22:
[----:B------:R-:W2:Y:S02]  /*3dc0*/  S2UR UR4, SR_CgaCtaId ;  /* 0x00000000000479c3 */ /* 0x000ea40000008800 */
[----:B--2---:R-:W-:-:S04]  /*3dd0*/  UISETP.NE.AND UP0, UPT, UR4, URZ, UPT ;  /* 0x000000ff0400728c */ /* 0x004fc8000bf05270 */
[----:B------:R-:W-:-:S09]  /*3de0*/  UISETP.NE.OR UP0, UPT, UR18, 0x1, UP0 ;  /* 0x000000011200788c */ /* 0x000fd20008705670 */
[----:B------:R-:W-:Y:S05]  /*3df0*/  BRA.U UP0, `(.L_x_57) ;  /* 0x0000000100b47547 */ /* 0x000fea000b800000 */
[----:B------:R-:W2:Y:S01]  /*3e00*/  S2UR UR5, SR_CgaCtaId ;  /* 0x00000000000579c3 */ /* 0x000ea20000008800 */
[----:B------:R-:W-:Y:S01]  /*3e10*/  UMOV UR4, 0x400 ;  /* 0x0000040000047882 */ /* 0x000fe20000000000 */
[----:B------:R-:W-:Y:S01]  /*3e20*/  HFMA2 R2, -RZ, RZ, 0, 5.9604644775390625e-08 ;  /* 0x00000001ff027431 */ /* 0x000fe200000001ff */
[----:B------:R-:W-:Y:S01]  /*3e30*/  ISETP.GE.U32.AND P0, PT, R3, 0x2, PT ;  /* 0x000000020300780c */ /* 0x000fe20003f06070 */
[----:B------:R-:W-:Y:S01]  /*3e40*/  IMAD.MOV.U32 R8, RZ, RZ, RZ ;  /* 0x000000ffff087224 */ /* 0x000fe200078e00ff */
[----:B--2---:R-:W-:-:S04]  /*3e50*/  ULEA UR4, UR5, UR4, 0x18 ;  /* 0x0000000405047291 */ /* 0x004fc8000f8ec0ff */
[----:B------:R-:W-:Y:S02]  /*3e60*/  UIADD3 UR5, UPT, UPT, UR4, 0x158, URZ ;  /* 0x0000015804057890 */ /* 0x000fe4000fffe0ff */
[----:B------:R-:W-:Y:S02]  /*3e70*/  UIADD3 UR8, UPT, UPT, UR4, 0x150, URZ ;  /* 0x0000015004087890 */ /* 0x000fe4000fffe0ff */
[----:B------:R-:W-:-:S12]  /*3e80*/  UPRMT UR5, URZ, 0x654, UR5 ;  /* 0x00000654ff057896 */ /* 0x000fd80008000005 */
.L_x_60:
[----:B------:R-:W-:Y:S01]  /*3e90*/  SHF.L.U32 R7, R2, 0x1f, RZ ;  /* 0x0000001f02077819 */ /* 0x000fe200000006ff */
[----:B------:R-:W-:Y:S02]  /*3ea0*/  IMAD.U32 R4, RZ, RZ, UR8 ;  /* 0x00000008ff047e24 */ /* 0x000fe4000f8e00ff */
[----:B------:R-:W-:Y:S01]  /*3eb0*/  @!P0 IMAD.MOV.U32 R5, RZ, RZ, 0x10 ;  /* 0x00000010ff058424 */ /* 0x000fe200078e00ff */
[----:B------:R-:W2:Y:S02]  /*3ec0*/  SYNCS.PHASECHK.TRANS64.TRYWAIT P1, [UR4+0x158], R7 ;  /* 0x00015807ff0075a7 */ /* 0x000ea40008021104 */
[----:B------:R-:W-:-:S04]  /*3ed0*/  PRMT R9, R3, 0x654, R4 ;  /* 0x0000065403097816 */ /* 0x000fc80000000004 */
[----:B------:R-:W-:Y:S01]  /*3ee0*/  SEL R0, R9, R0, !P0 ;  /* 0x0000000009007207 */ /* 0x000fe20004000000 */
[----:B--2---:R-:W-:Y:S06]  /*3ef0*/  @!P1 BRA `(.L_x_58) ;  /* 0x0000007c00409947 */ /* 0x004fec0003800000 */
.L_x_190:
[----:B------:R-:W-:Y:S01]  /*3f00*/  UIADD3 UR6, UPT, UPT, UR4, 0x190, URZ ;  /* 0x0000019004067890 */ /* 0x000fe2000fffe0ff */
[----:B------:R3:W-:Y:S01]  /*3f10*/  @!P0 SYNCS.ARRIVE.TRANS64.RED RZ, [R0+URZ], R5 ;  /* 0x0000000500ff89a7 */ /* 0x0007e200080004ff */
[----:B------:R-:W-:Y:S01]  /*3f20*/  UIADD3 UR7, UPT, UPT, UR4, 0x150, URZ ;  /* 0x0000015004077890 */ /* 0x000fe2000fffe0ff */
[----:B------:R-:W-:-:S08]  /*3f30*/  LOP3.LUT R2, R2, 0x1, RZ, 0x3c, !PT ;  /* 0x0000000102027812 */ /* 0x000fd000078e3cff */
[----:B------:R-:W-:Y:S06]  /*3f40*/  UGETNEXTWORKID.BROADCAST [UR6], [UR7] ;  /* 0x00000000060073ca */ /* 0x000fec0008000100 */
[----:B---3--:R-:W-:-:S04]  /*3f50*/  SHF.L.U32 R5, R8, 0x1f, RZ ;  /* 0x0000001f08057819 */ /* 0x008fc800000006ff */
[----:B------:R-:W3:Y:S02]  /*3f60*/  SYNCS.PHASECHK.TRANS64.TRYWAIT P1, [UR4+0x150], R5 ;  /* 0x00015005ff0075a7 */ /* 0x000ee40008021104 */
[----:B---3--:R-:W-:Y:S05]  /*3f70*/  @!P1 BRA `(.L_x_59) ;  /* 0x0000007c00389947 */ /* 0x008fea0003800000 */
.L_x_192:
[----:B--2---:R-:W2:Y:S01]  /*3f80*/  LDS.128 R4, [UR4+0x190] ;  /* 0x00019004ff047984 */ /* 0x004ea20008000c00 */
[----:B------:R-:W-:Y:S01]  /*3f90*/  LOP3.LUT R8, R8, 0x1, RZ, 0x3c, !PT ;  /* 0x0000000108087812 */ /* 0x000fe200078e3cff */
[----:B------:R-:W-:Y:S01]  /*3fa0*/  @!PT LDS RZ, [RZ] ;  /* 0x00000000fffff984 */ /* 0x000fe20000000800 */
[----:B------:R-:W-:Y:S01]  /*3fb0*/  @!PT LDS RZ, [RZ] ;  /* 0x00000000fffff984 */ /* 0x000fe20000000800 */
[----:B------:R-:W-:Y:S01]  /*3fc0*/  @!PT LDS RZ, [RZ] ;  /* 0x00000000fffff984 */ /* 0x000fe20000000800 */
[----:B------:R-:W-:Y:S01]  /*3fd0*/  @!PT LDS RZ, [RZ] ;  /* 0x00000000fffff984 */ /* 0x000fe20000000800 */
[----:B------:R3:W-:Y:S06]  /*3fe0*/  MEMBAR.ALL.CTA ;  /* 0x0000000000007992 */ /* 0x0007ec0000008000 */
[----:B---3--:R-:W3:Y:S02]  /*3ff0*/  FENCE.VIEW.ASYNC.S ;  /* 0x00000000000073c6 */ /* 0x008ee40000000000 */
[----:B---3--:R-:W-:Y:S01]  /*4000*/  SYNCS.ARRIVE.TRANS64.RED.A1T0 RZ, [UR5], RZ ;  /* 0x000000ffffff79a7 */ /* 0x008fe20008100405 */
[----:B--2---:R-:W-:-:S13]  /*4010*/  LOP3.LUT P1, RZ, R6, 0x1, RZ, 0xc0, !PT ;  /* 0x0000000106ff7812 */ /* 0x004fda000782c0ff */
[----:B------:R-:W-:Y:S05]  /*4020*/  @P1 BRA `(.L_x_60) ;  /* 0xfffffffc00981947 */ /* 0x000fea000383ffff */
[----:B------:R-:W-:-:S04]  /*4030*/  SHF.L.U32 R0, R2, 0x1f, RZ ;  /* 0x0000001f02007819 */ /* 0x000fc800000006ff */
[----:B------:R-:W2:Y:S02]  /*4040*/  SYNCS.PHASECHK.TRANS64 P0, [UR4+0x158], R0 ;  /* 0x00015800ff0075a7 */ /* 0x000ea40008001004 */
[----:B-12---:R-:W-:Y:S05]  /*4050*/  @P0 EXIT ;  /* 0x000000000000094d */ /* 0x006fea0003800000 */
[----:B------:R-:W-:-:S07]  /*4060*/  MOV R0, UR4 ;  /* 0x0000000400007c02 */ /* 0x000fce0008000f00 */
.L_x_61:
[----:B-1----:R-:W-:-:S04]  /*4070*/  SHF.L.U32 R3, R2, 0x1f, RZ ;  /* 0x0000001f02037819 */ /* 0x002fc800000006ff */
[----:B------:R1:W2:Y:S03]  /*4080*/  SYNCS.PHASECHK.TRANS64.TRYWAIT P0, [R0+URZ+0x158], R3 ;  /* 0x00015803000075a7 */ /* 0x0002a600080011ff */
[----:B--2---:R-:W-:Y:S05]  /*4090*/  @!P0 NANOSLEEP.SYNCS 0x989680 ;  /* 0x009896800000895d */ /* 0x004fea0003900000 */
[----:B------:R-:W2:Y:S02]  /*40a0*/  @!P0 SYNCS.PHASECHK.TRANS64 P0, [R0+URZ+0x158], R3 ;  /* 0x00015803000085a7 */ /* 0x000ea400080010ff */
[----:B--2---:R-:W-:Y:S05]  /*40b0*/  @P0 EXIT ;  /* 0x000000000000094d */ /* 0x004fea0003800000 */
[----:B------:R-:W-:Y:S05]  /*40c0*/  BRA `(.L_x_61) ;  /* 0xfffffffc00e87947 */ /* 0x000fea000383ffff */
.L_x_57:
[----:B------:R-:W-:Y:S05]  /*40d0*/  BRA.U UP4, `(.L_x_62) ;  /* 0x0000001104607547 */ /* 0x000fea000b800000 */
[----:B------:R-:W2:Y:S01]  /*40e0*/  S2UR UR4, SR_CgaCtaId ;  /* 0x00000000000479c3 */ /* 0x000ea20000008800 */
[----:B------:R-:W-:Y:S01]  /*40f0*/  UMOV UR5, 0x40 ;  /* 0x0000004000057882 */ /* 0x000fe20000000000 */
[----:B------:R-:W-:Y:S01]  /*4100*/  NOP ;  /* 0x0000000000007918 */ /* 0x000fe20000000000 */
[----:B------:R-:W-:Y:S01]  /*4110*/  UMOV UR6, 0x400 ;  /* 0x0000040000067882 */ /* 0x000fe20000000000 */
[----:B--2---:R-:W-:Y:S02]  /*4120*/  ULEA UR5, UR4, UR5, 0x18 ;  /* 0x0000000504057291 */ /* 0x004fe4000f8ec0ff */
[----:B------:R-:W-:-:S07]  /*4130*/  ULEA UR6, UR4, UR6, 0x18 ;  /* 0x0000000604067291 */ /* 0x000fce000f8ec0ff */
[----:B------:R-:W2:Y:S02]  /*4140*/  LDS.U8 R3, [UR5+0x1c] ;  /* 0x00001c05ff037984 */ /* 0x000ea40008000000 */
[----:B--2---:R-:W-:-:S13]  /*4150*/  ISETP.NE.AND P0, PT, R3, RZ, PT ;  /* 0x000000ff0300720c */ /* 0x004fda0003f05270 */
[----:B------:R-:W-:Y:S05]  /*4160*/  @P0 BRA `(.L_x_63) ;  /* 0x0000000400080947 */ /* 0x000fea0003800000 */
[----:B------:R-:W-:Y:S02]  /*4170*/  UISETP.NE.U32.AND UP1, UPT, UR33, 0x1, UPT ;  /* 0x000000012100788c */ /* 0x000fe4000bf25070 */
[----:B------:R-:W-:-:S07]  /*4180*/  UIADD3 UR7, UPT, UPT, UR5, 0x8, URZ ;  /* 0x0000000805077890 */ /* 0x000fce000fffe0ff */
[----:B------:R-:W-:Y:S05]  /*4190*/  BRA.U !UP1, `(.L_x_64) ;  /* 0x00000001099c7547 */ /* 0x000fea000b800000 */
[----:B------:R-:W-:Y:S01]  /*41a0*/  ELECT P0, URZ, PT ;  /* 0x0000000000ff782f */ /* 0x000fe20003800000 */
[----:B------:R-:W-:-:S12]  /*41b0*/  BSSY B0, `(.L_x_64) ;  /* 0x0000025000007945 */ /* 0x000fd80003800000 */
[----:B------:R-:W-:Y:S05]  /*41c0*/  @!P0 BRA `(.L_x_65) ;  /* 0x00000000008c8947 */ /* 0x000fea0003800000 */
[----:B------:R-:W-:-:S05]  /*41d0*/  UMOV UR4, 0x10 ;  /* 0x0000001000047882 */ /* 0x000fca0000000000 */
[----:B------:R-:W-:Y:S04]  /*41e0*/  DEPBAR.LE SB2, 0x36 ;  /* 0x0000ad800000791a */ /* 0x000fe80000000000 */
[----:B------:R-:W2:Y:S02]  /*41f0*/  UTCATOMSWS.2CTA.FIND_AND_SET.ALIGN UP0, UR4, UR4 ;  /* 0x00000004000475e3 */ /* 0x000ea40008200800 */
[----:B--2---:R-:W-:Y:S01]  /*4200*/  MOV R10, UR4 ;  /* 0x00000004000a7c02 */ /* 0x004fe20008000f00 */
[----:B------:R-:W-:Y:S06]  /*4210*/  BRA.U UP0, `(.L_x_66) ;  /* 0x0000000100187547 */ /* 0x000fec000b800000 */
.L_x_67:
[----:B------:R-:W-:Y:S05]  /*4220*/  NANOSLEEP 0x64 ;  /* 0x000000640000795d */ /* 0x000fea0003800000 */
[----:B------:R-:W-:-:S05]  /*4230*/  UMOV UR4, 0x10 ;  /* 0x0000001000047882 */ /* 0x000fca0000000000 */
[----:B------:R-:W-:Y:S04]  /*4240*/  DEPBAR.LE SB2, 0x36 ;  /* 0x0000ad800000791a */ /* 0x000fe80000000000 */
[----:B------:R-:W2:Y:S02]  /*4250*/  UTCATOMSWS.2CTA.FIND_AND_SET.ALIGN UP0, UR4, UR4 ;  /* 0x00000004000475e3 */ /* 0x000ea40008200800 */
[----:B--2---:R-:W-:Y:S01]  /*4260*/  MOV R10, UR4 ;  /* 0x00000004000a7c02 */ /* 0x004fe20008000f00 */
[----:B------:R-:W-:Y:S05]  /*4270*/  BRA.U !UP0, `(.L_x_67) ;  /* 0xfffffffd08e87547 */ /* 0x000fea000b83ffff */
.L_x_66:
[----:B------:R-:W2:Y:S01]  /*4280*/  LDS R6, [UR5+0x10] ;  /* 0x00001005ff067984 */ /* 0x000ea20008000800 */
[----:B------:R-:W-:Y:S01]  /*4290*/  IMAD.U32 R3, RZ, RZ, UR6 ;  /* 0x00000006ff037e24 */ /* 0x000fe2000f8e00ff */
[----:B------:R-:W-:-:S03]  /*42a0*/  MOV R4, UR32 ;  /* 0x0000002000047c02 */ /* 0x000fc60008000f00 */
[----:B------:R-:W-:Y:S01]  /*42b0*/  VIADD R3, R3, 0x1a0 ;  /* 0x000001a003037836 */ /* 0x000fe20000000000 */
[----:B--2---:R-:W-:-:S04]  /*42c0*/  SHF.L.U32 R6, R6, 0x1f, RZ ;  /* 0x0000001f06067819 */ /* 0x004fc800000006ff */
[----:B------:R-:W2:Y:S02]  /*42d0*/  SYNCS.PHASECHK.TRANS64.TRYWAIT P0, [UR5+0x8], R6 ;  /* 0x00000806ff0075a7 */ /* 0x000ea40008001105 */
[----:B--2---:R-:W-:Y:S05]  /*42e0*/  @P0 BRA `(.L_x_68) ;  /* 0x0000000000080947 */ /* 0x004fea0003800000 */
[----:B------:R-:W2:Y:S02]  /*42f0*/  SYNCS.PHASECHK.TRANS64.TRYWAIT P0, [UR5+0x8], R6 ;  /* 0x00000806ff0075a7 */ /* 0x000ea40008001105 */
[----:B--2---:R-:W-:Y:S05]  /*4300*/  @!P0 BRA `(.L_x_69) ;  /* 0x00000078006c8947 */ /* 0x004fea0003800000 */
.L_x_68:
[----:B------:R-:W-:Y:S01]  /*4310*/  PRMT R4, R4, 0x654, R3 ;  /* 0x0000065404047816 */ /* 0x000fe20000000003 */
[----:B------:R-:W-:Y:S01]  /*4320*/  HFMA2 R3, -RZ, RZ, 0, 5.9604644775390625e-08 ;  /* 0x00000001ff037431 */ /* 0x000fe200000001ff */
[----:B------:R-:W-:Y:S01]  /*4330*/  UPRMT UR4, UR32, 0x654, UR7 ;  /* 0x0000065420047896 */ /* 0x000fe20008000007 */
[----:B------:R-:W-:Y:S02]  /*4340*/  IMAD.MOV.U32 R7, RZ, RZ, 0xffff ;  /* 0x0000ffffff077424 */ /* 0x000fe400078e00ff */
[----:B--2---:R-:W-:Y:S02]  /*4350*/  IMAD.MOV.U32 R6, RZ, RZ, 0x4 ;  /* 0x00000004ff067424 */ /* 0x004fe400078e00ff */
[----:B------:R-:W-:Y:S01]  /*4360*/  IMAD.SHL.U32 R9, R10, 0x20, RZ ;  /* 0x000000200a097824 */ /* 0x000fe200078e00ff */
[----:B------:R-:W-:Y:S02]  /*4370*/  MOV R5, UR4 ;  /* 0x0000000400057c02 */ /* 0x000fe40008000f00 */
[-C--:B------:R-:W-:Y:S01]  /*4380*/  SHF.L.U32 R8, R7, R10.reuse, RZ ;  /* 0x0000000a07087219 */ /* 0x080fe200000006ff */
[----:B------:R2:W-:Y:S01]  /*4390*/  SYNCS.ARRIVE.TRANS64.RED RZ, [UR4], R6 ;  /* 0x00000006ffff79a7 */ /* 0x0005e20008000404 */
[----:B------:R-:W-:Y:S01]  /*43a0*/  SHF.L.U32 R7, R3, R10, RZ ;  /* 0x0000000a03077219 */ /* 0x000fe200000006ff */
[----:B------:R2:W-:Y:S04]  /*43b0*/  STS [UR6+0x1a0], R9 ;  /* 0x0001a009ff007988 */ /* 0x0005e80008000806 */
[----:B------:R2:W-:Y:S04]  /*43c0*/  STAS [R4.64], R10 ;  /* 0x0000000a04007dbd */ /* 0x0005e8000c0008ff */
[----:B------:R2:W-:Y:S04]  /*43d0*/  ATOMS.OR RZ, [UR5+0x14], R8 ;  /* 0x00001408ffff798c */ /* 0x0005e8000b000005 */
[----:B------:R2:W-:Y:S04]  /*43e0*/  ATOMS.OR RZ, [UR5+0x18], R7 ;  /* 0x00001807ffff798c */ /* 0x0005e8000b000005 */
[----:B------:R2:W-:Y:S02]  /*43f0*/  ATOMS.XOR RZ, [UR5+0x10], R3 ;  /* 0x00001003ffff798c */ /* 0x0005e4000b800005 */
.L_x_65:
[----:B-1----:R-:W-:Y:S05]  /*4400*/  BSYNC B0 ;  /* 0x0000000000007941 */ /* 0x002fea0003800000 */
.L_x_64:
[----:B------:R-:W-:Y:S05]  /*4410*/  BRA.U UP1, `(.L_x_70) ;  /* 0x00000001016c7547 */ /* 0x000fea000b800000 */
[----:B------:R-:W-:-:S03]  /*4420*/  UMOV UR4, 0xffffffff ;  /* 0xffffffff00047882 */ /* 0x000fc60000000000 */
[----:B------:R-:W-:Y:S05]  /*4430*/  BRA.DIV UR4, `(.L_x_71) ;  /* 0x0000007a04387947 */ /* 0x000fea000b800000 */
[----:B------:R-:W-:-:S13]  /*4440*/  ELECT P0, URZ, PT ;  /* 0x0000000000ff782f */ /* 0x000fda0003800000 */
.L_x_195:
[----:B------:R-:W-:Y:S05]  /*4450*/  @!P0 BRA `(.L_x_70) ;  /* 0x00000000005c8947 */ /* 0x000fea0003800000 */
[----:B--2---:R-:W2:Y:S02]  /*4460*/  LDS R4, [UR5+0x10] ;  /* 0x00001005ff047984 */ /* 0x004ea40008000800 */
[----:B--2---:R-:W-:-:S04]  /*4470*/  SHF.L.U32 R4, R4, 0x1f, RZ ;  /* 0x0000001f04047819 */ /* 0x004fc800000006ff */
[----:B------:R-:W2:Y:S02]  /*4480*/  SYNCS.PHASECHK.TRANS64.TRYWAIT P0, [UR5+0x8], R4 ;  /* 0x00000804ff0075a7 */ /* 0x000ea40008001105 */
[----:B--2---:R-:W-:Y:S05]  /*4490*/  @P0 BRA `(.L_x_72) ;  /* 0x0000000000080947 */ /* 0x004fea0003800000 */
[----:B------:R-:W2:Y:S02]  /*44a0*/  SYNCS.PHASECHK.TRANS64.TRYWAIT P0, [UR5+0x8], R4 ;  /* 0x00000804ff0075a7 */ /* 0x000ea40008001105 */
[----:B--2---:R-:W-:Y:S05]  /*44b0*/  @!P0 BRA `(.L_x_73) ;  /* 0x00000078003c8947 */ /* 0x004fea0003800000 */
.L_x_72:
[----:B------:R-:W3:Y:S01]  /*44c0*/  LDS R6, [UR6+0x1a0] ;  /* 0x0001a006ff067984 */ /* 0x000ee20008000800 */
[----:B--2---:R-:W-:Y:S02]  /*44d0*/  HFMA2 R3, -RZ, RZ, 0, 5.9604644775390625e-08 ;  /* 0x00000001ff037431 */ /* 0x004fe400000001ff */
[----:B------:R-:W-:Y:S01]  /*44e0*/  IMAD.MOV.U32 R4, RZ, RZ, 0xffff ;  /* 0x0000ffffff047424 */ /* 0x000fe200078e00ff */
[----:B------:R-:W-:Y:S01]  /*44f0*/  UPRMT UR4, UR32, 0x654, UR7 ;  /* 0x0000065420047896 */ /* 0x000fe20008000007 */
[----:B---3--:R-:W-:-:S03]  /*4500*/  IMAD.SHL.U32 R5, R6, 0x20, RZ ;  /* 0x0000002006057824 */ /* 0x008fc600078e00ff */
[-C--:B------:R-:W-:Y:S02]  /*4510*/  SHF.L.U32 R4, R4, R6.reuse, RZ ;  /* 0x0000000604047219 */ /* 0x080fe400000006ff */
[----:B------:R-:W-:Y:S01]  /*4520*/  SHF.L.U32 R6, R3, R6, RZ ;  /* 0x0000000603067219 */ /* 0x000fe200000006ff */
[----:B------:R3:W-:Y:S04]  /*4530*/  STS [UR6+0x1a0], R5 ;  /* 0x0001a005ff007988 */ /* 0x0007e80008000806 */
[----:B------:R3:W-:Y:S04]  /*4540*/  ATOMS.OR RZ, [UR5+0x14], R4 ;  /* 0x00001404ffff798c */ /* 0x0007e8000b000005 */
[----:B------:R3:W-:Y:S01]  /*4550*/  ATOMS.OR RZ, [UR5+0x18], R6 ;  /* 0x00001806ffff798c */ /* 0x0007e2000b000005 */
[----:B------:R-:W-:Y:S03]  /*4560*/  SYNCS.ARRIVE.TRANS64.RED.A1T0 RZ, [UR4], RZ ;  /* 0x000000ffffff79a7 */ /* 0x000fe60008100404 */
[----:B------:R3:W-:Y:S01]  /*4570*/  ATOMS.XOR RZ, [UR5+0x10], R3 ;  /* 0x00001003ffff798c */ /* 0x0007e2000b800005 */
[----:B------:R-:W-:Y:S05]  /*4580*/  BRA `(.L_x_70) ;  /* 0x0000000000107947 */ /* 0x000fea0003800000 */
.L_x_63:
[----:B------:R-:W-:Y:S02]  /*4590*/  MOV R3, 0xffffffff ;  /* 0xffffffff00037802 */ /* 0x000fe40000000f00 */
[----:B------:R-:W-:-:S03]  /*45a0*/  MOV R4, 0x45d0 ;  /* 0x000045d000047802 */ /* 0x000fc60000000f00 */
[----:B------:R2:W-:Y:S04]  /*45b0*/  STS [UR6+0x1a0], R3 ;  /* 0x0001a003ff007988 */ /* 0x0005e80008000806 */
[----:B-12--5:R-:W-:Y:S05]  /*45c0*/  CALL.REL.NOINC `($__internal_1_$__cuda_sm10x_tcgen05_guardrail_trap_phase_invalid_during_alloc) ;  /* 0x0000007c00ec7944 */ /* 0x026fea0003c00000 */
.L_x_70:
[----:B------:R-:W-:Y:S05]  /*45d0*/  WARPSYNC.ALL ;  /* 0x0000000000007948 */ /* 0x000fea0003800000 */
[----:B------:R-:W4:Y:S01]  /*45e0*/  S2UR UR18, SR_CgaCtaId ;  /* 0x00000000001279c3 */ /* 0x000f220000008800 */
[----:B------:R-:W-:Y:S01]  /*45f0*/  UMOV UR4, 0x400 ;  /* 0x0000040000047882 */ /* 0x000fe20000000000 */
[----:B------:R-:W-:-:S06]  /*4600*/  NOP ;  /* 0x0000000000007918 */ /* 0x000fcc0000000000 */
[----:B------:R-:W-:Y:S06]  /*4610*/  BAR.ARV 0x6, 0xa0 ;  /* 0x0182800000007b1d */ /* 0x000fec0000002000 */
[----:B------:R-:W1:Y:S01]  /*4620*/  LDCU UR7, c[0x0][0x394] ;  /* 0x00007280ff0777ac */ /* 0x000e620008000800 */
[----:B------:R-:W-:Y:S01]  /*4630*/  LOP3.LUT R2, R2, 0xffff, RZ, 0xc0, !PT ;  /* 0x0000ffff02027812 */ /* 0x000fe200078ec0ff */
[----:B--2---:R-:W-:Y:S01]  /*4640*/  IMAD.MOV.U32 R8, RZ, RZ, 0x1 ;  /* 0x00000001ff087424 */ /* 0x004fe200078e00ff */
[----:B------:R-:W-:Y:S01]  /*4650*/  LOP3.LUT R0, R0, 0xffff, RZ, 0xc0, !PT ;  /* 0x0000ffff00007812 */ /* 0x000fe200078ec0ff */
[----:B------:R-:W-:Y:S01]  /*4660*/  UMOV UR22, URZ ;  /* 0x000000ff00167c82 */ /* 0x000fe20008000000 */
[----:B------:R-:W-:Y:S01]  /*4670*/  R2UR UR19, R2 ;  /* 0x00000000021372ca */ /* 0x000fe200000e0000 */
[----:B------:R-:W-:Y:S01]  /*4680*/  IMAD.MOV.U32 R2, RZ, RZ, RZ ;  /* 0x000000ffff027224 */ /* 0x000fe200078e00ff */
[----:B------:R-:W-:Y:S01]  /*4690*/  R2UR UR30, R0 ;  /* 0x00000000001e72ca */ /* 0x000fe200000e0000 */
[----:B------:R-:W-:Y:S01]  /*46a0*/  IMAD.MOV.U32 R0, RZ, RZ, RZ ;  /* 0x000000ffff007224 */ /* 0x000fe200078e00ff */
[----:B------:R-:W-:-:S02]  /*46b0*/  UISETP.NE.AND UP4, UPT, UR33, URZ, UPT ;  /* 0x000000ff2100728c */ /* 0x000fc4000bf85270 */
[----:B----4-:R-:W-:Y:S01]  /*46c0*/  ULEA UR18, UR18, UR4, 0x18 ;  /* 0x0000000412127291 */ /* 0x010fe2000f8ec0ff */
[----:B------:R-:W-:Y:S01]  /*46d0*/  UMOV UR15, URZ ;  /* 0x000000ff000f7c82 */ /* 0x000fe20008000000 */
[----:B------:R-:W-:Y:S02]  /*46e0*/  UMOV UR26, 0x0 ;  /* 0x00000000001a7882 */ /* 0x000fe40000000000 */
[----:B------:R-:W-:Y:S02]  /*46f0*/  UIADD3 UR5, UPT, UPT, UR18, 0x8400, URZ ;  /* 0x0000840012057890 */ /* 0x000fe4000fffe0ff */
[----:B------:R-:W-:Y:S02]  /*4700*/  UIADD3 UR6, UPT, UPT, UR18, 0x28400, URZ ;  /* 0x0002840012067890 */ /* 0x000fe4000fffe0ff */
[----:B-1----:R-:W-:Y:S01]  /*4710*/  UIADD3 UR7, UPT, UPT, UR7, 0x1f, URZ ;  /* 0x0000001f07077890 */ /* 0x002fe2000fffe0ff */
[----:B---3--:R-:W1:Y:S01]  /*4720*/  LDS R3, [UR18+0x1a0] ;  /* 0x0001a012ff037984 */ /* 0x008e620008000800 */
[----:B------:R-:W-:-:S02]  /*4730*/  USHF.R.U32.HI UR5, URZ, 0x4, UR5 ;  /* 0x00000004ff057899 */ /* 0x000fc40008011605 */
[----:B------:R-:W-:Y:S02]  /*4740*/  USHF.R.S32.HI UR4, URZ, 0x1f, UR7 ;  /* 0x0000001fff047899 */ /* 0x000fe40008011407 */
[----:B------:R-:W-:Y:S02]  /*4750*/  UIADD3 UR29, UPT, UPT, UR18, 0x158, URZ ;  /* 0x00000158121d7890 */ /* 0x000fe4000fffe0ff */
[----:B------:R-:W-:Y:S02]  /*4760*/  ULEA.HI UR4, UR4, UR7, URZ, 0x5 ;  /* 0x0000000704047291 */ /* 0x000fe4000f8f28ff */
[----:B------:R-:W-:Y:S02]  /*4770*/  USHF.R.U32.HI UR6, URZ, 0x4, UR6 ;  /* 0x00000004ff067899 */ /* 0x000fe40008011606 */
[----:B------:R-:W-:Y:S02]  /*4780*/  USHF.R.S32.HI UR28, URZ, 0x5, UR4 ;  /* 0x00000005ff1c7899 */ /* 0x000fe40008011404 */
[----:B------:R-:W-:-:S02]  /*4790*/  ULOP3.LUT UR20, UR5, 0x3fff, URZ, 0xc0, !UPT ;  /* 0x00003fff05147892 */ /* 0x000fc4000f8ec0ff */
[----:B------:R-:W-:Y:S02]  /*47a0*/  UISETP.LT.AND UP0, UPT, UR28, 0x1, UPT ;  /* 0x000000011c00788c */ /* 0x000fe4000bf01270 */
[----:B------:R-:W-:Y:S02]  /*47b0*/  UPRMT UR29, URZ, 0x654, UR29 ;  /* 0x00000654ff1d7896 */ /* 0x000fe4000800001d */
[----:B------:R-:W-:Y:S02]  /*47c0*/  USEL UR31, UR28, 0x1, !UP0 ;  /* 0x000000011c1f7887 */ /* 0x000fe4000c000000 */
[----:B------:R-:W-:Y:S02]  /*47d0*/  ULOP3.LUT UR21, UR6, 0x3fff, URZ, 0xc0, !UPT ;  /* 0x00003fff06157892 */ /* 0x000fe4000f8ec0ff */
[----:B------:R-:W-:Y:S02]  /*47e0*/  ULOP3.LUT UR20, UR20, 0x1000000, URZ, 0xfc, !UPT ;  /* 0x0100000014147892 */ /* 0x000fe4000f8efcff */
[----:B------:R-:W-:Y:S01]  /*47f0*/  UIADD3 UR31, UPT, UPT, -UR31, URZ, URZ ;  /* 0x000000ff1f1f7290 */ /* 0x000fe2000fffe1ff */
[----:B------:R-:W-:Y:S01]  /*4800*/  UMOV UR27, 0x10218010 ;  /* 0x10218010001b7882 */ /* 0x000fe20000000000 */
[----:B------:R-:W-:Y:S01]  /*4810*/  UMOV UR24, 0x0 ;  /* 0x0000000000187882 */ /* 0x000fe20000000000 */
[----:B------:R-:W-:Y:S01]  /*4820*/  UMOV UR25, 0x10218010 ;  /* 0x1021801000197882 */ /* 0x000fe20000000000 */
[C---:B-1----:R-:W-:Y:S01]  /*4830*/  VIADD R5, R3.reuse, 0x80 ;  /* 0x0000008003057836 */ /* 0x042fe20000000000 */
[----:B------:R-:W-:-:S04]  /*4840*/  LOP3.LUT R4, R3, 0xffff, RZ, 0xc0, !PT ;  /* 0x0000ffff03047812 */ /* 0x000fc800078ec0ff */
[----:B------:R-:W-:-:S05]  /*4850*/  LOP3.LUT R5, R5, 0xffff, RZ, 0xc0, !PT ;  /* 0x0000ffff05057812 */ /* 0x000fca00078ec0ff */
[----:B------:R1:W-:Y:S02]  /*4860*/  STL.64 [R1], R4 ;  /* 0x0000000401007387 */ /* 0x0003e40000100a00 */
.L_x_82:
[----:B-1----:R-:W-:-:S04]  /*4870*/  SHF.L.U32 R5, R2, 0x1f, RZ ;  /* 0x0000001f02057819 */ /* 0x002fc800000006ff */
[----:B------:R-:W1:Y:S02]  /*4880*/  SYNCS.PHASECHK.TRANS64.TRYWAIT P0, [UR18+0x150], R5 ;  /* 0x00015005ff0075a7 */ /* 0x000e640008001112 */
[----:B-1-34-:R-:W-:Y:S05]  /*4890*/  @!P0 BRA `(.L_x_74) ;  /* 0x00000074005c8947 */ /* 0x01afea0003800000 */
.L_x_197:
[----:B-1----:R-:W1:Y:S01]  /*48a0*/  LDS.128 R4, [UR18+0x190] ;  /* 0x00019012ff047984 */ /* 0x002e620008000c00 */
[----:B------:R-:W-:Y:S01]  /*48b0*/  ULEA UR23, UR22, UR18, 0x3 ;  /* 0x0000001216177291 */ /* 0x000fe2000f8e18ff */
[----:B------:R-:W-:Y:S01]  /*48c0*/  @!PT LDS RZ, [RZ] ;  /* 0x00000000fffff984 */ /* 0x000fe20000000800 */
[----:B------:R-:W-:Y:S01]  /*48d0*/  @!PT LDS RZ, [RZ] ;  /* 0x00000000fffff984 */ /* 0x000fe20000000800 */
[----:B------:R-:W-:Y:S01]  /*48e0*/  @!PT LDS RZ, [RZ] ;  /* 0x00000000fffff984 */ /* 0x000fe20000000800 */
[----:B------:R-:W-:Y:S01]  /*48f0*/  @!PT LDS RZ, [RZ] ;  /* 0x00000000fffff984 */ /* 0x000fe20000000800 */
[----:B------:R2:W-:Y:S06]  /*4900*/  MEMBAR.ALL.CTA ;  /* 0x0000000000007992 */ /* 0x0005ec0000008000 */
[----:B--2---:R-:W2:Y:S02]  /*4910*/  FENCE.VIEW.ASYNC.S ;  /* 0x00000000000073c6 */ /* 0x004ea40000000000 */
[----:B--2---:R-:W-:Y:S01]  /*4920*/  SYNCS.ARRIVE.TRANS64.RED.A1T0 RZ, [UR29], RZ ;  /* 0x000000ffffff79a7 */ /* 0x004fe2000810041d */
[----:B-1----:R-:W-:Y:S01]  /*4930*/  LOP3.LUT P2, RZ, R6, 0x1, RZ, 0xc0, !PT ;  /* 0x0000000106ff7812 */ /* 0x002fe2000784c0ff */
[----:B------:R-:W-:-:S12]  /*4940*/  BRA.U UP4, `(.L_x_75) ;  /* 0x00000001040c7547 */ /* 0x000fd8000b800000 */
[----:B------:R-:W-:-:S04]  /*4950*/  SHF.L.U32 R5, R8, 0x1f, RZ ;  /* 0x0000001f08057819 */ /* 0x000fc800000006ff */
[----:B------:R-:W1:Y:S02]  /*4960*/  SYNCS.PHASECHK.TRANS64.TRYWAIT P0, [UR23+0x170], R5 ;  /* 0x00017005ff0075a7 */ /* 0x000e640008001117 */
[----:B-1----:R-:W-:Y:S05]  /*4970*/  @!P0 BRA `(.L_x_76) ;  /* 0x00000074003c8947 */ /* 0x002fea0003800000 */
.L_x_75:
[----:B------:R-:W-:Y:S05]  /*4980*/  BRA.U UP4, `(.L_x_77) ;  /* 0x0000000104dc7547 */ /* 0x000fea000b800000 */
[----:B------:R-:W2:Y:S02]  /*4990*/  LDCU UR4, c[0x0][0x394] ;  /* 0x00007280ff0477ac */ /* 0x000ea40008000800 */
[----:B--2---:R-:W-:-:S09]  /*49a0*/  UISETP.GE.AND UP0, UPT, UR4, 0x1, UPT ;  /* 0x000000010400788c */ /* 0x004fd2000bf06270 */
[----:B------:R-:W-:Y:S05]  /*49b0*/  BRA.U !UP0, `(.L_x_78) ;  /* 0x0000000108c47547 */ /* 0x000fea000b800000 */
[----:B------:R-:W-:Y:S01]  /*49c0*/  ULEA UR4, UR22, UR49, 0x2 ;  /* 0x0000003116047291 */ /* 0x000fe2000f8e10ff */
[----:B-1----:R-:W-:-:S08]  /*49d0*/  SHF.L.U32 R4, R0, 0x1f, RZ ;  /* 0x0000001f00047819 */ /* 0x002fd000000006ff */
[----:B------:R-:W5:Y:S01]  /*49e0*/  LDL R5, [UR4] ;  /* 0x00000004ff057983 */ /* 0x000f620008100800 */
[----:B------:R-:W-:Y:S02]  /*49f0*/  ULEA UR4, UR15, UR18, 0x3 ;  /* 0x000000120f047291 */ /* 0x000fe4000f8e18ff */
[----:B------:R-:W-:Y:S01]  /*4a00*/  UPLOP3.LUT UP2, UPT, UPT, UPT, UPT, 0x40, 0x4 ;  /* 0x000000000004789c */ /* 0x000fe20003f4e870 */
[----:B------:R-:W-:Y:S01]  /*4a10*/  UMOV UR17, UR31 ;  /* 0x0000001f00117c82 */ /* 0x000fe20008000000 */
[----:B------:R-:W-:Y:S01]  /*4a20*/  UMOV UR16, UR28 ;  /* 0x0000001c00107c82 */ /* 0x000fe20008000000 */
[----:B------:R-:W-:-:S04]  /*4a30*/  UMOV UR5, UR15 ;  /* 0x0000000f00057c82 */ /* 0x000fc80008000000 */
[----:B------:R1:W2:Y:S04]  /*4a40*/  SYNCS.PHASECHK.TRANS64.TRYWAIT P1, [UR4], R4 ;  /* 0x00000004ff0075a7 */ /* 0x0002a80008021104 */
.L_x_81:
[----:B------:R-:W-:Y:S02]  /*4a50*/  UIADD3 UR17, UPT, UPT, UR17, 0x1, URZ ;  /* 0x0000000111117890 */ /* 0x000fe4000fffe0ff */
[----:B---3--:R-:W-:Y:S02]  /*4a60*/  ULEA UR10, UR5, UR18, 0x3 ;  /* 0x00000012050a7291 */ /* 0x008fe4000f8e18ff */
[----:B------:R-:W-:Y:S01]  /*4a70*/  UISETP.NE.AND UP3, UPT, UR17, URZ, UPT ;  /* 0x000000ff1100728c */ /* 0x000fe2000bf65270 */
[----:B--2-4-:R-:W-:Y:S10]  /*4a80*/  @P1 BRA `(.L_x_79) ;  /* 0x00000000000c1947 */ /* 0x014ff40003800000 */
[----:B------:R-:W-:Y:S04]  /*4a90*/  SHF.L.U32 R7, R0, 0x1f, RZ ;  /* 0x0000001f00077819 */ /* 0x000fe800000006ff */
[----:B------:R-:W2:Y:S02]  /*4aa0*/  SYNCS.PHASECHK.TRANS64.TRYWAIT P0, [UR10], R7 ;  /* 0x00000007ff0075a7 */ /* 0x000ea4000800110a */
[----:B--2---:R-:W-:Y:S05]  /*4ab0*/  @!P0 BRA `(.L_x_80) ;  /* 0x0000007400048947 */ /* 0x004fea0003800000 */
.L_x_79:
[----:B------:R-:W-:Y:S01]  /*4ac0*/  UISETP.NE.AND UP0, UPT, UR16, 0x1, UPT ;  /* 0x000000011000788c */ /* 0x000fe2000bf05270 */
[----:B------:R-:W-:Y:S01]  /*4ad0*/  PLOP3.LUT P1, PT, PT, PT, PT, 0x80, 0x8 ;  /* 0x000000000008781c */ /* 0x000fe20003f2f070 */
[----:B------:R-:W-:Y:S02]  /*4ae0*/  UIADD3 UR4, UPT, UPT, UR5, 0x1, URZ ;  /* 0x0000000105047890 */ /* 0x000fe4000fffe0ff */
[----:B------:R-:W-:Y:S02]  /*4af0*/  ULEA UR8, UR5, UR21, 0x8 ;  /* 0x0000001505087291 */ /* 0x000fe4000f8e40ff */
[----:B------:R-:W-:Y:S01]  /*4b00*/  UISETP.NE.AND UP1, UPT, UR4, 0x10, UPT ;  /* 0x000000100400788c */ /* 0x000fe2000bf25270 */
[----:B------:R-:W-:Y:S01]  /*4b10*/  PLOP3.LUT P0, PT, PT, PT, UP0, 0x80, 0x8 ;  /* 0x000000000008781c */ /* 0x000fe20003f0f008 */
[----:B------:R-:W-:Y:S02]  /*4b20*/  UIADD3 UR12, UPT, UPT, UR8, 0x80, URZ ;  /* 0x00000080080c7890 */ /* 0x000fe4000fffe0ff */
[----:B------:R-:W-:Y:S02]  /*4b30*/  USEL UR6, URZ, 0x1, UP1 ;  /* 0x00000001ff067887 */ /* 0x000fe40008800000 */
[----:B------:R-:W-:Y:S02]  /*4b40*/  USEL UR15, UR4, URZ, UP1 ;  /* 0x000000ff040f7287 */ /* 0x000fe40008800000 */
[----:B------:R-:W-:Y:S02]  /*4b50*/  UIADD3 UR10, UPT, UPT, UR10, 0x80, URZ ;  /* 0x000000800a0a7890 */ /* 0x000fe4000fffe0ff */
[----:B------:R-:W-:Y:S01]  /*4b60*/  @UP0 ULEA UR4, UR15, UR18, 0x3 ;  /* 0x000000120f040291 */ /* 0x000fe2000f8e18ff */
[----:B------:R-:W-:Y:S01]  /*4b70*/  LOP3.LUT R0, R0, UR6, RZ, 0x3c, !PT ;  /* 0x0000000600007c12 */ /* 0x000fe2000f8e3cff */
[----:B------:R-:W-:Y:S01]  /*4b80*/  UIADD3 UR16, UPT, UPT, UR16, -0x1, URZ ;  /* 0xffffffff10107890 */ /* 0x000fe2000fffe0ff */
[----:B------:R-:W-:Y:S02]  /*4b90*/  UMOV UR9, 0x40004040 ;  /* 0x4000404000097882 */ /* 0x000fe40000000000 */
[----:B-1----:R-:W-:Y:S01]  /*4ba0*/  @P0 SHF.L.U32 R4, R0, 0x1f, RZ ;  /* 0x0000001f00040819 */ /* 0x002fe200000006ff */
[----:B------:R-:W-:Y:S01]  /*4bb0*/  UMOV UR13, 0x40004040 ;  /* 0x40004040000d7882 */ /* 0x000fe20000000000 */
[----:B------:R-:W-:Y:S02]  /*4bc0*/  UMOV UR7, 0x40004040 ;  /* 0x4000404000077882 */ /* 0x000fe40000000000 */
[----:B------:R3:W4:Y:S01]  /*4bd0*/  @P0 SYNCS.PHASECHK.TRANS64.TRYWAIT P1, [UR4], R4 ;  /* 0x00000004ff0005a7 */ /* 0x0007220008021104 */
[----:B------:R-:W-:Y:S11]  /*4be0*/  ELECT P0, URZ, PT ;  /* 0x0000000000ff782f */ /* 0x000ff60003800000 */
[----:B------:R-:W-:Y:S02]  /*4bf0*/  @!UPT UIADD3 URZ, UPT, UPT, URZ, URZ, URZ ;  /* 0x000000fffffff290 */ /* 0x000fe4000fffe0ff */
[C---:B-----5:R-:W-:Y:S01]  /*4c00*/  @P0 R2UR.BROADCAST UR14, R5.reuse ;  /* 0x00000000050e02ca */ /* 0x060fe200008e0000 */
[----:B------:R-:W-:Y:S01]  /*4c10*/  ULEA UR4, UR5, UR20, 0x9 ;  /* 0x0000001405047291 */ /* 0x000fe2000f8e48ff */
[----:B------:R-:W-:Y:S11]  /*4c20*/  ELECT P0, URZ, PT ;  /* 0x0000000000ff782f */ /* 0x000ff60003800000 */
[----:B------:R-:W-:Y:S02]  /*4c30*/  @!UPT UIADD3 URZ, UPT, UPT, URZ, URZ, URZ ;  /* 0x000000fffffff290 */ /* 0x000fe4000fffe0ff */
[----:B------:R-:W-:Y:S01]  /*4c40*/  @P0 R2UR.BROADCAST UR11, R5 ;  /* 0x00000000050b02ca */ /* 0x000fe200008e0000 */
[----:B------:R-:W-:Y:S01]  /*4c50*/  UIADD3 UR6, UPT, UPT, UR4, 0x80, URZ ;  /* 0x0000008004067890 */ /* 0x000fe2000fffe0ff */
[----:B------:R-:W-:Y:S02]  /*4c60*/  UMOV UR5, 0x40004040 ;  /* 0x4000404000057882 */ /* 0x000fe40000000000 */
[----:B------:R1:W-:Y:S01]  /*4c70*/  UTCHMMA.2CTA gdesc[UR4], gdesc[UR8], tmem[UR14], tmem[UR26], idesc[UR27], UP2 ;  /* 0x00ff1a08040075ea */ /* 0x0003e2000920000e */
[----:B------:R-:W-:Y:S08]  /*4c80*/  UPLOP3.LUT UP2, UPT, UPT, UPT, UPT, 0x80, 0x8 ;  /* 0x000000000008789c */ /* 0x000ff00003f4f070 */
[----:B------:R3:W-:Y:S01]  /*4c90*/  UTCHMMA.2CTA gdesc[UR6], gdesc[UR12], tmem[UR11], tmem[UR24], idesc[UR25], UPT ;  /* 0x00ff180c060075ea */ /* 0x0007e2000ba0000b */
[----:B------:R3:W-:Y:S01]  /*4ca0*/  UTCBAR.2CTA.MULTICAST [UR10], URZ, UR19 ;  /* 0x000000ff0a0073e9 */ /* 0x0007e20008200813 */
[----:B-1----:R-:W-:Y:S01]  /*4cb0*/  UMOV UR5, UR15 ;  /* 0x0000000f00057c82 */ /* 0x002fe20008000000 */
[----:B------:R-:W-:Y:S05]  /*4cc0*/  BRA.U UP3, `(.L_x_81) ;  /* 0xfffffffd03607547 */ /* 0x000fea000b83ffff */
.L_x_78:
[----:B------:R-:W-:-:S09]  /*4cd0*/  UIADD3 UR4, UPT, UPT, UR23, 0x160, URZ ;  /* 0x0000016017047890 */ /* 0x000fd2000fffe0ff */
[----:B------:R2:W-:Y:S01]  /*4ce0*/  UTCBAR.2CTA.MULTICAST [UR4], URZ, UR30 ;  /* 0x000000ff040073e9 */ /* 0x0005e2000820081e */
[----:B------:R-:W-:Y:S02]  /*4cf0*/  NOP ;  /* 0x0000000000007918 */ /* 0x000fe40000000000 */
.L_x_77:
[----:B--2---:R-:W-:Y:S01]  /*4d00*/  UIADD3 UR4, UPT, UPT, UR22, 0x1, URZ ;  /* 0x0000000116047890 */ /* 0x004fe2000fffe0ff */
[----:B------:R-:W-:-:S03]  /*4d10*/  LOP3.LUT R2, R2, 0x1, RZ, 0x3c, !PT ;  /* 0x0000000102027812 */ /* 0x000fc600078e3cff */
[----:B------:R-:W-:-:S04]  /*4d20*/  UISETP.NE.AND UP0, UPT, UR4, 0x2, UPT ;  /* 0x000000020400788c */ /* 0x000fc8000bf05270 */
[----:B------:R-:W-:Y:S02]  /*4d30*/  USEL UR5, URZ, 0x1, UP0 ;  /* 0x00000001ff057887 */ /* 0x000fe40008000000 */
[----:B------:R-:W-:-:S04]  /*4d40*/  USEL UR22, UR4, URZ, UP0 ;  /* 0x000000ff04167287 */ /* 0x000fc80008000000 */
[----:B------:R-:W-:Y:S01]  /*4d50*/  LOP3.LUT R8, R8, UR5, RZ, 0x3c, !PT ;  /* 0x0000000508087c12 */ /* 0x000fe2000f8e3cff */
[----:B------:R-:W-:Y:S07]  /*4d60*/  @P2 BRA `(.L_x_82) ;  /* 0xfffffff800c02947 */ /* 0x000fee000383ffff */
[----:B------:R-:W2:Y:S01]  /*4d70*/  S2UR UR8, SR_CgaCtaId ;  /* 0x00000000000879c3 */ /* 0x000ea20000008800 */
[----:B------:R-:W-:Y:S01]  /*4d80*/  ELECT P0, URZ, PT ;  /* 0x0000000000ff782f */ /* 0x000fe20003800000 */
[----:B------:R-:W-:Y:S01]  /*4d90*/  HFMA2 R0, -RZ, RZ, 0, 5.9604644775390625e-08 ;  /* 0x00000001ff007431 */ /* 0x000fe200000001ff */
[----:B------:R-:W-:-:S05]  /*4da0*/  UMOV UR4, 0x40 ;  /* 0x0000004000047882 */ /* 0x000fca0000000000 */
[----:B------:R-:W-:Y:S01]  /*4db0*/  UVIRTCOUNT.DEALLOC.SMPOOL 0x80 ;  /* 0x000000800000784c */ /* 0x000fe20000000000 */
[----:B------:R-:W-:Y:S02]  /*4dc0*/  UISETP.NE.AND UP0, UPT, UR33, URZ, UPT ;  /* 0x000000ff2100728c */ /* 0x000fe4000bf05270 */
[----:B--2---:R-:W-:-:S09]  /*4dd0*/  ULEA UR8, UR8, UR4, 0x18 ;  /* 0x0000000408087291 */ /* 0x004fd2000f8ec0ff */
[----:B------:R2:W-:Y:S01]  /*4de0*/  @P0 STS.U8 [UR8+0x1c], R0 ;  /* 0x00001c00ff000988 */ /* 0x0005e20008000008 */
[----:B------:R-:W-:Y:S05]  /*4df0*/  BRA.U UP0, `(.L_x_83) ;  /* 0x0000000100587547 */ /* 0x000fea000b800000 */
[----:B------:R-:W-:Y:S01]  /*4e00*/  UIADD3 UR5, UPT, UPT, UR18, 0x170, URZ ;  /* 0x0000017012057890 */ /* 0x000fe2000fffe0ff */
[----:B-1----:R-:W-:-:S03]  /*4e10*/  SHF.L.U32 R5, R8, 0x1f, RZ ;  /* 0x0000001f08057819 */ /* 0x002fc600000006ff */
[----:B------:R-:W-:-:S09]  /*4e20*/  ULEA UR4, UR22, UR5, 0x3 ;  /* 0x0000000516047291 */ /* 0x000fd2000f8e18ff */
[----:B------:R-:W1:Y:S02]  /*4e30*/  SYNCS.PHASECHK.TRANS64.TRYWAIT P0, [UR4], R5 ;  /* 0x00000005ff0075a7 */ /* 0x000e640008001104 */
[----:B-1----:R-:W-:Y:S05]  /*4e40*/  @!P0 BRA `(.L_x_84) ;  /* 0x0000007000388947 */ /* 0x002fea0003800000 */
.L_x_201:
[----:B------:R-:W-:-:S04]  /*4e50*/  UIADD3 UR4, UPT, UPT, UR22, 0x1, URZ ;  /* 0x0000000116047890 */ /* 0x000fc8000fffe0ff */
[----:B------:R-:W-:-:S04]  /*4e60*/  UISETP.NE.AND UP1, UPT, UR4, 0x2, UPT ;  /* 0x000000020400788c */ /* 0x000fc8000bf25270 */
[----:B---3--:R-:W-:Y:S02]  /*4e70*/  USEL UR6, URZ, 0x1, UP1 ;  /* 0x00000001ff067887 */ /* 0x008fe40008800000 */
[----:B------:R-:W-:-:S04]  /*4e80*/  USEL UR4, UR4, URZ, UP1 ;  /* 0x000000ff04047287 */ /* 0x000fc80008800000 */
[----:B------:R-:W-:Y:S01]  /*4e90*/  ULEA UR4, UR4, UR5, 0x3 ;  /* 0x0000000504047291 */ /* 0x000fe2000f8e18ff */
[----:B-1----:R-:W-:-:S04]  /*4ea0*/  LOP3.LUT R5, R8, UR6, RZ, 0x3c, !PT ;  /* 0x0000000608057c12 */ /* 0x002fc8000f8e3cff */
[----:B------:R-:W-:Y:S01]  /*4eb0*/  SHF.L.U32 R5, R5, 0x1f, RZ ;  /* 0x0000001f05057819 */ /* 0x000fe200000006ff */
[----:B--2---:R-:W-:-:S04]  /*4ec0*/  IMAD.U32 R0, RZ, RZ, UR4 ;  /* 0x00000004ff007e24 */ /* 0x004fc8000f8e00ff */
[----:B------:R1:W2:Y:S03]  /*4ed0*/  SYNCS.PHASECHK.TRANS64.TRYWAIT P0, [R0+URZ], R5 ;  /* 0x00000005000075a7 */ /* 0x0002a600080011ff */
[----:B--2---:R-:W-:Y:S05]  /*4ee0*/  @!P0 NANOSLEEP.SYNCS 0x989680 ;  /* 0x009896800000895d */ /* 0x004fea0003900000 */
[----:B------:R-:W2:Y:S02]  /*4ef0*/  @!P0 SYNCS.PHASECHK.TRANS64 P0, [R0+URZ], R5 ;  /* 0x00000005000085a7 */ /* 0x000ea400080010ff */
[----:B--2---:R-:W-:Y:S05]  /*4f00*/  @P0 BRA `(.L_x_85) ;  /* 0x0000000000200947 */ /* 0x004fea0003800000 */
.L_x_86:
[----:B--2---:R2:W3:Y:S02]  /*4f10*/  SYNCS.PHASECHK.TRANS64.TRYWAIT P0, [R0+URZ], R5 ;  /* 0x00000005000075a7 */ /* 0x0044e400080011ff */
[----:B---3--:R-:W-:Y:S05]  /*4f20*/  @!P0 NANOSLEEP.SYNCS 0x989680 ;  /* 0x009896800000895d */ /* 0x008fea0003900000 */
[----:B------:R-:W3:Y:S02]  /*4f30*/  @!P0 SYNCS.PHASECHK.TRANS64 P0, [R0+URZ], R5 ;  /* 0x00000005000085a7 */ /* 0x000ee400080010ff */
[----:B---3--:R-:W-:Y:S05]  /*4f40*/  @!P0 BRA `(.L_x_86) ;  /* 0xfffffffc00f08947 */ /* 0x008fea000383ffff */
[----:B------:R-:W-:Y:S05]  /*4f50*/  BRA `(.L_x_85) ;  /* 0x00000000000c7947 */ /* 0x000fea0003800000 */
.L_x_83:
[----:B------:R-:W-:-:S04]  /*4f60*/  UIADD3 UR4, UPT, UPT, UR18, 0x180, URZ ;  /* 0x0000018012047890 */ /* 0x000fc8000fffe0ff */
[----:B------:R-:W-:-:S09]  /*4f70*/  UPRMT UR4, UR32, 0x654, UR4 ;  /* 0x0000065420047896 */ /* 0x000fd20008000004 */
[----:B------:R-:W-:Y:S03]  /*4f80*/  SYNCS.ARRIVE.TRANS64.RED.A1T0 RZ, [UR4], RZ ;  /* 0x000000ffffff79a7 */ /* 0x000fe60008100404 */
.L_x_85:
[----:B-12---:R-:W-:Y:S01]  /*4f90*/  SHF.L.U32 R5, RZ, 0x1f, RZ ;  /* 0x0000001fff057819 */ /* 0x006fe200000006ff */
[----:B------:R-:W-:Y:S01]  /*4fa0*/  UIADD3 UR4, UPT, UPT, UR18, 0x180, URZ ;  /* 0x0000018012047890 */ /* 0x000fe2000fffe0ff */
[----:B------:R-:W-:Y:S02]  /*4fb0*/  PLOP3.LUT P0, PT, PT, PT, UP0, 0x80, 0x8 ;  /* 0x000000000008781c */ /* 0x000fe40003f0f008 */
[----:B----4-:R-:W1:Y:S02]  /*4fc0*/  SYNCS.PHASECHK.TRANS64.TRYWAIT P1, [UR18+0x180], R5 ;  /* 0x00018005ff0075a7 */ /* 0x010e640008021112 */
[----:B-1----:R-:W-:Y:S09]  /*4fd0*/  @!P1 BRA `(.L_x_87) ;  /* 0x0000006c00ec9947 */ /* 0x002ff20003800000 */
.L_x_203:
[----:B------:R-:W-:Y:S01]  /*4fe0*/  @!UP0 UPRMT UR4, UR32, 0x654, UR4 ;  /* 0x0000065420048896 */ /* 0x000fe20008000004 */
[----:B------:R-:W-:Y:S01]  /*4ff0*/  LOP3.LUT R2, R3, 0xffff, RZ, 0xc0, !PT ;  /* 0x0000ffff03027812 */ /* 0x000fe200078ec0ff */
[----:B------:R-:W-:Y:S02]  /*5000*/  IMAD.MOV.U32 R3, RZ, RZ, 0xffff ;  /* 0x0000ffffff037424 */ /* 0x000fe400078e00ff */
[----:B-1----:R-:W-:Y:S01]  /*5010*/  IMAD.MOV.U32 R5, RZ, RZ, 0x1 ;  /* 0x00000001ff057424 */ /* 0x002fe200078e00ff */
[----:B------:R-:W-:-:S04]  /*5020*/  SHF.R.U32.HI R2, RZ, 0x5, R2 ;  /* 0x00000005ff027819 */ /* 0x000fc80000011602 */
[----:B------:R-:W-:Y:S01]  /*5030*/  @!P0 SYNCS.ARRIVE.TRANS64.RED.A1T0 RZ, [UR4], RZ ;  /* 0x000000ffffff89a7 */ /* 0x000fe20008100404 */
[----:B------:R-:W-:Y:S01]  /*5040*/  NOP ;  /* 0x0000000000007918 */ /* 0x000fe20000000000 */
[----:B------:R-:W1:Y:S01]  /*5050*/  LDS R0, [UR8+0x14] ;  /* 0x00001408ff007984 */ /* 0x000e620008000800 */
[-C--:B------:R-:W-:Y:S02]  /*5060*/  SHF.L.U32 R3, R3, R2.reuse, RZ ;  /* 0x0000000203037219 */ /* 0x080fe400000006ff */
[----:B------:R-:W-:Y:S02]  /*5070*/  SHF.L.U32 R5, R5, R2, RZ ;  /* 0x0000000205057219 */ /* 0x000fe400000006ff */
[----:B-1----:R-:W-:-:S04]  /*5080*/  LOP3.LUT R0, R0, R3, RZ, 0xc0, !PT ;  /* 0x0000000300007212 */ /* 0x002fc800078ec0ff */
[----:B------:R-:W-:-:S13]  /*5090*/  ISETP.NE.AND P0, PT, R0, R3, PT ;  /* 0x000000030000720c */ /* 0x000fda0003f05270 */
[----:B------:R-:W-:Y:S05]  /*50a0*/  @P0 BRA `(.L_x_88) ;  /* 0x00000000005c0947 */ /* 0x000fea0003800000 */
[----:B------:R-:W1:Y:S02]  /*50b0*/  LDS R0, [UR8+0x18] ;  /* 0x00001808ff007984 */ /* 0x000e640008000800 */
[----:B-1----:R-:W-:-:S04]  /*50c0*/  LOP3.LUT R0, R0, R5, RZ, 0xc0, !PT ;  /* 0x0000000500007212 */ /* 0x002fc800078ec0ff */
[----:B------:R-:W-:-:S13]  /*50d0*/  ISETP.NE.AND P0, PT, R0, R5, PT ;  /* 0x000000050000720c */ /* 0x000fda0003f05270 */
[----:B------:R-:W-:Y:S05]  /*50e0*/  @P0 BRA `(.L_x_89) ;  /* 0x0000000000400947 */ /* 0x000fea0003800000 */
[----:B------:R-:W-:Y:S01]  /*50f0*/  R2UR UR4, R3 ;  /* 0x00000000030472ca */ /* 0x000fe200000e0000 */
[----:B------:R-:W1:Y:S01]  /*5100*/  S2R R2, SR_LANEID ;  /* 0x0000000000027919 */ /* 0x000e620000000000 */
[----:B------:R-:W-:-:S04]  /*5110*/  LOP3.LUT R5, RZ, R5, RZ, 0x33, !PT ;  /* 0x00000005ff057212 */ /* 0x000fc800078e33ff */
[----:B---3--:R-:W2:Y:S07]  /*5120*/  REDUX UR6, R5 ;  /* 0x00000000050673c4 */ /* 0x008eae0000000000 */
[----:B------:R-:W-:-:S03]  /*5130*/  ULOP3.LUT UR5, URZ, UR4, URZ, 0x33, !UPT ;  /* 0x00000004ff057292 */ /* 0x000fc6000f8e33ff */
[----:B------:R-:W-:Y:S02]  /*5140*/  VOTEU.ANY UR4, UPT, PT ;  /* 0x0000000000047886 */ /* 0x000fe400038e0100 */
[----:B------:R-:W-:Y:S01]  /*5150*/  UFLO.U32 UR4, UR4 ;  /* 0x00000004000472bd */ /* 0x000fe200080e0000 */
[----:B------:R-:W-:-:S04]  /*5160*/  IMAD.U32 R0, RZ, RZ, UR5 ;  /* 0x00000005ff007e24 */ /* 0x000fc8000f8e00ff */
[----:B------:R-:W3:Y:S02]  /*5170*/  REDUX UR7, R0 ;  /* 0x00000000000773c4 */ /* 0x000ee40000000000 */
[----:B------:R4:W-:Y:S01]  /*5180*/  UTCATOMSWS.AND URZ, UR5 ;  /* 0x0000000500ff79e3 */ /* 0x0009e20008000000 */
[----:B-1----:R-:W-:Y:S01]  /*5190*/  ISETP.EQ.U32.AND P0, PT, R2, UR4, PT ;  /* 0x0000000402007c0c */ /* 0x002fe2000bf02070 */
[----:B--2---:R-:W-:Y:S02]  /*51a0*/  IMAD.U32 R2, RZ, RZ, UR6 ;  /* 0x00000006ff027e24 */ /* 0x004fe4000f8e00ff */
[----:B---3--:R-:W-:-:S10]  /*51b0*/  IMAD.U32 R3, RZ, RZ, UR7 ;  /* 0x00000007ff037e24 */ /* 0x008fd4000f8e00ff */
[----:B------:R4:W-:Y:S04]  /*51c0*/  @P0 ATOMS.AND RZ, [UR8+0x14], R3 ;  /* 0x00001403ffff098c */ /* 0x0009e8000a800008 */
[----:B------:R4:W-:Y:S01]  /*51d0*/  @P0 ATOMS.AND RZ, [UR8+0x18], R2 ;  /* 0x00001802ffff098c */ /* 0x0009e2000a800008 */
[----:B------:R-:W-:Y:S05]  /*51e0*/  BRA `(.L_x_90) ;  /* 0x0000000000147947 */ /* 0x000fea0003800000 */
.L_x_89:
[----:B------:R-:W-:Y:S02]  /*51f0*/  MOV R2, 0x5210 ;  /* 0x0000521000027802 */ /* 0x000fe40000000f00 */
[----:B---3-5:R-:W-:Y:S05]  /*5200*/  CALL.REL.NOINC `($__internal_0_$__cuda_sm10x_tcgen05_guardrail_trap_col_being_dealloced_not_returned_by_alloc) ;  /* 0x0000007000d07944 */ /* 0x028fea0003c00000 */
[----:B------:R-:W-:Y:S05]  /*5210*/  BRA `(.L_x_90) ;  /* 0x0000000000087947 */ /* 0x000fea0003800000 */
.L_x_88:
[----:B------:R-:W-:Y:S02]  /*5220*/  MOV R2, 0x5240 ;  /* 0x0000524000027802 */ /* 0x000fe40000000f00 */
[----:B---3-5:R-:W-:Y:S05]  /*5230*/  CALL.REL.NOINC `($__internal_2_$__cuda_sm10x_tcgen05_guardrail_trap_unallocated_columns_being_dealloced) ;  /* 0x0000007000dc7944 */ /* 0x028fea0003c00000 */
.L_x_90:
[----:B------:R-:W-:Y:S01]  /*5240*/  NOP ;  /* 0x0000000000007918 */ /* 0x000fe20000000000 */
[----:B----4-:R-:W-:Y:S05]  /*5250*/  EXIT ;  /* 0x000000000000794d */ /* 0x010fea0003800000 */
.L_x_62:
[----:B------:R-:W2:Y:S01]  /*5260*/  LDCU UR5, c[0x0][0x384] ;  /* 0x00007080ff0577ac */ /* 0x000ea20008000800 */
[----:B------:R-:W-:Y:S02]  /*5270*/  UISETP.NE.OR UP0, UPT, UR18, 0x3, !UP3 ;  /* 0x000000031200788c */ /* 0x000fe4000df05670 */
[----:B--2---:R-:W-:-:S07]  /*5280*/  UIADD3 UR5, UPT, UPT, UR5, 0x7f, URZ ;  /* 0x0000007f05057890 */ /* 0x004fce000fffe0ff */
[----:B------:R-:W-:Y:S05]  /*5290*/  BRA.U UP0, `(.L_x_91) ;  /* 0x0000001500fc7547 */ /* 0x000fea000b800000 */
[----:B------:R-:W2:Y:S01]  /*52a0*/  LDCU UR54, c[0x0][0x388] ;  /* 0x00007100ff3677ac */ /* 0x000ea20008000800 */
[----:B------:R-:W3:Y:S01]  /*52b0*/  S2UR UR10, SR_CgaCtaId ;  /* 0x00000000000a79c3 */ /* 0x000ee20000008800 */
[----:B------:R-:W-:Y:S01]  /*52c0*/  IMAD.MOV.U32 R10, RZ, RZ, 0x1 ;  /* 0x00000001ff0a7424 */ /* 0x000fe200078e00ff */
[----:B------:R-:W-:Y:S01]  /*52d0*/  USHF.R.S32.HI UR4, URZ, 0x1f, UR5 ;  /* 0x0000001fff047899 */ /* 0x000fe20008011405 */
[----:B------:R-:W-:Y:S01]  /*52e0*/  IMAD.MOV.U32 R8, RZ, RZ, RZ ;  /* 0x000000ffff087224 */ /* 0x000fe200078e00ff */
[----:B------:R-:W4:Y:S04]  /*52f0*/  LDCU UR41, c[0x0][0x370] ;  /* 0x00006e00ff2977ac */ /* 0x000f280008000800 */
[----:B------:R-:W1:Y:S01]  /*5300*/  LDC.64 R14, c[0x0][0x348] ;  /* 0x0000d200ff0e7b82 */ /* 0x000e620000000a00 */
[----:B------:R-:W-:Y:S01]  /*5310*/  ULEA.HI UR4, UR4, UR5, URZ, 0x7 ;  /* 0x0000000504047291 */ /* 0x000fe2000f8f38ff */
[----:B------:R-:W4:Y:S03]  /*5320*/  LDCU.128 UR32, c[0x0][0xc10] ;  /* 0x00018200ff2077ac */ /* 0x000f260008000c00 */
[----:B------:R-:W-:Y:S01]  /*5330*/  USHF.R.S32.HI UR27, URZ, 0x7, UR4 ;  /* 0x00000007ff1b7899 */ /* 0x000fe20008011404 */
[----:B--2---:R-:W-:Y:S01]  /*5340*/  IMAD.U32 R0, RZ, RZ, UR54 ;  /* 0x00000036ff007e24 */ /* 0x004fe2000f8e00ff */
[----:B------:R-:W2:Y:S04]  /*5350*/  LDCU UR40, c[0x0][0x374] ;  /* 0x00006e80ff2877ac */ /* 0x000ea80008000800 */
[----:B------:R-:W-:Y:S01]  /*5360*/  IMAD.U32 R3, RZ, RZ, UR27 ;  /* 0x0000001bff037e24 */ /* 0x000fe2000f8e00ff */
[----:B------:R-:W-:Y:S01]  /*5370*/  IABS R0, R0 ;  /* 0x0000000000007213 */ /* 0x000fe20000000000 */
[----:B------:R-:W4:Y:S03]  /*5380*/  LDCU.64 UR4, c[0x0][0x988] ;  /* 0x00013100ff0477ac */ /* 0x000f260008000a00 */
[----:B------:R-:W-:Y:S01]  /*5390*/  IABS R2, R3 ;  /* 0x0000000300027213 */ /* 0x000fe20000000000 */
[----:B------:R-:W2:Y:S01]  /*53a0*/  LDCU.64 UR30, c[0x0][0x990] ;  /* 0x00013200ff1e77ac */ /* 0x000ea20008000a00 */
[----:B------:R-:W-:-:S02]  /*53b0*/  R2UR UR25, R0 ;  /* 0x00000000001972ca */ /* 0x000fc400000e0000 */
[----:B------:R-:W-:Y:S01]  /*53c0*/  R2UR UR26, R2 ;  /* 0x00000000021a72ca */ /* 0x000fe200000e0000 */
[----:B------:R-:W-:Y:S01]  /*53d0*/  UMOV UR20, 0x400 ;  /* 0x0000040000147882 */ /* 0x000fe20000000000 */
[----:B------:R-:W1:Y:S01]  /*53e0*/  LDCU UR17, c[0x0][0xc0c] ;  /* 0x00018180ff1177ac */ /* 0x000e620008000800 */
[----:B---3--:R-:W-:Y:S01]  /*53f0*/  ULEA UR20, UR10, UR20, 0x18 ;  /* 0x000000140a147291 */ /* 0x008fe2000f8ec0ff */
[----:B------:R-:W3:Y:S07]  /*5400*/  LDCU UR56, c[0x0][0xc20] ;  /* 0x00018400ff3877ac */ /* 0x000eee0008000800 */
[----:B------:R-:W2:Y:S01]  /*5410*/  I2F.RP R4, UR25 ;  /* 0x0000001900047d06 */ /* 0x000ea20008209400 */
[----:B----4-:R-:W-:Y:S01]  /*5420*/  UISETP.NE.U32.AND UP0, UPT, UR4, URZ, UPT ;  /* 0x000000ff0400728c */ /* 0x010fe2000bf05070 */
[----:B------:R-:W4:Y:S01]  /*5430*/  LDCU UR4, c[0x0][0xc30] ;  /* 0x00018600ff0477ac */ /* 0x000f220008000800 */
[----:B------:R-:W4:Y:S05]  /*5440*/  LDCU UR29, c[0x0][0x38c] ;  /* 0x00007180ff1d77ac */ /* 0x000f2a0008000800 */
[----:B------:R-:W3:Y:S01]  /*5450*/  I2F.RP R2, UR26 ;  /* 0x0000001a00027d06 */ /* 0x000ee20008209400 */
[----:B------:R-:W-:-:S02]  /*5460*/  UISETP.NE.AND.EX UP0, UPT, UR5, URZ, UPT, UP0 ;  /* 0x000000ff0500728c */ /* 0x000fc4000bf05300 */
[----:B------:R-:W-:Y:S02]  /*5470*/  UIADD3 UR48, UPT, UPT, UR20, 0x118, URZ ;  /* 0x0000011814307890 */ /* 0x000fe4000fffe0ff */
[----:B------:R-:W-:-:S03]  /*5480*/  UIADD3 UR38, UPT, UPT, UR20, 0x100, URZ ;  /* 0x0000010014267890 */ /* 0x000fc6000fffe0ff */
[----:B--2---:R-:W2:Y:S01]  /*5490*/  MUFU.RCP R0, R4 ;  /* 0x0000000400007308 */ /* 0x004ea20000001000 */
[----:B------:R-:W-:Y:S02]  /*54a0*/  UIADD3 UR37, UPT, UPT, UR20, 0x108, URZ ;  /* 0x0000010814257890 */ /* 0x000fe4000fffe0ff */
[----:B------:R-:W-:Y:S02]  /*54b0*/  UIADD3 UR36, UPT, UPT, UR20, 0x110, URZ ;  /* 0x0000011014247890 */ /* 0x000fe4000fffe0ff */
[----:B------:R-:W-:Y:S02]  /*54c0*/  UPRMT UR48, UR10, 0x654, UR48 ;  /* 0x000006540a307896 */ /* 0x000fe40008000030 */
[----:B------:R-:W-:Y:S01]  /*54d0*/  UPRMT UR52, UR10, 0x654, UR38 ;  /* 0x000006540a347896 */ /* 0x000fe20008000026 */
[----:B---3--:R-:W3:Y:S01]  /*54e0*/  MUFU.RCP R2, R2 ;  /* 0x0000000200027308 */ /* 0x008ee20000001000 */
[----:B------:R-:W-:Y:S02]  /*54f0*/  UPRMT UR51, UR10, 0x654, UR37 ;  /* 0x000006540a337896 */ /* 0x000fe40008000025 */
[----:B------:R-:W-:-:S02]  /*5500*/  UPRMT UR49, UR10, 0x654, UR36 ;  /* 0x000006540a317896 */ /* 0x000fc40008000024 */
[----:B------:R-:W-:Y:S02]  /*5510*/  UIMAD.WIDE.U32 UR12, UR41, UR32, URZ ;  /* 0x00000020290c72a5 */ /* 0x000fe4000f8e00ff */
[----:B------:R-:W-:Y:S01]  /*5520*/  UIMAD.WIDE.U32 UR14, UR40, UR35, URZ ;  /* 0x00000023280e72a5 */ /* 0x000fe2000f8e00ff */
[----:B--2---:R-:W-:Y:S01]  /*5530*/  VIADD R0, R0, 0xffffffe ;  /* 0x0ffffffe00007836 */ /* 0x004fe20000000000 */
[----:B------:R-:W-:Y:S01]  /*5540*/  UMOV UR8, URZ ;  /* 0x000000ff00087c82 */ /* 0x000fe20008000000 */
[----:B------:R-:W-:Y:S02]  /*5550*/  UP2UR UR53, UPR, URZ, 0x1 ;  /* 0x00000001ff357883 */ /* 0x000fe40008000000 */
[----:B------:R-:W-:Y:S02]  /*5560*/  UISETP.NE.AND UP0, UPT, UR39, 0x1, UPT ;  /* 0x000000012700788c */ /* 0x000fe4000bf05270 */
[----:B------:R-:W2:Y:S01]  /*5570*/  F2I.FTZ.U32.TRUNC.NTZ R0, R0 ;  /* 0x0000000000007305 */ /* 0x000ea2000021f000 */
[----:B------:R-:W-:Y:S01]  /*5580*/  UISETP.NE.U32.AND UP0, UPT, UR30, URZ, UPT ;  /* 0x000000ff1e00728c */ /* 0x000fe2000bf05070 */
[----:B---3--:R-:W-:Y:S01]  /*5590*/  VIADD R2, R2, 0xffffffe ;  /* 0x0ffffffe02027836 */ /* 0x008fe20000000000 */
[----:B------:R-:W-:-:S02]  /*55a0*/  UIADD3 UR46, UPT, UPT, UR20, 0x158, URZ ;  /* 0x00000158142e7890 */ /* 0x000fc4000fffe0ff */
[----:B------:R-:W-:Y:S02]  /*55b0*/  UISETP.GE.AND UP3, UPT, UR39, 0x1, UPT ;  /* 0x000000012700788c */ /* 0x000fe4000bf66270 */
[----:B------:R-:W-:Y:S01]  /*55c0*/  UISETP.NE.AND.EX UP5, UPT, UR31, URZ, UPT, UP0 ;  /* 0x000000ff1f00728c */ /* 0x000fe2000bfa5300 */
[----:B------:R-:W3:Y:S01]  /*55d0*/  F2I.FTZ.U32.TRUNC.NTZ R2, R2 ;  /* 0x0000000200027305 */ /* 0x000ee2000021f000 */
[----:B------:R-:W-:Y:S01]  /*55e0*/  UMOV UR45, UR13 ;  /* 0x0000000d002d7c82 */ /* 0x000fe20008000000 */
[----:B------:R-:W-:Y:S01]  /*55f0*/  UMOV UR44, UR15 ;  /* 0x0000000f002c7c82 */ /* 0x000fe20008000000 */
[----:B-1----:R-:W-:Y:S02]  /*5600*/  UISETP.NE.AND UP3, UPT, UR17, 0x1, UPT ;  /* 0x000000011100788c */ /* 0x002fe4000bf65270 */
[----:B------:R-:W-:Y:S01]  /*5610*/  UISETP.NE.AND UP0, UPT, UR34, 0x1, UPT ;  /* 0x000000012200788c */ /* 0x000fe2000bf05270 */
[----:B--2---:R-:W-:Y:S01]  /*5620*/  R2UR UR7, R0 ;  /* 0x00000000000772ca */ /* 0x004fe200000e0000 */
[----:B------:R-:W-:Y:S01]  /*5630*/  UPLOP3.LUT UP2, UPT, UPT, UPT, UPT, 0x40, 0x4 ;  /* 0x000000000004789c */ /* 0x000fe20003f4e870 */
[----:B------:R-:W-:Y:S01]  /*5640*/  IABS R0, R3 ;  /* 0x0000000300007213 */ /* 0x000fe20000000000 */
[----:B------:R-:W1:Y:S04]  /*5650*/  LDCU.64 UR18, c[0x0][0xc28] ;  /* 0x00018500ff1277ac */ /* 0x000e680008000a00 */
[----:B------:R-:W-:Y:S01]  /*5660*/  IMAD.MOV R0, RZ, RZ, -R0 ;  /* 0x000000ffff007224 */ /* 0x000fe200078e0a00 */
[----:B---3--:R-:W-:Y:S01]  /*5670*/  R2UR UR9, R2 ;  /* 0x00000000020972ca */ /* 0x008fe200000e0000 */
[----:B------:R-:W-:Y:S01]  /*5680*/  IMAD.MOV.U32 R2, RZ, RZ, 0x2000 ;  /* 0x00002000ff027424 */ /* 0x000fe200078e00ff */
[----:B------:R-:W-:-:S02]  /*5690*/  UPRMT UR46, URZ, 0x654, UR46 ;  /* 0x00000654ff2e7896 */ /* 0x000fc4000800002e */
[----:B------:R-:W-:Y:S01]  /*56a0*/  R2UR UR47, R0 ;  /* 0x00000000002f72ca */ /* 0x000fe200000e0000 */
[----:B------:R-:W-:Y:S02]  /*56b0*/  UIADD3 UR5, UPT, UPT, URZ, -UR7, URZ ;  /* 0x80000007ff057290 */ /* 0x000fe4000fffe0ff */
[----:B------:R-:W-:Y:S02]  /*56c0*/  USHF.R.U32.HI UR45, URZ, UR33, UR45 ;  /* 0x00000021ff2d7299 */ /* 0x000fe4000801162d */
[----:B------:R-:W-:Y:S02]  /*56d0*/  UIMAD UR5, UR5, UR25, URZ ;  /* 0x00000019050572a4 */ /* 0x000fe4000f8e02ff */
[----:B------:R-:W-:Y:S02]  /*56e0*/  USHF.R.U32.HI UR44, URZ, UR56, UR44 ;  /* 0x00000038ff2c7299 */ /* 0x000fe4000801162c */
[----:B------:R-:W-:Y:S02]  /*56f0*/  UIADD3 UR6, UPT, UPT, URZ, -UR9, URZ ;  /* 0x80000009ff067290 */ /* 0x000fe4000fffe0ff */
[----:B----4-:R-:W-:-:S02]  /*5700*/  UISETP.NE.AND UP4, UPT, UR4, 0x1, UPT ;  /* 0x000000010400788c */ /* 0x010fc4000bf85270 */
[----:B------:R-:W-:Y:S02]  /*5710*/  UIMAD UR10, UR6, UR26, URZ ;  /* 0x0000001a060a72a4 */ /* 0x000fe4000f8e02ff */
[----:B------:R-:W-:Y:S01]  /*5720*/  UISETP.NE.AND UP3, UPT, UR54, URZ, UPT ;  /* 0x000000ff3600728c */ /* 0x000fe2000bf65270 */
[----:B------:R-:W-:Y:S01]  /*5730*/  UMOV UR6, URZ ;  /* 0x000000ff00067c82 */ /* 0x000fe20008000000 */
[----:B------:R-:W-:Y:S02]  /*5740*/  UIMAD.WIDE.U32 UR8, UR9, UR10, UR8 ;  /* 0x0000000a090872a5 */ /* 0x000fe4000f8e0008 */
[----:B------:R-:W-:Y:S02]  /*5750*/  UIMAD.WIDE.U32 UR42, UR7, UR5, UR6 ;  /* 0x00000005072a72a5 */ /* 0x000fe4000f8e0006 */
[----:B------:R-:W-:Y:S02]  /*5760*/  UISETP.NE.AND UP0, UPT, UR29, URZ, UPT ;  /* 0x000000ff1d00728c */ /* 0x000fe4000bf05270 */
[----:B------:R-:W-:-:S03]  /*5770*/  UISETP.NE.AND UP6, UPT, UR27, URZ, UPT ;  /* 0x000000ff1b00728c */ /* 0x000fc6000bfc5270 */
[----:B------:R-:W-:Y:S01]  /*5780*/  UMOV UR42, UR43 ;  /* 0x0000002b002a7c82 */ /* 0x000fe20008000000 */
[----:B-1----:R-:W-:-:S07]  /*5790*/  UMOV UR43, UR9 ;  /* 0x00000009002b7c82 */ /* 0x002fce0008000000 */
.L_x_102:
[----:B------:R-:W-:Y:S04]  /*57a0*/  SHF.L.U32 R3, R8, 0x1f, RZ ;  /* 0x0000001f08037819 */ /* 0x000fe800000006ff */
[----:B-1----:R-:W1:Y:S02]  /*57b0*/  SYNCS.PHASECHK.TRANS64.TRYWAIT P0, [UR20+0x150], R3 ;  /* 0x00015003ff0075a7 */ /* 0x002e640008001114 */
[----:B-1----:R-:W-:Y:S05]  /*57c0*/  @!P0 BRA `(.L_x_92) ;  /* 0x0000006800088947 */ /* 0x002fea0003800000 */
.L_x_205:
[----:B------:R-:W2:Y:S01]  /*57d0*/  LDS.128 R4, [UR20+0x190] ;  /* 0x00019014ff047984 */ /* 0x000ea20008000c00 */
[----:B------:R-:W-:Y:S01]  /*57e0*/  UISETP.GE.AND UP0, UPT, UR39, 0x1, UPT ;  /* 0x000000012700788c */ /* 0x000fe2000bf06270 */
[----:B------:R-:W-:Y:S01]  /*57f0*/  @!PT LDS RZ, [RZ] ;  /* 0x00000000fffff984 */ /* 0x000fe20000000800 */
[----:B------:R-:W-:Y:S01]  /*5800*/  @!PT LDS RZ, [RZ] ;  /* 0x00000000fffff984 */ /* 0x000fe20000000800 */
[----:B------:R-:W-:Y:S01]  /*5810*/  @!PT LDS RZ, [RZ] ;  /* 0x00000000fffff984 */ /* 0x000fe20000000800 */
[----:B------:R-:W-:Y:S01]  /*5820*/  @!PT LDS RZ, [RZ] ;  /* 0x00000000fffff984 */ /* 0x000fe20000000800 */
[----:B------:R3:W-:Y:S06]  /*5830*/  MEMBAR.ALL.CTA ;  /* 0x0000000000007992 */ /* 0x0007ec0000008000 */
[----:B---3--:R-:W3:Y:S02]  /*5840*/  FENCE.VIEW.ASYNC.S ;  /* 0x00000000000073c6 */ /* 0x008ee40000000000 */
[----:B---3--:R-:W-:Y:S01]  /*5850*/  SYNCS.ARRIVE.TRANS64.RED.A1T0 RZ, [UR46], RZ ;  /* 0x000000ffffff79a7 */ /* 0x008fe2000810042e */
[----:B--2---:R-:W-:Y:S11]  /*5860*/  LOP3.LUT P0, RZ, R6, 0x1, RZ, 0xc0, !PT ;  /* 0x0000000106ff7812 */ /* 0x004ff6000780c0ff */
[----:B------:R-:W-:Y:S02]  /*5870*/  @!UPT UIADD3 URZ, UPT, UPT, URZ, URZ, URZ ;  /* 0x000000fffffff290 */ /* 0x000fe4000fffe0ff */
[----:B------:R-:W-:Y:S01]  /*5880*/  VOTEU.ANY UP3, P0 ;  /* 0x0000000000ff7886 */ /* 0x000fe20000060100 */
[----:B------:R-:W-:Y:S11]  /*5890*/  PLOP3.LUT P0, PT, PT, PT, UP3, 0x80, 0x8 ;  /* 0x000000000008781c */ /* 0x000ff60003f0f038 */
[----:B------:R-:W-:Y:S02]  /*58a0*/  @!UPT UIADD3 URZ, UPT, UPT, URZ, URZ, URZ ;  /* 0x000000fffffff290 */ /* 0x000fe4000fffe0ff */
[----:B-1----:R-:W-:Y:S02]  /*58b0*/  @P0 MOV R3, R4 ;  /* 0x0000000400030202 */ /* 0x002fe40000000f00 */
[----:B------:R-:W-:Y:S02]  /*58c0*/  @P0 LOP3.LUT R0, R5, 0xffff, RZ, 0xc0, !PT ;  /* 0x0000ffff05000812 */ /* 0x000fe400078ec0ff */
[----:B------:R-:W-:Y:S02]  /*58d0*/  @P0 R2UR UR5, R3 ;  /* 0x00000000030502ca */ /* 0x000fe400000e0000 */
[----:B------:R-:W-:Y:S11]  /*58e0*/  @P0 R2UR UR4, R0 ;  /* 0x00000000000402ca */ /* 0x000ff600000e0000 */
[----:B------:R-:W-:Y:S02]  /*58f0*/  @UP3 UMOV UR16, UR5 ;  /* 0x0000000500103c82 */ /* 0x000fe40008000000 */
[----:B------:R-:W-:Y:S01]  /*5900*/  @UP3 UMOV UR15, UR4 ;  /* 0x00000004000f3c82 */ /* 0x000fe20008000000 */
[----:B------:R-:W-:Y:S05]  /*5910*/  BRA.U !UP0, `(.L_x_93) ;  /* 0x0000000108c07547 */ /* 0x000fea000b800000 */
[----:B------:R-:W-:Y:S02]  /*5920*/  UIMAD.WIDE.U32 UR8, UR15, UR35, URZ ;  /* 0x000000230f0872a5 */ /* 0x000fe4000f8e00ff */
[----:B------:R-:W-:Y:S02]  /*5930*/  UP2UR UR14, UPR, URZ, 0x4 ;  /* 0x00000004ff0e7883 */ /* 0x000fe40008000000 */
[----:B------:R-:W-:Y:S02]  /*5940*/  UISETP.NE.AND UP2, UPT, UR34, 0x1, UPT ;  /* 0x000000012200788c */ /* 0x000fe4000bf45270 */
[----:B------:R-:W-:Y:S02]  /*5950*/  UIMAD.WIDE.U32 UR10, UR16, UR32, URZ ;  /* 0x00000020100a72a5 */ /* 0x000fe4000f8e00ff */
[----:B------:R-:W-:Y:S02]  /*5960*/  USEL UR4, UR40, UR44, !UP2 ;  /* 0x0000002c28047287 */ /* 0x000fe4000d000000 */
[----:B------:R-:W-:Y:S02]  /*5970*/  UISETP.NE.AND UP0, UPT, UR17, 0x1, UPT ;  /* 0x000000011100788c */ /* 0x000fe4000bf05270 */
[----:B------:R-:W-:Y:S02]  /*5980*/  UP2UR UR24, UPR, URZ, 0x2 ;  /* 0x00000002ff187883 */ /* 0x000fe40008000000 */
[----:B------:R-:W-:Y:S02]  /*5990*/  UISETP.NE.AND UP1, UPT, UR39, 0x1, UPT ;  /* 0x000000012700788c */ /* 0x000fe4000bf25270 */
[----:B------:R-:W-:Y:S02]  /*59a0*/  UIMAD.WIDE.U32 UR12, UR4, UR18, URZ ;  /* 0x00000012040c72a5 */ /* 0x000fe4000f8e00ff */
[----:B------:R-:W-:Y:S01]  /*59b0*/  USEL UR7, UR41, UR45, !UP0 ;  /* 0x0000002d29077287 */ /* 0x000fe2000c000000 */
[----:B------:R-:W-:Y:S02]  /*59c0*/  UMOV UR5, UR9 ;  /* 0x0000000900057c82 */ /* 0x000fe40008000000 */
[----:B------:R-:W-:Y:S02]  /*59d0*/  USHF.R.U32.HI UR6, URZ, UR56, UR5 ;  /* 0x00000038ff067299 */ /* 0x000fe40008011605 */
[----:B------:R-:W-:Y:S02]  /*59e0*/  UIMAD.WIDE.U32 UR22, UR7, UR18, URZ ;  /* 0x00000012071672a5 */ /* 0x000fe4000f8e00ff */
[----:B------:R-:W-:Y:S02]  /*59f0*/  USEL UR6, UR15, UR6, !UP2 ;  /* 0x000000060f067287 */ /* 0x000fe4000d000000 */
[----:B------:R-:W-:Y:S01]  /*5a00*/  UISETP.NE.AND UP2, UPT, UR14, URZ, UPT ;  /* 0x000000ff0e00728c */ /* 0x000fe2000bf45270 */
[----:B------:R-:W-:Y:S01]  /*5a10*/  UMOV UR5, UR11 ;  /* 0x0000000b00057c82 */ /* 0x000fe20008000000 */
[----:B------:R-:W-:Y:S02]  /*5a20*/  UIMAD.WIDE.U32 UR10, UR6, UR18, URZ ;  /* 0x00000012060a72a5 */ /* 0x000fe4000f8e00ff */
[----:B------:R-:W-:Y:S03]  /*5a30*/  USHF.R.U32.HI UR8, URZ, UR33, UR5 ;  /* 0x00000021ff087299 */ /* 0x000fe60008011605 */
[----:B------:R-:W-:Y:S02]  /*5a40*/  UMOV UR5, UR13 ;  /* 0x0000000d00057c82 */ /* 0x000fe40008000000 */
[----:B------:R-:W-:Y:S03]  /*5a50*/  @UP1 USHF.R.U32.HI UR4, URZ, UR19, UR5 ;  /* 0x00000013ff041299 */ /* 0x000fe60008011605 */
[----:B------:R-:W-:Y:S01]  /*5a60*/  UMOV UR5, UR23 ;  /* 0x0000001700057c82 */ /* 0x000fe20008000000 */
[----:B------:R-:W-:Y:S02]  /*5a70*/  UIMAD UR4, UR39, UR4, URZ ;  /* 0x00000004270472a4 */ /* 0x000fe4000f8e02ff */
[----:B------:R-:W-:Y:S02]  /*5a80*/  @UP1 USHF.R.U32.HI UR7, URZ, UR19, UR5 ;  /* 0x00000013ff071299 */ /* 0x000fe40008011605 */
[----:B------:R-:W-:Y:S02]  /*5a90*/  USEL UR5, UR16, UR8, !UP0 ;  /* 0x0000000810057287 */ /* 0x000fe4000c000000 */
[----:B------:R-:W-:Y:S02]  /*5aa0*/  UIMAD UR8, UR39, UR7, URZ ;  /* 0x00000007270872a4 */ /* 0x000fe4000f8e02ff */
[----:B------:R-:W-:Y:S03]  /*5ab0*/  UISETP.GE.AND UP0, UPT, UR6, UR4, UPT ;  /* 0x000000040600728c */ /* 0x000fe6000bf06270 */
[----:B------:R-:W-:Y:S01]  /*5ac0*/  UMOV UR4, UR11 ;  /* 0x0000000b00047c82 */ /* 0x000fe20008000000 */
[----:B------:R-:W-:Y:S02]  /*5ad0*/  UISETP.GE.OR UP0, UPT, UR5, UR8, UP0 ;  /* 0x000000080500728c */ /* 0x000fe40008706670 */
[----:B------:R-:W-:Y:S02]  /*5ae0*/  USHF.R.U32.HI UR4, URZ, UR19, UR4 ;  /* 0x00000013ff047299 */ /* 0x000fe40008011604 */
[----:B------:R-:W-:Y:S02]  /*5af0*/  UIMAD.WIDE.U32 UR8, UR5, UR18, URZ ;  /* 0x00000012050872a5 */ /* 0x000fe4000f8e00ff */
[----:B------:R-:W-:Y:S04]  /*5b00*/  USEL UR10, UR6, UR4, !UP1 ;  /* 0x00000004060a7287 */ /* 0x000fe8000c800000 */
[----:B------:R-:W-:Y:S01]  /*5b10*/  UIADD3 UR11, UPT, UPT, -UR10, URZ, URZ ;  /* 0x000000ff0a0b7290 */ /* 0x000fe2000fffe1ff */
[----:B------:R-:W-:Y:S02]  /*5b20*/  @!UP0 UMOV UR4, UR9 ;  /* 0x0000000900048c82 */ /* 0x000fe40008000000 */
[----:B------:R-:W-:Y:S02]  /*5b30*/  @!UP0 USHF.R.U32.HI UR4, URZ, UR19, UR4 ;  /* 0x00000013ff048299 */ /* 0x000fe40008011604 */
[----:B------:R-:W-:Y:S02]  /*5b40*/  UIMAD UR8, UR39, UR11, UR6 ;  /* 0x0000000b270872a4 */ /* 0x000fe4000f8e0206 */
[----:B------:R-:W-:Y:S02]  /*5b50*/  @!UP0 USEL UR4, UR5, UR4, !UP1 ;  /* 0x0000000405048287 */ /* 0x000fe4000c800000 */
[----:B------:R-:W-:Y:S02]  /*5b60*/  UISETP.NE.AND UP1, UPT, UR24, URZ, UPT ;  /* 0x000000ff1800728c */ /* 0x000fe4000bf25270 */
[----:B------:R-:W-:Y:S02]  /*5b70*/  @!UP0 UIMAD UR8, UR7, UR8, UR4 ;  /* 0x00000008070882a4 */ /* 0x000fe4000f8e0204 */
[----:B------:R-:W-:Y:S02]  /*5b80*/  @!UP0 UIADD3 UR9, UPT, UPT, UR10, -UR4, URZ ;  /* 0x800000040a098290 */ /* 0x000fe4000fffe0ff */
[----:B------:R-:W-:Y:S02]  /*5b90*/  UIADD3 UR4, UPT, UPT, -UR5, URZ, URZ ;  /* 0x000000ff05047290 */ /* 0x000fe4000fffe1ff */
[----:B------:R-:W-:Y:S02]  /*5ba0*/  UIADD3 UR7, UPT, UPT, -UR6, URZ, URZ ;  /* 0x000000ff06077290 */ /* 0x000fe4000fffe1ff */
[----:B------:R-:W-:Y:S02]  /*5bb0*/  @!UP0 UIMAD UR6, UR9, UR39, UR5 ;  /* 0x00000027090682a4 */ /* 0x000fe4000f8e0205 */
[----:B------:R-:W-:Y:S02]  /*5bc0*/  UIMAD UR16, UR17, UR4, UR16 ;  /* 0x00000004111072a4 */ /* 0x000fe4000f8e0210 */
[----:B------:R-:W-:Y:S01]  /*5bd0*/  UIMAD UR15, UR34, UR7, UR15 ;  /* 0x00000007220f72a4 */ /* 0x000fe2000f8e020f */
[----:B------:R-:W-:Y:S02]  /*5be0*/  @!UP0 UMOV UR5, UR8 ;  /* 0x0000000800058c82 */ /* 0x000fe40008000000 */
[----:B------:R-:W-:Y:S02]  /*5bf0*/  UIMAD UR16, UR5, UR17, UR16 ;  /* 0x00000011051072a4 */ /* 0x000fe4000f8e0210 */
[----:B------:R-:W-:Y:S11]  /*5c00*/  UIMAD UR15, UR6, UR34, UR15 ;  /* 0x00000022060f72a4 */ /* 0x000ff6000f8e020f */
[----:B------:R-:W-:Y:S01]  /*5c10*/  @!UPT UIADD3 URZ, UPT, UPT, URZ, URZ, URZ ;  /* 0x000000fffffff290 */ /* 0x000fe2000fffe0ff */
.L_x_93:
[----:B------:R-:W1:Y:S01]  /*5c20*/  @!UP4 LDCU.128 UR8, c[0x0][0xc10] ;  /* 0x00018200ff08c7ac */ /* 0x000e620008000c00 */
[----:B------:R-:W-:Y:S04]  /*5c30*/  MOV R0, UR21 ;  /* 0x0000001500007c02 */ /* 0x000fe80008000f00 */
[----:B------:R-:W-:Y:S01]  /*5c40*/  IABS R0, R0 ;  /* 0x0000000000007213 */ /* 0x000fe20000000000 */
[----:B------:R-:W2:Y:S01]  /*5c50*/  @!UP4 LDCU UR5, c[0x0][0xc0c] ;  /* 0x00018180ff05c7ac */ /* 0x000ea20008000800 */
[----:B-1----:R-:W-:Y:S07]  /*5c60*/  UIMAD.WIDE.U32 UR6, UR16, UR8, URZ ;  /* 0x00000008100672a5 */ /* 0x002fee000f8e00ff */
[----:B------:R-:W-:Y:S01]  /*5c70*/  @!UP4 UMOV UR4, UR7 ;  /* 0x000000070004cc82 */ /* 0x000fe20008000000 */
[----:B--2---:R-:W-:Y:S02]  /*5c80*/  @!UP4 UISETP.NE.AND UP0, UPT, UR5, 0x1, UPT ;  /* 0x000000010500c88c */ /* 0x004fe4000bf05270 */
[----:B------:R-:W-:Y:S02]  /*5c90*/  @!UP4 USHF.R.U32.HI UR4, URZ, UR9, UR4 ;  /* 0x00000009ff04c299 */ /* 0x000fe40008011604 */
[----:B------:R-:W-:Y:S02]  /*5ca0*/  UIMAD.WIDE.U32 UR6, UR15, UR11, URZ ;  /* 0x0000000b0f0672a5 */ /* 0x000fe4000f8e00ff */
[----:B------:R-:W-:Y:S02]  /*5cb0*/  @!UP4 USEL UR8, UR16, UR4, !UP0 ;  /* 0x000000041008c287 */ /* 0x000fe4000c000000 */
[----:B------:R-:W-:Y:S03]  /*5cc0*/  @!UP4 UISETP.NE.AND UP0, UPT, UR10, 0x1, UPT ;  /* 0x000000010a00c88c */ /* 0x000fe6000bf05270 */
[----:B------:R-:W-:Y:S02]  /*5cd0*/  @!UP4 UMOV UR6, UR7 ;  /* 0x000000070006cc82 */ /* 0x000fe40008000000 */
[----:B------:R-:W1:Y:S02]  /*5ce0*/  @!UP4 LDCU UR4, c[0x0][0xc20] ;  /* 0x00018400ff04c7ac */ /* 0x000e640008000800 */
[----:B-1----:R-:W-:Y:S04]  /*5cf0*/  @!UP4 USHF.R.U32.HI UR6, URZ, UR4, UR6 ;  /* 0x00000004ff06c299 */ /* 0x002fe80008011606 */
[----:B------:R-:W-:Y:S04]  /*5d00*/  @!UP4 USEL UR6, UR15, UR6, !UP0 ;  /* 0x000000060f06c287 */ /* 0x000fe8000c000000 */
[----:B------:R-:W-:Y:S02]  /*5d10*/  @!UP4 UIADD3 UR4, UPT, UPT, -UR8, UR6, URZ ;  /* 0x000000060804c290 */ /* 0x000fe4000fffe1ff */
[----:B------:R-:W-:Y:S02]  /*5d20*/  @!UP4 UIADD3 UR6, UPT, UPT, UR8, -UR6, URZ ;  /* 0x800000060806c290 */ /* 0x000fe4000fffe0ff */
[----:B------:R-:W-:Y:S02]  /*5d30*/  @!UP4 UIMAD UR16, UR4, UR5, UR16 ;  /* 0x000000050410c2a4 */ /* 0x000fe4000f8e0210 */
[----:B------:R-:W-:Y:S01]  /*5d40*/  @!UP4 UIMAD UR15, UR6, UR10, UR15 ;  /* 0x0000000a060fc2a4 */ /* 0x000fe2000f8e020f */
[----:B------:R-:W-:Y:S11]  /*5d50*/  BRA.U UP2, `(.L_x_94) ;  /* 0x0000000102107547 */ /* 0x000ff6000b800000 */
[----:B------:R-:W-:Y:S04]  /*5d60*/  MOV R3, UR55 ;  /* 0x0000003700037c02 */ /* 0x000fe80008000f00 */
[----:B------:R-:W-:Y:S04]  /*5d70*/  SHF.L.U32 R12, R3, 0x1f, RZ ;  /* 0x0000001f030c7819 */ /* 0x000fe800000006ff */
[----:B------:R-:W1:Y:S02]  /*5d80*/  SYNCS.PHASECHK.TRANS64.TRYWAIT P1, [UR20+0x148], R12 ;  /* 0x0001480cff0075a7 */ /* 0x000e640008021114 */
[----:B-1----:R-:W-:Y:S05]  /*5d90*/  @!P1 BRA `(.L_x_95) ;  /* 0x0000006000ac9947 */ /* 0x002fea0003800000 */
.L_x_94:
[----:B------:R-:W-:Y:S01]  /*5da0*/  UISETP.NE.AND UP2, UPT, UR54, URZ, UPT ;  /* 0x000000ff3600728c */ /* 0x000fe2000bf45270 */
[----:B------:R-:W-:Y:S01]  /*5db0*/  R2UR UR4, R0 ;  /* 0x00000000000472ca */ /* 0x000fe200000e0000 */
[----:B------:R-:W-:Y:S11]  /*5dc0*/  USHF.L.U32 UR11, UR28, 0x7, URZ ;  /* 0x000000071c0b7899 */ /* 0x000ff600080006ff */
[----:B------:R-:W-:Y:S01]  /*5dd0*/  @!UPT UIADD3 URZ, UPT, UPT, URZ, URZ, URZ ;  /* 0x000000fffffff290 */ /* 0x000fe2000fffe0ff */
[----:B------:R-:W-:Y:S07]  /*5de0*/  UIMAD.WIDE.U32 UR6, UR43, UR4, URZ ;  /* 0x000000042b0672a5 */ /* 0x000fee000f8e00ff */
[----:B------:R-:W-:Y:S02]  /*5df0*/  UMOV UR12, UR7 ;  /* 0x00000007000c7c82 */ /* 0x000fe40008000000 */
[----:B------:R-:W-:Y:S04]  /*5e00*/  UIMAD UR4, UR12, UR47, UR4 ;  /* 0x0000002f0c0472a4 */ /* 0x000fe8000f8e0204 */
[----:B------:R-:W-:Y:S11]  /*5e10*/  UISETP.GT.U32.AND UP0, UPT, UR26, UR4, UPT ;  /* 0x000000041a00728c */ /* 0x000ff6000bf04070 */
[----:B------:R-:W-:Y:S02]  /*5e20*/  @!UP0 UIADD3 UR4, UPT, UPT, UR4, -UR26, URZ ;  /* 0x8000001a04048290 */ /* 0x000fe4000fffe0ff */
[----:B------:R-:W-:Y:S02]  /*5e30*/  @!UP0 UIADD3 UR12, UPT, UPT, UR12, 0x1, URZ ;  /* 0x000000010c0c8890 */ /* 0x000fe4000fffe0ff */
[----:B------:R-:W-:Y:S02]  /*5e40*/  UISETP.GE.U32.AND UP0, UPT, UR4, UR26, UPT ;  /* 0x0000001a0400728c */ /* 0x000fe4000bf06070 */
[----:B------:R-:W-:Y:S09]  /*5e50*/  ULOP3.LUT UR4, UR21, UR27, URZ, 0x3c, !UPT ;  /* 0x0000001b15047292 */ /* 0x000ff2000f8e3cff */
[----:B------:R-:W-:Y:S02]  /*5e60*/  @UP0 UIADD3 UR12, UPT, UPT, UR12, 0x1, URZ ;  /* 0x000000010c0c0890 */ /* 0x000fe4000fffe0ff */
[----:B------:R-:W-:Y:S11]  /*5e70*/  UISETP.GE.AND UP0, UPT, UR4, URZ, UPT ;  /* 0x000000ff0400728c */ /* 0x000ff6000bf06270 */
[----:B------:R-:W-:Y:S02]  /*5e80*/  @!UP0 UIADD3 UR12, UPT, UPT, -UR12, URZ, URZ ;  /* 0x000000ff0c0c8290 */ /* 0x000fe4000fffe1ff */
[----:B------:R-:W-:Y:S06]  /*5e90*/  @!UP6 ULOP3.LUT UR12, URZ, UR27, URZ, 0x33, !UPT ;  /* 0x0000001bff0ce292 */ /* 0x000fec000f8e33ff */
[----:B------:R-:W-:Y:S05]  /*5ea0*/  IMAD.U32 R0, RZ, RZ, UR12 ;  /* 0x0000000cff007e24 */ /* 0x000fea000f8e00ff */
[----:B------:R-:W-:Y:S04]  /*5eb0*/  IABS R0, R0 ;  /* 0x0000000000007213 */ /* 0x000fe80000000000 */
[----:B------:R-:W-:Y:S01]  /*5ec0*/  R2UR UR4, R0 ;  /* 0x00000000000472ca */ /* 0x000fe200000e0000 */
[----:B------:R-:W-:Y:S05]  /*5ed0*/  IMAD.U32 R0, RZ, RZ, UR29 ;  /* 0x0000001dff007e24 */ /* 0x000fea000f8e00ff */
[----:B------:R-:W-:Y:S04]  /*5ee0*/  IABS R9, R0 ;  /* 0x0000000000097213 */ /* 0x000fe80000000000 */
[----:B------:R-:W2:Y:S03]  /*5ef0*/  I2F.RP R16, R9 ;  /* 0x0000000900107306 */ /* 0x000ea60000209400 */
[----:B------:R-:W-:Y:S07]  /*5f00*/  UIMAD.WIDE.U32 UR6, UR42, UR4, URZ ;  /* 0x000000042a0672a5 */ /* 0x000fee000f8e00ff */
[----:B------:R-:W-:Y:S02]  /*5f10*/  UMOV UR13, UR7 ;  /* 0x00000007000d7c82 */ /* 0x000fe40008000000 */
[----:B------:R-:W-:Y:S01]  /*5f20*/  UIADD3 UR5, UPT, UPT, -UR13, URZ, URZ ;  /* 0x000000ff0d057290 */ /* 0x000fe2000fffe1ff */
[----:B--2---:R-:W2:Y:S03]  /*5f30*/  MUFU.RCP R0, R16 ;  /* 0x0000001000007308 */ /* 0x004ea60000001000 */
[----:B------:R-:W-:Y:S04]  /*5f40*/  UIMAD UR4, UR25, UR5, UR4 ;  /* 0x00000005190472a4 */ /* 0x000fe8000f8e0204 */
[----:B------:R-:W-:Y:S11]  /*5f50*/  UISETP.GT.U32.AND UP0, UPT, UR25, UR4, UPT ;  /* 0x000000041900728c */ /* 0x000ff6000bf04070 */
[----:B------:R-:W-:Y:S01]  /*5f60*/  @!UP0 UIADD3 UR4, UPT, UPT, UR4, -UR25, URZ ;  /* 0x8000001904048290 */ /* 0x000fe2000fffe0ff */
[----:B--2---:R-:W-:Y:S01]  /*5f70*/  VIADD R11, R0, 0xffffffe ;  /* 0x0ffffffe000b7836 */ /* 0x004fe20000000000 */
[----:B------:R-:W-:Y:S02]  /*5f80*/  @!UP0 UIADD3 UR13, UPT, UPT, UR13, 0x1, URZ ;  /* 0x000000010d0d8890 */ /* 0x000fe4000fffe0ff */
[----:B------:R-:W-:Y:S01]  /*5f90*/  UISETP.GE.U32.AND UP0, UPT, UR4, UR25, UPT ;  /* 0x000000190400728c */ /* 0x000fe2000bf06070 */
[----:B------:R-:W1:Y:S01]  /*5fa0*/  F2I.FTZ.U32.TRUNC.NTZ R13, R11 ;  /* 0x0000000b000d7305 */ /* 0x000e62000021f000 */
[----:B------:R-:W-:Y:S09]  /*5fb0*/  ULOP3.LUT UR4, UR12, UR54, URZ, 0x3c, !UPT ;  /* 0x000000360c047292 */ /* 0x000ff2000f8e3cff */
[----:B------:R-:W-:Y:S02]  /*5fc0*/  @UP0 UIADD3 UR13, UPT, UPT, UR13, 0x1, URZ ;  /* 0x000000010d0d0890 */ /* 0x000fe4000fffe0ff */
[----:B------:R-:W-:Y:S01]  /*5fd0*/  UISETP.GE.AND UP0, UPT, UR4, URZ, UPT ;  /* 0x000000ff0400728c */ /* 0x000fe2000bf06270 */
[----:B-1----:R-:W-:Y:S05]  /*5fe0*/  IADD3 R12, PT, PT, RZ, -R13, RZ ;  /* 0x8000000dff0c7210 */ /* 0x002fea0007ffe0ff */
[----:B------:R-:W-:Y:S02]  /*5ff0*/  IMAD R3, R12, R9, RZ ;  /* 0x000000090c037224 */ /* 0x000fe400078e02ff */
[----:B------:R-:W-:Y:S03]  /*6000*/  IMAD.MOV.U32 R12, RZ, RZ, RZ ;  /* 0x000000ffff0c7224 */ /* 0x000fe600078e00ff */
[----:B------:R-:W-:Y:S02]  /*6010*/  @!UP0 UIADD3 UR13, UPT, UPT, -UR13, URZ, URZ ;  /* 0x000000ff0d0d8290 */ /* 0x000fe4000fffe1ff */
[----:B------:R-:W-:Y:S01]  /*6020*/  @!UP2 ULOP3.LUT UR13, URZ, UR54, URZ, 0x33, !UPT ;  /* 0x00000036ff0da292 */ /* 0x000fe2000f8e33ff */
[----:B------:R-:W-:Y:S01]  /*6030*/  IMAD.HI.U32 R13, R13, R3, R12 ;  /* 0x000000030d0d7227 */ /* 0x000fe200078e000c */
[----:B------:R-:W-:Y:S02]  /*6040*/  UISETP.NE.AND UP2, UPT, UR29, URZ, UPT ;  /* 0x000000ff1d00728c */ /* 0x000fe4000bf45270 */
[----:B------:R-:W-:Y:S02]  /*6050*/  ULOP3.LUT UR4, UR13, UR29, URZ, 0x3c, !UPT ;  /* 0x0000001d0d047292 */ /* 0x000fe4000f8e3cff */
[----:B------:R-:W-:Y:S01]  /*6060*/  UIADD3 UR5, UPT, UPT, -UR13, URZ, URZ ;  /* 0x000000ff0d057290 */ /* 0x000fe2000fffe1ff */
[----:B------:R-:W-:Y:S01]  /*6070*/  IMAD.U32 R0, RZ, RZ, UR13 ;  /* 0x0000000dff007e24 */ /* 0x000fe2000f8e00ff */
[----:B------:R-:W-:Y:S02]  /*6080*/  UISETP.GE.AND UP0, UPT, UR4, URZ, UPT ;  /* 0x000000ff0400728c */ /* 0x000fe4000bf06270 */
[----:B------:R-:W-:Y:S02]  /*6090*/  UIADD3 UR4, UPT, UPT, -UR12, URZ, URZ ;  /* 0x000000ff0c047290 */ /* 0x000fe4000fffe1ff */
[----:B------:R-:W-:Y:S01]  /*60a0*/  IABS R0, R0 ;  /* 0x0000000000007213 */ /* 0x000fe20000000000 */
[----:B------:R-:W-:Y:S02]  /*60b0*/  UIMAD UR12, UR54, UR5, UR12 ;  /* 0x00000005360c72a4 */ /* 0x000fe4000f8e020c */
[----:B------:R-:W-:Y:S02]  /*60c0*/  UIMAD UR4, UR27, UR4, UR21 ;  /* 0x000000041b0472a4 */ /* 0x000fe4000f8e0215 */
[----:B------:R-:W-:Y:S02]  /*60d0*/  IMAD.HI.U32 R13, R13, R0, RZ ;  /* 0x000000000d0d7227 */ /* 0x000fe400078e00ff */
[----:B------:R-:W-:Y:S03]  /*60e0*/  USHF.L.U32 UR4, UR4, 0x7, URZ ;  /* 0x0000000704047899 */ /* 0x000fe600080006ff */
[----:B------:R-:W-:Y:S05]  /*60f0*/  IADD3 R3, PT, PT, -R13, RZ, RZ ;  /* 0x000000ff0d037210 */ /* 0x000fea0007ffe1ff */
[C---:B------:R-:W-:Y:S05]  /*6100*/  IMAD R0, R9.reuse, R3, R0 ;  /* 0x0000000309007224 */ /* 0x040fea00078e0200 */
[----:B------:R-:W-:Y:S11]  /*6110*/  ISETP.GT.U32.AND P1, PT, R9, R0, PT ;  /* 0x000000000900720c */ /* 0x000ff60003f24070 */
[----:B------:R-:W-:Y:S02]  /*6120*/  @!UPT UIADD3 URZ, UPT, UPT, URZ, URZ, URZ ;  /* 0x000000fffffff290 */ /* 0x000fe4000fffe0ff */
[----:B------:R-:W-:Y:S02]  /*6130*/  @!P1 IMAD.IADD R0, R0, 0x1, -R9 ;  /* 0x0000000100009824 */ /* 0x000fe400078e0a09 */
[----:B------:R-:W-:Y:S01]  /*6140*/  @!P1 VIADD R13, R13, 0x1 ;  /* 0x000000010d0d9836 */ /* 0x000fe20000000000 */
[----:B------:R-:W-:Y:S02]  /*6150*/  ISETP.NE.U32.AND P1, PT, RZ, UR30, PT ;  /* 0x0000001eff007c0c */ /* 0x000fe4000bf25070 */
[----:B------:R-:W-:Y:S02]  /*6160*/  ISETP.GE.U32.AND P2, PT, R0, R9, PT ;  /* 0x000000090000720c */ /* 0x000fe40003f46070 */
[----:B------:R-:W-:Y:S02]  /*6170*/  ISETP.NE.AND.EX P1, PT, RZ, UR31, PT, P1 ;  /* 0x0000001fff007c0c */ /* 0x000fe4000bf25310 */
[----:B------:R-:W-:Y:S09]  /*6180*/  SHF.L.U32 R9, R10, 0x1f, RZ ;  /* 0x0000001f0a097819 */ /* 0x000ff200000006ff */
[----:B------:R-:W-:Y:S04]  /*6190*/  @P2 IADD3 R13, PT, PT, R13, 0x1, RZ ;  /* 0x000000010d0d2810 */ /* 0x000fe80007ffe0ff */
[----:B------:R-:W-:Y:S11]  /*61a0*/  R2UR UR14, R13 ;  /* 0x000000000d0e72ca */ /* 0x000ff600000e0000 */
[----:B------:R-:W-:Y:S02]  /*61b0*/  @!UPT UIADD3 URZ, UPT, UPT, URZ, URZ, URZ ;  /* 0x000000fffffff290 */ /* 0x000fe4000fffe0ff */
[----:B------:R-:W-:Y:S02]  /*61c0*/  @!UP0 UIADD3 UR14, UPT, UPT, -UR14, URZ, URZ ;  /* 0x000000ff0e0e8290 */ /* 0x000fe4000fffe1ff */
[----:B------:R-:W-:Y:S04]  /*61d0*/  @!UP2 ULOP3.LUT UR14, URZ, UR29, URZ, 0x33, !UPT ;  /* 0x0000001dff0ea292 */ /* 0x000fe8000f8e33ff */
[----:B------:R-:W-:Y:S04]  /*61e0*/  UIADD3 UR6, UPT, UPT, -UR14, URZ, URZ ;  /* 0x000000ff0e067290 */ /* 0x000fe8000fffe1ff */
[----:B------:R-:W-:Y:S01]  /*61f0*/  UIMAD UR13, UR29, UR6, UR13 ;  /* 0x000000061d0d72a4 */ /* 0x000fe2000f8e020d */
[----:B------:R-:W-:Y:S11]  /*6200*/  BRA.U !UP5, `(.L_x_96) ;  /* 0x000000010d387547 */ /* 0x000ff6000b800000 */
[----:B------:R-:W-:Y:S01]  /*6210*/  UISETP.NE.AND UP1, UPT, UR53, URZ, UPT ;  /* 0x000000ff3500728c */ /* 0x000fe2000bf25270 */
[----:B------:R-:W-:Y:S01]  /*6220*/  HFMA2 R0, -RZ, RZ, 0, 5.9604644775390625e-08 ;  /* 0x00000001ff007431 */ /* 0x000fe200000001ff */
[----:B------:R-:W1:Y:S01]  /*6230*/  LDCU.64 UR8, c[0x0][0x358] ;  /* 0x00006b00ff0877ac */ /* 0x000e620008000a00 */
[----:B------:R-:W-:Y:S03]  /*6240*/  IMAD.MOV.U32 R87, RZ, RZ, 0x1 ;  /* 0x00000001ff577424 */ /* 0x000fe600078e00ff */
[----:B------:R-:W-:Y:S05]  /*6250*/  PLOP3.LUT P2, PT, PT, PT, UP1, 0x80, 0x8 ;  /* 0x000000000008781c */ /* 0x000fea0003f4f018 */
[----:B------:R-:W2:Y:S01]  /*6260*/  @UP1 LDCU.64 UR6, c[0x0][0x988] ;  /* 0x00013100ff0617ac */ /* 0x000ea20008000a00 */
[----:B------:R-:W-:Y:S07]  /*6270*/  @UP1 UIMAD UR5, UR50, UR30, URZ ;  /* 0x0000001e320512a4 */ /* 0x000fee000f8e02ff */
[----:B------:R-:W-:Y:S01]  /*6280*/  @!P2 PRMT R87, R0, 0x7610, R87 ;  /* 0x000076100057a816 */ /* 0x000fe20000000057 */
[----:B--2---:R-:W-:Y:S03]  /*6290*/  @UP1 UIMAD.WIDE UR6, UR5, 0x4, UR6 ;  /* 0x00000004050618a5 */ /* 0x004fe6000f8e0206 */
[----:B------:R-:W2:Y:S03]  /*62a0*/  @!UP1 LDCU UR5, c[0x0][0x980] ;  /* 0x00013000ff0597ac */ /* 0x000ea60008000800 */
[----:B------:R-:W-:Y:S01]  /*62b0*/  IMAD.U32 R12, RZ, RZ, UR6 ;  /* 0x00000006ff0c7e24 */ /* 0x000fe2000f8e00ff */
[----:B------:R-:W-:Y:S05]  /*62c0*/  MOV R13, UR7 ;  /* 0x00000007000d7c02 */ /* 0x000fea0008000f00 */
[----:B-1---5:R1:W5:Y:S02]  /*62d0*/  @P2 LDG.E R41, desc[UR8][R12.64] ;  /* 0x000000080c292981 */ /* 0x022364000c1e1900 */
[----:B-12---:R-:W-:Y:S07]  /*62e0*/  @!P2 IMAD.U32 R41, RZ, RZ, UR5 ;  /* 0x00000005ff29ae24 */ /* 0x006fee000f8e00ff */
.L_x_96:
[----:B-----5:R-:W-:Y:S01]  /*62f0*/  @!P1 FSETP.EQ.AND P3, PT, R41, RZ, PT ;  /* 0x000000ff2900920b */ /* 0x020fe20003f62000 */
[----:B------:R-:W-:Y:S01]  /*6300*/  @!UPT UIADD3 URZ, UPT, UPT, URZ, URZ, URZ ;  /* 0x000000fffffff290 */ /* 0x000fe2000fffe0ff */
[----:B------:R-:W-:Y:S11]  /*6310*/  @!P1 BRA `(.L_x_97) ;  /* 0x0000000000149947 */ /* 0x000ff60003800000 */
[----:B------:R-:W-:Y:S02]  /*6320*/  LOP3.LUT P1, RZ, R87, 0xff, RZ, 0xc0, !PT ;  /* 0x000000ff57ff7812 */ /* 0x000fe4000782c0ff */
[----:B------:R-:W-:Y:S04]  /*6330*/  PLOP3.LUT P3, PT, PT, PT, UP1, 0x80, 0x8 ;  /* 0x000000000008781c */ /* 0x000fe80003f6f018 */
[----:B------:R-:W-:Y:S07]  /*6340*/  PLOP3.LUT P3, PT, P3, PT, PT, 0x8, 0x80 ;  /* 0x000000000080781c */ /* 0x000fee0001f6e170 */
[----:B------:R-:W-:Y:S11]  /*6350*/  @P1 FSETP.EQ.AND P3, PT, R41, RZ, PT ;  /* 0x000000ff2900120b */ /* 0x000ff60003f62000 */
[----:B------:R-:W-:Y:S02]  /*6360*/  @!UPT UIADD3 URZ, UPT, UPT, URZ, URZ, URZ ;  /* 0x000000fffffff290 */ /* 0x000fe4000fffe0ff */
.L_x_97:
[----:B------:R-:W1:Y:S01]  /*6370*/  SYNCS.PHASECHK.TRANS64.TRYWAIT P1, [UR20+0x120], R9 ;  /* 0x00012009ff0075a7 */ /* 0x000e620008021114 */
[----:B------:R-:W-:Y:S04]  /*6380*/  ELECT P2, URZ, PT ;  /* 0x0000000000ff782f */ /* 0x000fe80003840000 */
[----:B------:R-:W-:Y:S01]  /*6390*/  PLOP3.LUT P2, PT, P3, P2, PT, 0xf2, 0x2f ;  /* 0x00000000002f781c */ /* 0x000fe20001f45e72 */
[----:B------:R-:W-:Y:S01]  /*63a0*/  @!UPT UIADD3 URZ, UPT, UPT, URZ, URZ, URZ ;  /* 0x000000fffffff290 */ /* 0x000fe2000fffe0ff */
[----:B-1----:R-:W-:Y:S11]  /*63b0*/  @!P1 BRA `(.L_x_98) ;  /* 0x0000005c003c9947 */ /* 0x002ff60003800000 */
.L_x_208:
[----:B------:R-:W-:Y:S01]  /*63c0*/  @!P2 IADD3 R3, P1, PT, R14, 0x680, RZ ;  /* 0x000006800e03a810 */ /* 0x000fe20007f3e0ff */
[----:B------:R-:W-:Y:S01]  /*63d0*/  VOTEU.ALL UP0, P2 ;  /* 0x0000000000ff7886 */ /* 0x000fe20001000000 */
[----:B------:R-:W-:Y:S01]  /*63e0*/  UMOV UR22, 0x0 ;  /* 0x0000000000167882 */ /* 0x000fe20000000000 */
[----:B------:R-:W-:Y:S01]  /*63f0*/  UMOV UR23, 0x10000000 ;  /* 0x1000000000177882 */ /* 0x000fe20000000000 */
[----:B------:R-:W-:Y:S01]  /*6400*/  @!P2 R2UR UR6, R3 ;  /* 0x000000000306a2ca */ /* 0x000fe200000e0000 */
[----:B-1----:R-:W-:Y:S01]  /*6410*/  @!P2 IMAD.X R0, RZ, RZ, R15, P1 ;  /* 0x000000ffff00a224 */ /* 0x002fe200008e060f */
[----:B------:R-:W-:Y:S01]  /*6420*/  @!UP0 UIADD3 UR8, UPT, UPT, UR20, 0x200, URZ ;  /* 0x0000020014088890 */ /* 0x000fe2000fffe0ff */
[----:B------:R-:W-:Y:S03]  /*6430*/  VOTEU.ALL UP0, P2 ;  /* 0x0000000000ff7886 */ /* 0x000fe60001000000 */
[----:B------:R-:W-:Y:S01]  /*6440*/  @!P2 R2UR UR5, R0 ;  /* 0x000000000005a2ca */ /* 0x000fe200000e0000 */
[----:B------:R-:W-:Y:S01]  /*6450*/  @!P2 IMAD.MOV.U32 R0, RZ, RZ, 0x2000 ;  /* 0x00002000ff00a424 */ /* 0x000fe200078e00ff */
[----:B------:R-:W-:Y:S01]  /*6460*/  @!UP0 UMOV UR9, UR38 ;  /* 0x0000002600098c82 */ /* 0x000fe20008000000 */
[----:B------:R-:W-:Y:S04]  /*6470*/  @!UP0 UMOV UR10, UR4 ;  /* 0x00000004000a8c82 */ /* 0x000fe80008000000 */
[----:B------:R-:W-:Y:S05]  /*6480*/  IMAD.U32 R12, RZ, RZ, UR6 ;  /* 0x00000006ff0c7e24 */ /* 0x000fea000f8e00ff */
[----:B------:R-:W-:Y:S01]  /*6490*/  @!P2 R2UR UR6, R12 ;  /* 0x000000000c06a2ca */ /* 0x000fe200000e0000 */
[----:B------:R-:W-:Y:S05]  /*64a0*/  IMAD.U32 R13, RZ, RZ, UR5 ;  /* 0x00000005ff0d7e24 */ /* 0x000fea000f8e00ff */
[----:B------:R-:W-:Y:S11]  /*64b0*/  @!P2 R2UR UR7, R13 ;  /* 0x000000000d07a2ca */ /* 0x000ff600000e0000 */
[----:B------:R-:W-:Y:S02]  /*64c0*/  @!UPT UIADD3 URZ, UPT, UPT, URZ, URZ, URZ ;  /* 0x000000fffffff290 */ /* 0x000fe4000fffe0ff */
[----:B------:R1:W-:Y:S01]  /*64d0*/  @!UP0 UTMALDG.5D [UR8], [UR6], desc[UR22] ;  /* 0x00001608060085b4 */ /* 0x0003e20008021000 */
[----:B------:R1:W-:Y:S01]  /*64e0*/  @!P2 SYNCS.ARRIVE.TRANS64.RED.A0TR RZ, [UR20+0x100], R0 ;  /* 0x00010000ffffa9a7 */ /* 0x0003e20008300414 */
[----:B------:R-:W-:Y:S01]  /*64f0*/  SYNCS.ARRIVE.TRANS64.RED.A1T0 RZ, [UR52], RZ ;  /* 0x000000ffffff79a7 */ /* 0x000fe20008100434 */
[----:B------:R-:W2:Y:S02]  /*6500*/  SYNCS.PHASECHK.TRANS64.TRYWAIT P1, [UR20+0x128], R9 ;  /* 0x00012809ff0075a7 */ /* 0x000ea40008021114 */
[----:B-12---:R-:W-:Y:S05]  /*6510*/  @!P1 BRA `(.L_x_99) ;  /* 0x0000005800fc9947 */ /* 0x006fea0003800000 */
.L_x_210:
[----:B------:R-:W-:Y:S01]  /*6520*/  @!P2 IADD3 R3, P1, PT, R14, 0x680, RZ ;  /* 0x000006800e03a810 */ /* 0x000fe20007f3e0ff */
[----:B------:R-:W-:Y:S01]  /*6530*/  VOTEU.ALL UP0, P2 ;  /* 0x0000000000ff7886 */ /* 0x000fe20001000000 */
[----:B------:R-:W-:Y:S01]  /*6540*/  UMOV UR22, 0x0 ;  /* 0x0000000000167882 */ /* 0x000fe20000000000 */
[----:B------:R-:W-:Y:S01]  /*6550*/  UMOV UR23, 0x10000000 ;  /* 0x1000000000177882 */ /* 0x000fe20000000000 */
[----:B------:R-:W-:Y:S01]  /*6560*/  @!P2 R2UR UR6, R3 ;  /* 0x000000000306a2ca */ /* 0x000fe200000e0000 */
[----:B-1----:R-:W-:Y:S01]  /*6570*/  @!P2 IMAD.X R0, RZ, RZ, R15, P1 ;  /* 0x000000ffff00a224 */ /* 0x002fe200008e060f */
[----:B------:R-:W-:Y:S02]  /*6580*/  @!UP0 UIADD3 UR8, UPT, UPT, UR20, 0x2200, URZ ;  /* 0x0000220014088890 */ /* 0x000fe4000fffe0ff */
[----:B------:R-:W-:Y:S02]  /*6590*/  @!UP0 UIADD3 UR10, UPT, UPT, UR4, 0x20, URZ ;  /* 0x00000020040a8890 */ /* 0x000fe4000fffe0ff */
[----:B------:R-:W-:Y:S01]  /*65a0*/  @!P2 R2UR UR5, R0 ;  /* 0x000000000005a2ca */ /* 0x000fe200000e0000 */
[----:B------:R-:W-:Y:S01]  /*65b0*/  VOTEU.ALL UP0, P2 ;  /* 0x0000000000ff7886 */ /* 0x000fe20001000000 */
[----:B------:R-:W-:Y:S04]  /*65c0*/  @!P2 IMAD.MOV.U32 R0, RZ, RZ, 0x2000 ;  /* 0x00002000ff00a424 */ /* 0x000fe800078e00ff */
[----:B------:R-:W-:Y:S01]  /*65d0*/  @!UP0 UMOV UR9, UR37 ;  /* 0x0000002500098c82 */ /* 0x000fe20008000000 */
        /* <DEDUP_REMOVED lines=10> */
.L_x_212:
[----:B------:R-:W-:Y:S01]  /*6680*/  @!P2 IADD3 R3, P1, PT, R14, 0x680, RZ ;  /* 0x000006800e03a810 */ /* 0x000fe20007f3e0ff */
[----:B------:R-:W-:Y:S01]  /*6690*/  VOTEU.ALL UP0, P2 ;  /* 0x0000000000ff7886 */ /* 0x000fe20001000000 */
[----:B------:R-:W-:Y:S01]  /*66a0*/  UMOV UR22, 0x0 ;  /* 0x0000000000167882 */ /* 0x000fe20000000000 */
[----:B------:R-:W-:Y:S01]  /*66b0*/  UMOV UR23, 0x10000000 ;  /* 0x1000000000177882 */ /* 0x000fe20000000000 */
[----:B------:R-:W-:Y:S01]  /*66c0*/  @!P2 R2UR UR6, R3 ;  /* 0x000000000306a2ca */ /* 0x000fe200000e0000 */
[----:B-1----:R-:W-:Y:S01]  /*66d0*/  @!P2 IMAD.X R0, RZ, RZ, R15, P1 ;  /* 0x000000ffff00a224 */ /* 0x002fe200008e060f */
[----:B------:R-:W-:Y:S01]  /*66e0*/  @!UP0 UIADD3 UR8, UPT, UPT, UR20, 0x4200, URZ ;  /* 0x0000420014088890 */ /* 0x000fe2000fffe0ff */
[----:B------:R-:W-:Y:S01]  /*66f0*/  @P0 SHF.R.U32.HI R4, RZ, 0x10, R5 ;  /* 0x00000010ff040819 */ /* 0x000fe20000011605 */
[----:B------:R-:W-:Y:S02]  /*6700*/  @!UP0 UIADD3 UR10, UPT, UPT, UR4, 0x40, URZ ;  /* 0x00000040040a8890 */ /* 0x000fe4000fffe0ff */
[----:B------:R-:W-:Y:S01]  /*6710*/  @!P2 R2UR UR5, R0 ;  /* 0x000000000005a2ca */ /* 0x000fe200000e0000 */
[----:B------:R-:W-:Y:S01]  /*6720*/  VOTEU.ALL UP0, P2 ;  /* 0x0000000000ff7886 */ /* 0x000fe20001000000 */
[----:B------:R-:W-:Y:S01]  /*6730*/  @!P2 IMAD.MOV.U32 R0, RZ, RZ, 0x2000 ;  /* 0x00002000ff00a424 */ /* 0x000fe200078e00ff */
[----:B------:R-:W-:Y:S03]  /*6740*/  @P0 R2UR UR50, R4 ;  /* 0x00000000043202ca */ /* 0x000fe600000e0000 */
        /* <DEDUP_REMOVED lines=11> */
.L_x_214:
[----:B------:R-:W-:Y:S01]  /*6800*/  @!P2 IADD3 R3, P0, PT, R14, 0x680, RZ ;  /* 0x000006800e03a810 */ /* 0x000fe20007f1e0ff */
[----:B------:R-:W-:Y:S01]  /*6810*/  VOTEU.ALL UP0, P2 ;  /* 0x0000000000ff7886 */ /* 0x000fe20001000000 */
[----:B------:R-:W-:Y:S01]  /*6820*/  UMOV UR6, 0x0 ;  /* 0x0000000000067882 */ /* 0x000fe20000000000 */
[----:B------:R-:W-:Y:S01]  /*6830*/  UMOV UR7, 0x10000000 ;  /* 0x1000000000077882 */ /* 0x000fe20000000000 */
[----:B------:R-:W-:Y:S01]  /*6840*/  @!P2 R2UR UR5, R3 ;  /* 0x000000000305a2ca */ /* 0x000fe200000e0000 */
[----:B-1----:R-:W-:Y:S01]  /*6850*/  @!P2 IMAD.X R0, RZ, RZ, R15, P0 ;  /* 0x000000ffff00a224 */ /* 0x002fe200000e060f */
[----:B------:R-:W-:Y:S01]  /*6860*/  @!UP0 UIADD3 UR10, UPT, UPT, UR4, 0x60, URZ ;  /* 0x00000060040a8890 */ /* 0x000fe2000fffe0ff */
[----:B------:R-:W-:Y:S01]  /*6870*/  R2UR UR21, R91 ;  /* 0x000000005b1572ca */ /* 0x000fe200000e0000 */
[----:B------:R-:W-:Y:S01]  /*6880*/  @!UP0 UIADD3 UR8, UPT, UPT, UR20, 0x6200, URZ ;  /* 0x0000620014088890 */ /* 0x000fe2000fffe0ff */
[----:B------:R-:W-:Y:S01]  /*6890*/  R2UR UR22, R92 ;  /* 0x000000005c1672ca */ /* 0x000fe200000e0000 */
[----:B------:R-:W-:Y:S01]  /*68a0*/  @!UP0 UIADD3 UR9, UPT, UPT, UR20, 0x118, URZ ;  /* 0x0000011814098890 */ /* 0x000fe2000fffe0ff */
[----:B------:R-:W-:Y:S01]  /*68b0*/  @!P2 R2UR UR4, R0 ;  /* 0x000000000004a2ca */ /* 0x000fe200000e0000 */
[----:B------:R-:W-:Y:S01]  /*68c0*/  VOTEU.ALL UP0, P2 ;  /* 0x0000000000ff7886 */ /* 0x000fe20001000000 */
[----:B------:R-:W-:Y:S01]  /*68d0*/  LOP3.LUT R10, R10, 0x1, RZ, 0x3c, !PT ;  /* 0x000000010a0a7812 */ /* 0x000fe200078e3cff */
[----:B------:R-:W-:Y:S01]  /*68e0*/  UPLOP3.LUT UP2, UPT, UPT, UPT, UPT, 0x80, 0x8 ;  /* 0x000000000008789c */ /* 0x000fe20003f4f070 */
[----:B------:R-:W-:Y:S02]  /*68f0*/  LOP3.LUT R8, R8, 0x1, RZ, 0x3c, !PT ;  /* 0x0000000108087812 */ /* 0x000fe400078e3cff */
[----:B------:R-:W-:Y:S03]  /*6900*/  IMAD.U32 R4, RZ, RZ, UR5 ;  /* 0x00000005ff047e24 */ /* 0x000fe6000f8e00ff */
[----:B------:R-:W-:Y:S02]  /*6910*/  UIADD3 UR21, UPT, UPT, UR15, UR21, URZ ;  /* 0x000000150f157290 */ /* 0x000fe4000fffe0ff */
[----:B------:R-:W-:Y:S02]  /*6920*/  UIADD3 UR28, UPT, UPT, UR16, UR22, URZ ;  /* 0x00000016101c7290 */ /* 0x000fe4000fffe0ff */
[----:B------:R-:W-:Y:S01]  /*6930*/  IMAD.U32 R5, RZ, RZ, UR4 ;  /* 0x00000004ff057e24 */ /* 0x000fe2000f8e00ff */
[----:B------:R-:W-:Y:S04]  /*6940*/  @!P2 R2UR UR4, R4 ;  /* 0x000000000404a2ca */ /* 0x000fe800000e0000 */
[----:B------:R-:W-:Y:S11]  /*6950*/  @!P2 R2UR UR5, R5 ;  /* 0x000000000505a2ca */ /* 0x000ff600000e0000 */
[----:B------:R-:W-:Y:S02]  /*6960*/  @!UPT UIADD3 URZ, UPT, UPT, URZ, URZ, URZ ;  /* 0x000000fffffff290 */ /* 0x000fe4000fffe0ff */
[----:B------:R1:W-:Y:S01]  /*6970*/  @!UP0 UTMALDG.5D [UR8], [UR4], desc[UR6] ;  /* 0x00000608040085b4 */ /* 0x0003e20008021000 */
[----:B------:R1:W-:Y:S01]  /*6980*/  @!P2 SYNCS.ARRIVE.TRANS64.RED.A0TR RZ, [UR20+0x118], R2 ;  /* 0x00011802ffffa9a7 */ /* 0x0003e20008300414 */
[----:B------:R-:W-:Y:S01]  /*6990*/  SYNCS.ARRIVE.TRANS64.RED.A1T0 RZ, [UR48], RZ ;  /* 0x000000ffffff79a7 */ /* 0x000fe20008100430 */
[----:B------:R-:W-:Y:S05]  /*69a0*/  BRA.U UP3, `(.L_x_102) ;  /* 0xffffffed037c7547 */ /* 0x000fea000b83ffff */
[----:B------:R-:W-:-:S04]  /*69b0*/  SHF.L.U32 R3, R10, 0x1f, RZ ;  /* 0x0000001f0a037819 */ /* 0x000fc800000006ff */
[----:B------:R-:W2:Y:S02]  /*69c0*/  SYNCS.PHASECHK.TRANS64.TRYWAIT P0, [UR20+0x120], R3 ;  /* 0x00012003ff0075a7 */ /* 0x000ea40008001114 */
[----:B--2---:R-:W-:Y:S05]  /*69d0*/  @!P0 BRA `(.L_x_103) ;  /* 0x0000005800148947 */ /* 0x004fea0003800000 */
.L_x_216:
[----:B------:R-:W3:Y:S02]  /*69e0*/  SYNCS.PHASECHK.TRANS64.TRYWAIT P0, [UR20+0x128], R3 ;  /* 0x00012803ff0075a7 */ /* 0x000ee40008001114 */
[----:B---3--:R-:W-:Y:S05]  /*69f0*/  @!P0 BRA `(.L_x_104) ;  /* 0x0000005800248947 */ /* 0x008fea0003800000 */
.L_x_218:
[----:B------:R-:W3:Y:S02]  /*6a00*/  SYNCS.PHASECHK.TRANS64.TRYWAIT P0, [UR20+0x130], R3 ;  /* 0x00013003ff0075a7 */ /* 0x000ee40008001114 */
[----:B---3--:R-:W-:Y:S05]  /*6a10*/  @!P0 BRA `(.L_x_105) ;  /* 0x0000005800348947 */ /* 0x008fea0003800000 */
.L_x_220:
[----:B--2---:R-:W-:-:S07]  /*6a20*/  MOV R0, UR20 ;  /* 0x0000001400007c02 */ /* 0x004fce0008000f00 */
.L_x_106:
[----:B--2---:R-:W-:-:S04]  /*6a30*/  SHF.L.U32 R3, R10, 0x1f, RZ ;  /* 0x0000001f0a037819 */ /* 0x004fc800000006ff */
[----:B------:R2:W3:Y:S03]  /*6a40*/  SYNCS.PHASECHK.TRANS64.TRYWAIT P0, [R0+URZ+0x138], R3 ;  /* 0x00013803000075a7 */ /* 0x0004e600080011ff */
[----:B---3--:R-:W-:Y:S05]  /*6a50*/  @!P0 NANOSLEEP.SYNCS 0x989680 ;  /* 0x009896800000895d */ /* 0x008fea0003900000 */
[----:B------:R-:W3:Y:S02]  /*6a60*/  @!P0 SYNCS.PHASECHK.TRANS64 P0, [R0+URZ+0x138], R3 ;  /* 0x00013803000085a7 */ /* 0x000ee400080010ff */
[----:B-1-3--:R-:W-:Y:S05]  /*6a70*/  @P0 EXIT ;  /* 0x000000000000094d */ /* 0x00afea0003800000 */
[----:B------:R-:W-:Y:S05]  /*6a80*/  BRA `(.L_x_106) ;  /* 0xfffffffc00e87947 */ /* 0x000fea000383ffff */
.L_x_91:
[----:B------:R-:W-:-:S06]  /*6a90*/  UISETP.GE.AND UP0, UPT, UR18, 0x4, UPT ;  /* 0x000000041200788c */ /* 0x000fcc000bf06270 */
[----:B------:R-:W-:-:S13]  /*6aa0*/  PLOP3.LUT P0, PT, PT, PT, UP0, 0x80, 0x8 ;  /* 0x000000000008781c */ /* 0x000fda0003f0f008 */
[----:B-1----:R-:W-:Y:S05]  /*6ab0*/  @!P0 EXIT ;  /* 0x000000000000894d */ /* 0x002fea0003800000 */
[----:B------:R-:W1:Y:S08]  /*6ac0*/  S2UR UR4, SR_CgaCtaId ;  /* 0x00000000000479c3 */ /* 0x000e700000008800 */
[----:B------:R-:W-:Y:S01]  /*6ad0*/  BAR.SYNC.DEFER_BLOCKING 0x6, 0xa0 ;  /* 0x0182800000007b1d */ /* 0x000fe20000010000 */
[C---:B------:R-:W-:Y:S01]  /*6ae0*/  IMAD.SHL.U32 R0, R85.reuse, 0x20, RZ ;  /* 0x0000002055007824 */ /* 0x040fe200078e00ff */
[C---:B------:R-:W-:Y:S01]  /*6af0*/  LOP3.LUT R86, R85.reuse, 0x60, RZ, 0xc0, !PT ;  /* 0x0000006055567812 */ /* 0x040fe200078ec0ff */
[C---:B------:R-:W-:Y:S01]  /*6b00*/  IMAD.SHL.U32 R5, R85.reuse, 0x4, RZ ;  /* 0x0000000455057824 */ /* 0x040fe200078e00ff */
[----:B------:R-:W-:Y:S01]  /*6b10*/  USHF.R.S32.HI UR54, URZ, 0x1f, UR5 ;  /* 0x0000001fff367899 */ /* 0x000fe20008011405 */
[----:B------:R-:W-:Y:S01]  /*6b20*/  IMAD.U32 R37, R85, 0x10000, RZ ;  /* 0x0001000055257824 */ /* 0x000fe200078e00ff */
[----:B------:R-:W-:-:S02]  /*6b30*/  UMOV UR51, 0x400 ;  /* 0x0000040000337882 */ /* 0x000fc40000000000 */
[----:B------:R-:W2:Y:S01]  /*6b40*/  LDC.64 R78, c[0x0][0x9b0] ;  /* 0x00026c00ff4e7b82 */ /* 0x000ea20000000a00 */
[----:B------:R-:W3:Y:S01]  /*6b50*/  LDCU.64 UR6, c[0x0][0x990] ;  /* 0x00013200ff0677ac */ /* 0x000ee20008000a00 */
[----:B------:R-:W-:Y:S01]  /*6b60*/  LOP3.LUT R4, R0, 0xc0, RZ, 0xc0, !PT ;  /* 0x000000c000047812 */ /* 0x000fe200078ec0ff */
[----:B------:R-:W-:Y:S02]  /*6b70*/  HFMA2 R81, -RZ, RZ, 0, 0 ;  /* 0x00000000ff517431 */ /* 0x000fe400000001ff */
[----:B------:R-:W-:Y:S01]  /*6b80*/  IMAD.MOV.U32 R83, RZ, RZ, 0x1 ;  /* 0x00000001ff537424 */ /* 0x000fe200078e00ff */
[----:B------:R-:W-:Y:S01]  /*6b90*/  ULEA.HI UR54, UR54, UR5, URZ, 0x7 ;  /* 0x0000000536367291 */ /* 0x000fe2000f8f38ff */
[----:B------:R-:W-:Y:S01]  /*6ba0*/  LOP3.LUT R5, R4, 0x18, R5, 0xf8, !PT ;  /* 0x0000001804057812 */ /* 0x000fe200078ef805 */
[----:B------:R-:W-:Y:S01]  /*6bb0*/  IMAD.MOV.U32 R36, RZ, RZ, RZ ;  /* 0x000000ffff247224 */ /* 0x000fe200078e00ff */
[----:B------:R-:W4:Y:S01]  /*6bc0*/  LDC.64 R76, c[0x0][0x9a8] ;  /* 0x00026a00ff4c7b82 */ /* 0x000f220000000a00 */
[----:B------:R-:W-:Y:S01]  /*6bd0*/  IMAD.MOV.U32 R82, RZ, RZ, RZ ;  /* 0x000000ffff527224 */ /* 0x000fe200078e00ff */
[----:B------:R-:W-:Y:S01]  /*6be0*/  LOP3.LUT R5, R5, 0xf20, R0, 0xf8, !PT ;  /* 0x00000f2005057812 */ /* 0x000fe200078ef800 */
[----:B------:R-:W2:Y:S01]  /*6bf0*/  LDCU UR63, c[0x0][0x370] ;  /* 0x00006e00ff3f77ac */ /* 0x000ea20008000800 */
[----:B------:R-:W-:Y:S01]  /*6c00*/  LOP3.LUT R37, R37, 0x600000, RZ, 0xc0, !PT ;  /* 0x0060000025257812 */ /* 0x000fe200078ec0ff */
[----:B------:R-:W2:Y:S01]  /*6c10*/  LDCU UR48, c[0x0][0xc0c] ;  /* 0x00018180ff3077ac */ /* 0x000ea20008000800 */
[----:B-1----:R-:W-:Y:S01]  /*6c20*/  ULEA UR51, UR4, UR51, 0x18 ;  /* 0x0000003304337291 */ /* 0x002fe2000f8ec0ff */
[----:B---3--:R-:W-:Y:S01]  /*6c30*/  MOV R90, UR6 ;  /* 0x00000006005a7c02 */ /* 0x008fe20008000f00 */
[----:B------:R-:W-:Y:S01]  /*6c40*/  IMAD.U32 R89, RZ, RZ, UR7 ;  /* 0x00000007ff597e24 */ /* 0x000fe2000f8e00ff */
[----:B------:R-:W1:Y:S01]  /*6c50*/  LDCU UR38, c[0x0][0xc30] ;  /* 0x00018600ff2677ac */ /* 0x000e620008000800 */
[----:B------:R-:W-:-:S05]  /*6c60*/  UIADD3 UR4, UPT, UPT, UR51, 0x200, URZ ;  /* 0x0000020033047890 */ /* 0x000fca000fffe0ff */
[----:B------:R-:W3:Y:S01]  /*6c70*/  LDS R2, [UR51+0x1a0] ;  /* 0x0001a033ff027984 */ /* 0x000ee20008000800 */
[----:B------:R-:W1:Y:S01]  /*6c80*/  LDCU.64 UR60, c[0x0][0x988] ;  /* 0x00013100ff3c77ac */ /* 0x000e620008000a00 */
[----:B------:R-:W-:Y:S01]  /*6c90*/  MOV R80, UR4 ;  /* 0x0000000400507c02 */ /* 0x000fe20008000f00 */
[----:B------:R-:W1:Y:S03]  /*6ca0*/  LDCU.64 UR46, c[0x0][0xc28] ;  /* 0x00018500ff2e77ac */ /* 0x000e660008000a00 */
[----:B------:R-:W-:Y:S01]  /*6cb0*/  LEA R84, R5, R80, 0x1 ;  /* 0x0000005005547211 */ /* 0x000fe200078e08ff */
[----:B------:R-:W1:Y:S01]  /*6cc0*/  LDCU.128 UR56, c[0x0][0xc10] ;  /* 0x00018200ff3877ac */ /* 0x000e620008000c00 */
[----:B------:R-:W1:Y:S01]  /*6cd0*/  LDCU UR62, c[0x0][0x374] ;  /* 0x00006e80ff3e77ac */ /* 0x000e620008000800 */
[----:B------:R-:W-:Y:S01]  /*6ce0*/  USHF.R.S32.HI UR54, URZ, 0x7, UR54 ;  /* 0x00000007ff367899 */ /* 0x000fe20008011436 */
[----:B------:R-:W-:Y:S01]  /*6cf0*/  UMOV UR55, URZ ;  /* 0x000000ff00377c82 */ /* 0x000fe20008000000 */
[----:B------:R-:W-:Y:S01]  /*6d00*/  UMOV UR52, URZ ;  /* 0x000000ff00347c82 */ /* 0x000fe20008000000 */
[C---:B---3--:R-:W-:Y:S01]  /*6d10*/  VIADD R3, R2.reuse, 0x80 ;  /* 0x0000008002037836 */ /* 0x048fe20000000000 */
[----:B------:R-:W-:-:S04]  /*6d20*/  LOP3.LUT R2, R2, 0xffff, RZ, 0xc0, !PT ;  /* 0x0000ffff02027812 */ /* 0x000fc800078ec0ff */
[----:B------:R-:W-:-:S05]  /*6d30*/  LOP3.LUT R3, R3, 0xffff, RZ, 0xc0, !PT ;  /* 0x0000ffff03037812 */ /* 0x000fca00078ec0ff */
[----:B------:R3:W-:Y:S02]  /*6d40*/  STL.64 [R1], R2 ;  /* 0x0000000201007387 */ /* 0x0007e40000100a00 */
[C---:B---3--:R-:W-:Y:S02]  /*6d50*/  LOP3.LUT R3, R85.reuse, 0x2, RZ, 0xc0, !PT ;  /* 0x0000000255037812 */ /* 0x048fe400078ec0ff */
[----:B------:R-:W-:-:S03]  /*6d60*/  LOP3.LUT R85, R85, 0x4, RZ, 0xc0, !PT ;  /* 0x0000000455557812 */ /* 0x000fc600078ec0ff */
[--C-:B------:R-:W-:Y:S02]  /*6d70*/  IMAD R96, R3, -0x10, R84.reuse ;  /* 0xfffffff003607824 */ /* 0x100fe400078e0254 */
[----:B-12-4-:R-:W-:-:S07]  /*6d80*/  IMAD R94, R85, -0x10, R84 ;  /* 0xfffffff0555e7824 */ /* 0x016fce00078e0254 */
.L_x_150:
[----:B------:R-:W-:Y:S04]  /*6d90*/  SHF.L.U32 R3, R81, 0x1f, RZ ;  /* 0x0000001f51037819 */ /* 0x000fe800000006ff */
[----:B-1----:R-:W1:Y:S02]  /*6da0*/  SYNCS.PHASECHK.TRANS64.TRYWAIT P0, [UR51+0x150], R3 ;  /* 0x00015003ff0075a7 */ /* 0x002e640008001133 */
[----:B-1-3--:R-:W-:Y:S05]  /*6db0*/  @!P0 BRA `(.L_x_107) ;  /* 0x0000005400648947 */ /* 0x00afea0003800000 */
.L_x_222:
[----:B------:R-:W2:Y:S01]  /*6dc0*/  LDS.128 R4, [UR51+0x190] ;  /* 0x00019033ff047984 */ /* 0x000ea20008000c00 */
[----:B------:R-:W-:Y:S01]  /*6dd0*/  UISETP.GE.AND UP0, UPT, UR39, 0x1, UPT ;  /* 0x000000012700788c */ /* 0x000fe2000bf06270 */
[----:B------:R-:W-:Y:S01]  /*6de0*/  @!PT LDS RZ, [RZ] ;  /* 0x00000000fffff984 */ /* 0x000fe20000000800 */
[----:B------:R-:W-:Y:S01]  /*6df0*/  @!PT LDS RZ, [RZ] ;  /* 0x00000000fffff984 */ /* 0x000fe20000000800 */
[----:B------:R-:W-:Y:S01]  /*6e00*/  @!PT LDS RZ, [RZ] ;  /* 0x00000000fffff984 */ /* 0x000fe20000000800 */
[----:B------:R-:W-:Y:S01]  /*6e10*/  @!PT LDS RZ, [RZ] ;  /* 0x00000000fffff984 */ /* 0x000fe20000000800 */
[----:B------:R3:W-:Y:S06]  /*6e20*/  MEMBAR.ALL.CTA ;  /* 0x0000000000007992 */ /* 0x0007ec0000008000 */
[----:B---3--:R-:W3:Y:S01]  /*6e30*/  FENCE.VIEW.ASYNC.S ;  /* 0x00000000000073c6 */ /* 0x008ee20000000000 */
[----:B--2---:R-:W-:Y:S11]  /*6e40*/  LOP3.LUT P0, RZ, R6, 0x1, RZ, 0xc0, !PT ;  /* 0x0000000106ff7812 */ /* 0x004ff6000780c0ff */
[----:B------:R-:W-:Y:S02]  /*6e50*/  @!UPT UIADD3 URZ, UPT, UPT, URZ, URZ, URZ ;  /* 0x000000fffffff290 */ /* 0x000fe4000fffe0ff */
[----:B---3--:R-:W-:Y:S01]  /*6e60*/  VOTEU.ANY UP1, P0 ;  /* 0x0000000000ff7886 */ /* 0x008fe20000020100 */
[----:B------:R-:W-:Y:S01]  /*6e70*/  PLOP3.LUT P0, PT, PT, PT, UP1, 0x80, 0x8 ;  /* 0x000000000008781c */ /* 0x000fe20003f0f018 */
[----:B------:R-:W-:Y:S06]  /*6e80*/  UP2UR UR4, UPR, URZ, 0x2 ;  /* 0x00000002ff047883 */ /* 0x000fec0008000000 */
[----:B------:R-:W-:Y:S01]  /*6e90*/  IMAD.U32 R95, RZ, RZ, UR4 ;  /* 0x00000004ff5f7e24 */ /* 0x000fe2000f8e00ff */
[----:B------:R-:W-:Y:S04]  /*6ea0*/  UIADD3 UR4, UPT, UPT, UR51, 0x158, URZ ;  /* 0x0000015833047890 */ /* 0x000fe8000fffe0ff */
[----:B------:R-:W-:Y:S01]  /*6eb0*/  UPRMT UR4, URZ, 0x654, UR4 ;  /* 0x00000654ff047896 */ /* 0x000fe20008000004 */
[----:B------:R-:W-:Y:S02]  /*6ec0*/  @P0 MOV R2, R4 ;  /* 0x0000000400020202 */ /* 0x000fe40000000f00 */
[----:B-1----:R-:W-:Y:S02]  /*6ed0*/  @P0 LOP3.LUT R0, R5, 0xffff, RZ, 0xc0, !PT ;  /* 0x0000ffff05000812 */ /* 0x002fe400078ec0ff */
[----:B------:R-:W-:Y:S02]  /*6ee0*/  @P0 R2UR UR6, R2 ;  /* 0x00000000020602ca */ /* 0x000fe400000e0000 */
[----:B------:R-:W-:Y:S01]  /*6ef0*/  @P0 R2UR UR5, R0 ;  /* 0x00000000000502ca */ /* 0x000fe200000e0000 */
[----:B------:R-:W-:Y:S01]  /*6f00*/  IMAD.U32 R0, RZ, RZ, UR54 ;  /* 0x00000036ff007e24 */ /* 0x000fe2000f8e00ff */
[----:B------:R-:W-:Y:S04]  /*6f10*/  SYNCS.ARRIVE.TRANS64.RED.A1T0 RZ, [UR4], RZ ;  /* 0x000000ffffff79a7 */ /* 0x000fe80008100404 */
[----:B------:R-:W-:Y:S05]  /*6f20*/  IABS R2, R0 ;  /* 0x0000000000027213 */ /* 0x000fea0000000000 */
[----:B------:R-:W-:Y:S02]  /*6f30*/  @UP1 UMOV UR37, UR6 ;  /* 0x0000000600251c82 */ /* 0x000fe40008000000 */
[----:B------:R-:W-:Y:S01]  /*6f40*/  @UP1 UMOV UR36, UR5 ;  /* 0x0000000500241c82 */ /* 0x000fe20008000000 */
[----:B------:R-:W-:Y:S05]  /*6f50*/  BRA.U !UP0, `(.L_x_108) ;  /* 0x0000000108cc7547 */ /* 0x000fea000b800000 */
[----:B------:R-:W1:Y:S01]  /*6f60*/  LDCU UR9, c[0x0][0xc20] ;  /* 0x00018400ff0977ac */ /* 0x000e620008000800 */
[----:B------:R-:W-:Y:S02]  /*6f70*/  UIMAD.WIDE.U32 UR4, UR62, UR59, URZ ;  /* 0x0000003b3e0472a5 */ /* 0x000fe4000f8e00ff */
[----:B------:R-:W-:Y:S02]  /*6f80*/  UIMAD.WIDE.U32 UR6, UR63, UR56, URZ ;  /* 0x000000383f0672a5 */ /* 0x000fe4000f8e00ff */
[----:B------:R-:W-:Y:S02]  /*6f90*/  UIMAD.WIDE.U32 UR10, UR36, UR59, URZ ;  /* 0x0000003b240a72a5 */ /* 0x000fe4000f8e00ff */
[----:B------:R-:W-:Y:S02]  /*6fa0*/  UISETP.NE.AND UP0, UPT, UR58, 0x1, UPT ;  /* 0x000000013a00788c */ /* 0x000fe4000bf05270 */
[----:B------:R-:W-:Y:S02]  /*6fb0*/  UISETP.NE.AND UP1, UPT, UR48, 0x1, UPT ;  /* 0x000000013000788c */ /* 0x000fe4000bf25270 */
[----:B------:R-:W-:Y:S02]  /*6fc0*/  UISETP.NE.AND UP2, UPT, UR39, 0x1, UPT ;  /* 0x000000012700788c */ /* 0x000fe4000bf45270 */
[----:B------:R-:W-:Y:S01]  /*6fd0*/  UIMAD.WIDE.U32 UR12, UR37, UR56, URZ ;  /* 0x00000038250c72a5 */ /* 0x000fe2000f8e00ff */
[----:B------:R-:W-:Y:S01]  /*6fe0*/  UMOV UR4, UR5 ;  /* 0x0000000500047c82 */ /* 0x000fe20008000000 */
[----:B------:R-:W-:Y:S01]  /*6ff0*/  UMOV UR6, UR11 ;  /* 0x0000000b00067c82 */ /* 0x000fe20008000000 */
[----:B-1----:R-:W-:Y:S03]  /*7000*/  USHF.R.U32.HI UR8, URZ, UR9, UR4 ;  /* 0x00000009ff087299 */ /* 0x002fe60008011604 */
[----:B------:R-:W-:Y:S02]  /*7010*/  UMOV UR4, UR7 ;  /* 0x0000000700047c82 */ /* 0x000fe40008000000 */
[----:B------:R-:W-:Y:S02]  /*7020*/  USHF.R.U32.HI UR5, URZ, UR57, UR4 ;  /* 0x00000039ff057299 */ /* 0x000fe40008011604 */
[----:B------:R-:W-:Y:S02]  /*7030*/  USEL UR4, UR62, UR8, !UP0 ;  /* 0x000000083e047287 */ /* 0x000fe4000c000000 */
[----:B------:R-:W-:Y:S02]  /*7040*/  USHF.R.U32.HI UR8, URZ, UR9, UR6 ;  /* 0x00000009ff087299 */ /* 0x000fe40008011606 */
[----:B------:R-:W-:Y:S02]  /*7050*/  UIMAD.WIDE.U32 UR6, UR4, UR46, URZ ;  /* 0x0000002e040672a5 */ /* 0x000fe4000f8e00ff */
[----:B------:R-:W-:Y:S02]  /*7060*/  USEL UR9, UR63, UR5, !UP1 ;  /* 0x000000053f097287 */ /* 0x000fe4000c800000 */
[----:B------:R-:W-:Y:S02]  /*7070*/  USEL UR8, UR36, UR8, !UP0 ;  /* 0x0000000824087287 */ /* 0x000fe4000c000000 */
[----:B------:R-:W-:Y:S01]  /*7080*/  UIMAD.WIDE.U32 UR10, UR9, UR46, URZ ;  /* 0x0000002e090a72a5 */ /* 0x000fe2000f8e00ff */
[----:B------:R-:W-:Y:S01]  /*7090*/  UMOV UR6, UR7 ;  /* 0x0000000700067c82 */ /* 0x000fe20008000000 */
[----:B------:R-:W-:Y:S01]  /*70a0*/  UMOV UR5, UR13 ;  /* 0x0000000d00057c82 */ /* 0x000fe20008000000 */
[----:B------:R-:W-:Y:S02]  /*70b0*/  @UP2 USHF.R.U32.HI UR4, URZ, UR47, UR6 ;  /* 0x0000002fff042299 */ /* 0x000fe40008011606 */
[----:B------:R-:W-:Y:S02]  /*70c0*/  USHF.R.U32.HI UR5, URZ, UR57, UR5 ;  /* 0x00000039ff057299 */ /* 0x000fe40008011605 */
[----:B------:R-:W-:Y:S02]  /*70d0*/  UIMAD UR4, UR39, UR4, URZ ;  /* 0x00000004270472a4 */ /* 0x000fe4000f8e02ff */
[----:B------:R-:W-:Y:S02]  /*70e0*/  USEL UR5, UR37, UR5, !UP1 ;  /* 0x0000000525057287 */ /* 0x000fe4000c800000 */
[----:B------:R-:W-:Y:S01]  /*70f0*/  UISETP.GE.AND UP0, UPT, UR8, UR4, UPT ;  /* 0x000000040800728c */ /* 0x000fe2000bf06270 */
[----:B------:R-:W-:Y:S01]  /*7100*/  UMOV UR6, UR11 ;  /* 0x0000000b00067c82 */ /* 0x000fe20008000000 */
[----:B------:R-:W-:Y:S02]  /*7110*/  UIMAD.WIDE.U32 UR10, UR8, UR46, URZ ;  /* 0x0000002e080a72a5 */ /* 0x000fe4000f8e00ff */
[----:B------:R-:W-:Y:S04]  /*7120*/  @UP2 USHF.R.U32.HI UR9, URZ, UR47, UR6 ;  /* 0x0000002fff092299 */ /* 0x000fe80008011606 */
[----:B------:R-:W-:Y:S01]  /*7130*/  UIMAD UR6, UR39, UR9, URZ ;  /* 0x00000009270672a4 */ /* 0x000fe2000f8e02ff */
[----:B------:R-:W-:Y:S03]  /*7140*/  UMOV UR4, UR11 ;  /* 0x0000000b00047c82 */ /* 0x000fe60008000000 */
[----:B------:R-:W-:Y:S02]  /*7150*/  UISETP.GE.OR UP0, UPT, UR5, UR6, UP0 ;  /* 0x000000060500728c */ /* 0x000fe40008706670 */
[----:B------:R-:W-:Y:S02]  /*7160*/  USHF.R.U32.HI UR4, URZ, UR47, UR4 ;  /* 0x0000002fff047299 */ /* 0x000fe40008011604 */
[----:B------:R-:W-:Y:S02]  /*7170*/  UIMAD.WIDE.U32 UR6, UR5, UR46, URZ ;  /* 0x0000002e050672a5 */ /* 0x000fe4000f8e00ff */
[----:B------:R-:W-:Y:S02]  /*7180*/  USEL UR11, UR8, UR4, !UP2 ;  /* 0x00000004080b7287 */ /* 0x000fe4000d000000 */
[----:B------:R-:W-:Y:S02]  /*7190*/  UIADD3 UR6, UPT, UPT, -UR5, URZ, URZ ;  /* 0x000000ff05067290 */ /* 0x000fe4000fffe1ff */
[----:B------:R-:W-:Y:S02]  /*71a0*/  UIADD3 UR10, UPT, UPT, -UR11, URZ, URZ ;  /* 0x000000ff0b0a7290 */ /* 0x000fe4000fffe1ff */
[----:B------:R-:W-:Y:S02]  /*71b0*/  UIMAD UR6, UR48, UR6, UR37 ;  /* 0x00000006300672a4 */ /* 0x000fe4000f8e0225 */
[----:B------:R-:W-:Y:S01]  /*71c0*/  UIMAD UR10, UR39, UR10, UR8 ;  /* 0x0000000a270a72a4 */ /* 0x000fe2000f8e0208 */
[----:B------:R-:W-:Y:S01]  /*71d0*/  @!UP0 UMOV UR4, UR7 ;  /* 0x0000000700048c82 */ /* 0x000fe20008000000 */
[----:B------:R-:W-:Y:S02]  /*71e0*/  UIADD3 UR7, UPT, UPT, -UR8, URZ, URZ ;  /* 0x000000ff08077290 */ /* 0x000fe4000fffe1ff */
[----:B------:R-:W-:Y:S04]  /*71f0*/  @!UP0 USHF.R.U32.HI UR4, URZ, UR47, UR4 ;  /* 0x0000002fff048299 */ /* 0x000fe80008011604 */
[----:B------:R-:W-:Y:S04]  /*7200*/  @!UP0 USEL UR4, UR5, UR4, !UP2 ;  /* 0x0000000405048287 */ /* 0x000fe8000d000000 */
[----:B------:R-:W-:Y:S02]  /*7210*/  @!UP0 UIMAD UR9, UR9, UR10, UR4 ;  /* 0x0000000a090982a4 */ /* 0x000fe4000f8e0204 */
[----:B------:R-:W-:Y:S02]  /*7220*/  @!UP0 UIADD3 UR10, UPT, UPT, UR11, -UR4, URZ ;  /* 0x800000040b0a8290 */ /* 0x000fe4000fffe0ff */
[----:B------:R-:W-:Y:S02]  /*7230*/  UIMAD UR4, UR58, UR7, UR36 ;  /* 0x000000073a0472a4 */ /* 0x000fe4000f8e0224 */
[----:B------:R-:W-:Y:S03]  /*7240*/  @!UP0 UIMAD UR8, UR10, UR39, UR5 ;  /* 0x000000270a0882a4 */ /* 0x000fe6000f8e0205 */
[----:B------:R-:W-:Y:S02]  /*7250*/  @!UP0 UMOV UR5, UR9 ;  /* 0x0000000900058c82 */ /* 0x000fe40008000000 */
[----:B------:R-:W-:Y:S02]  /*7260*/  UIMAD UR37, UR5, UR48, UR6 ;  /* 0x00000030052572a4 */ /* 0x000fe4000f8e0206 */
[----:B------:R-:W-:Y:S11]  /*7270*/  UIMAD UR36, UR8, UR58, UR4 ;  /* 0x0000003a082472a4 */ /* 0x000ff6000f8e0204 */
[----:B------:R-:W-:Y:S01]  /*7280*/  @!UPT UIADD3 URZ, UPT, UPT, URZ, URZ, URZ ;  /* 0x000000fffffff290 */ /* 0x000fe2000fffe0ff */
.L_x_108:
[----:B------:R-:W1:Y:S01]  /*7290*/  LDCU UR16, c[0x0][0x388] ;  /* 0x00007100ff1077ac */ /* 0x000e620008000800 */
[----:B------:R-:W-:Y:S01]  /*72a0*/  R2UR UR6, R2 ;  /* 0x00000000020672ca */ /* 0x000fe200000e0000 */
[----:B------:R-:W-:Y:S01]  /*72b0*/  IMAD.U32 R8, RZ, RZ, UR21 ;  /* 0x00000015ff087e24 */ /* 0x000fe2000f8e00ff */
[----:B------:R-:W-:Y:S01]  /*72c0*/  LEA R2, R36, UR49, 0x2 ;  /* 0x0000003124027c11 */ /* 0x000fe2000f8e10ff */
[----:B------:R-:W2:Y:S01]  /*72d0*/  LDCU UR11, c[0x0][0x38c] ;  /* 0x00007180ff0b77ac */ /* 0x000ea20008000800 */
[----:B------:R-:W-:Y:S01]  /*72e0*/  IABS R0, R0 ;  /* 0x0000000000007213 */ /* 0x000fe20000000000 */
[----:B------:R-:W-:Y:S01]  /*72f0*/  BSSY.RECONVERGENT B6, `(.L_x_109) ;  /* 0x0000094000067945 */ /* 0x000fe20003800200 */
[----:B------:R-:W-:Y:S01]  /*7300*/  IABS R8, R8 ;  /* 0x0000000800087213 */ /* 0x000fe20000000000 */
[----:B------:R-:W-:Y:S01]  /*7310*/  USHF.L.U32 UR42, UR28, 0x7, URZ ;  /* 0x000000071c2a7899 */ /* 0x000fe200080006ff */
[----:B------:R-:W5:Y:S01]  /*7320*/  LDL R2, [R2] ;  /* 0x0000000002027983 */ /* 0x000f620000100800 */
[----:B------:R-:W-:Y:S01]  /*7330*/  IMAD.MOV R0, RZ, RZ, -R0 ;  /* 0x000000ffff007224 */ /* 0x000fe200078e0a00 */
[----:B------:R-:W-:Y:S02]  /*7340*/  R2UR UR9, R8 ;  /* 0x00000000080972ca */ /* 0x000fe400000e0000 */
[----:B------:R-:W-:Y:S01]  /*7350*/  @P0 SHF.R.U32.HI R4, RZ, 0x10, R5 ;  /* 0x00000010ff040819 */ /* 0x000fe20000011605 */
[----:B------:R-:W3:Y:S01]  /*7360*/  I2F.RP R10, UR6 ;  /* 0x00000006000a7d06 */ /* 0x000ee20008209400 */
[----:B------:R-:W-:Y:S02]  /*7370*/  R2UR UR17, R98 ;  /* 0x00000000621172ca */ /* 0x000fe400000e0000 */
[----:B------:R-:W-:Y:S02]  /*7380*/  @P0 R2UR UR17, R4 ;  /* 0x00000000041102ca */ /* 0x000fe400000e0000 */
[----:B------:R-:W-:Y:S05]  /*7390*/  LOP3.LUT P0, RZ, R80, 0x1b0, RZ, 0xc0, !PT ;  /* 0x000001b050ff7812 */ /* 0x000fea000780c0ff */
[----:B---3--:R-:W3:Y:S06]  /*73a0*/  MUFU.RCP R3, R10 ;  /* 0x0000000a00037308 */ /* 0x008eec0000001000 */
[----:B------:R-:W-:Y:S02]  /*73b0*/  IMAD.U32 R98, RZ, RZ, UR17 ;  /* 0x00000011ff627e24 */ /* 0x000fe4000f8e00ff */
[----:B---3--:R-:W-:Y:S04]  /*73c0*/  VIADD R9, R3, 0xffffffe ;  /* 0x0ffffffe03097836 */ /* 0x008fe80000000000 */
[----:B------:R-:W3:Y:S02]  /*73d0*/  F2I.FTZ.U32.TRUNC.NTZ R3, R9 ;  /* 0x0000000900037305 */ /* 0x000ee4000021f000 */
[----:B---3--:R-:W-:Y:S01]  /*73e0*/  R2UR UR5, R3 ;  /* 0x00000000030572ca */ /* 0x008fe200000e0000 */
[----:B-1----:R-:W-:Y:S05]  /*73f0*/  IMAD.U32 R3, RZ, RZ, UR16 ;  /* 0x00000010ff037e24 */ /* 0x002fea000f8e00ff */
[----:B------:R-:W-:Y:S04]  /*7400*/  IABS R3, R3 ;  /* 0x0000000300037213 */ /* 0x000fe80000000000 */
[----:B------:R-:W-:Y:S03]  /*7410*/  R2UR UR7, R3 ;  /* 0x00000000030772ca */ /* 0x000fe600000e0000 */
[----:B------:R-:W-:Y:S04]  /*7420*/  UIADD3 UR4, UPT, UPT, URZ, -UR5, URZ ;  /* 0x80000005ff047290 */ /* 0x000fe8000fffe0ff */
[----:B------:R-:W-:Y:S03]  /*7430*/  UIMAD UR8, UR4, UR6, URZ ;  /* 0x00000006040872a4 */ /* 0x000fe6000f8e02ff */
[----:B------:R-:W-:Y:S02]  /*7440*/  UMOV UR4, URZ ;  /* 0x000000ff00047c82 */ /* 0x000fe40008000000 */
[----:B------:R-:W-:Y:S01]  /*7450*/  UIMAD.WIDE.U32 UR4, UR5, UR8, UR4 ;  /* 0x00000008050472a5 */ /* 0x000fe2000f8e0004 */
[----:B------:R-:W1:Y:S01]  /*7460*/  I2F.RP R8, UR7 ;  /* 0x0000000700087d06 */ /* 0x000e620008209400 */
[----:B------:R-:W-:Y:S05]  /*7470*/  R2UR UR8, R0 ;  /* 0x00000000000872ca */ /* 0x000fea00000e0000 */
[----:B------:R-:W-:Y:S02]  /*7480*/  UMOV UR4, UR5 ;  /* 0x0000000500047c82 */ /* 0x000fe40008000000 */
[----:B------:R-:W-:Y:S02]  /*7490*/  UIMAD.WIDE.U32 UR4, UR4, UR9, URZ ;  /* 0x00000009040472a5 */ /* 0x000fe4000f8e00ff */
[----:B-1----:R-:W1:Y:S05]  /*74a0*/  MUFU.RCP R0, R8 ;  /* 0x0000000800007308 */ /* 0x002e6a0000001000 */
[----:B------:R-:W-:Y:S02]  /*74b0*/  UMOV UR43, UR5 ;  /* 0x00000005002b7c82 */ /* 0x000fe40008000000 */
[----:B------:R-:W-:Y:S04]  /*74c0*/  UIMAD UR4, UR43, UR8, UR9 ;  /* 0x000000082b0472a4 */ /* 0x000fe8000f8e0209 */
[----:B------:R-:W-:Y:S01]  /*74d0*/  UISETP.GT.U32.AND UP0, UPT, UR6, UR4, UPT ;  /* 0x000000040600728c */ /* 0x000fe2000bf04070 */
[----:B-1----:R-:W-:Y:S10]  /*74e0*/  VIADD R3, R0, 0xffffffe ;  /* 0x0ffffffe00037836 */ /* 0x002ff40000000000 */
[----:B------:R-:W-:Y:S02]  /*74f0*/  @!UP0 UIADD3 UR4, UPT, UPT, UR4, -UR6, URZ ;  /* 0x8000000604048290 */ /* 0x000fe4000fffe0ff */
[----:B------:R-:W-:Y:S01]  /*7500*/  @!UP0 UIADD3 UR43, UPT, UPT, UR43, 0x1, URZ ;  /* 0x000000012b2b8890 */ /* 0x000fe2000fffe0ff */
[----:B------:R-:W1:Y:S01]  /*7510*/  F2I.FTZ.U32.TRUNC.NTZ R0, R3 ;  /* 0x0000000300007305 */ /* 0x000e62000021f000 */
[----:B------:R-:W-:Y:S02]  /*7520*/  UISETP.GE.U32.AND UP2, UPT, UR4, UR6, UPT ;  /* 0x000000060400728c */ /* 0x000fe4000bf46070 */
[----:B------:R-:W-:Y:S02]  /*7530*/  ULOP3.LUT UR4, UR21, UR54, URZ, 0x3c, !UPT ;  /* 0x0000003615047292 */ /* 0x000fe4000f8e3cff */
[----:B------:R-:W-:Y:S02]  /*7540*/  UISETP.NE.AND UP0, UPT, UR54, URZ, UPT ;  /* 0x000000ff3600728c */ /* 0x000fe4000bf05270 */
[----:B------:R-:W-:Y:S05]  /*7550*/  UISETP.GE.AND UP1, UPT, UR4, URZ, UPT ;  /* 0x000000ff0400728c */ /* 0x000fea000bf26270 */
[----:B------:R-:W-:Y:S01]  /*7560*/  @UP2 UIADD3 UR43, UPT, UPT, UR43, 0x1, URZ ;  /* 0x000000012b2b2890 */ /* 0x000fe2000fffe0ff */
[----:B-1----:R-:W-:Y:S05]  /*7570*/  R2UR UR5, R0 ;  /* 0x00000000000572ca */ /* 0x002fea00000e0000 */
[----:B------:R-:W-:Y:S02]  /*7580*/  @!UP1 UIADD3 UR43, UPT, UPT, -UR43, URZ, URZ ;  /* 0x000000ff2b2b9290 */ /* 0x000fe4000fffe1ff */
[----:B------:R-:W-:Y:S06]  /*7590*/  @!UP0 ULOP3.LUT UR43, URZ, UR54, URZ, 0x33, !UPT ;  /* 0x00000036ff2b8292 */ /* 0x000fec000f8e33ff */
[----:B------:R-:W-:Y:S01]  /*75a0*/  IMAD.U32 R0, RZ, RZ, UR43 ;  /* 0x0000002bff007e24 */ /* 0x000fe2000f8e00ff */
[----:B------:R-:W-:Y:S04]  /*75b0*/  UIADD3 UR4, UPT, UPT, URZ, -UR5, URZ ;  /* 0x80000005ff047290 */ /* 0x000fe8000fffe0ff */
[----:B------:R-:W-:Y:S01]  /*75c0*/  IABS R0, R0 ;  /* 0x0000000000007213 */ /* 0x000fe20000000000 */
[----:B------:R-:W-:Y:S03]  /*75d0*/  UIMAD UR6, UR4, UR7, URZ ;  /* 0x00000007040672a4 */ /* 0x000fe6000f8e02ff */
[----:B------:R-:W-:Y:S01]  /*75e0*/  R2UR UR8, R0 ;  /* 0x00000000000872ca */ /* 0x000fe200000e0000 */
[----:B------:R-:W-:Y:S01]  /*75f0*/  UMOV UR4, URZ ;  /* 0x000000ff00047c82 */ /* 0x000fe20008000000 */
[----:B--2---:R-:W-:Y:S01]  /*7600*/  IMAD.U32 R0, RZ, RZ, UR11 ;  /* 0x0000000bff007e24 */ /* 0x004fe2000f8e00ff */
[----:B------:R-:W-:Y:S04]  /*7610*/  UIMAD.WIDE.U32 UR4, UR5, UR6, UR4 ;  /* 0x00000006050472a5 */ /* 0x000fe8000f8e0004 */
[----:B------:R-:W-:Y:S03]  /*7620*/  IABS R9, R0 ;  /* 0x0000000000097213 */ /* 0x000fe60000000000 */
[----:B------:R-:W-:Y:S01]  /*7630*/  UMOV UR4, UR5 ;  /* 0x0000000500047c82 */ /* 0x000fe20008000000 */
[----:B------:R-:W1:Y:S02]  /*7640*/  I2F.RP R0, R9 ;  /* 0x0000000900007306 */ /* 0x000e640000209400 */
[----:B------:R-:W-:Y:S07]  /*7650*/  UIMAD.WIDE.U32 UR4, UR4, UR8, URZ ;  /* 0x00000008040472a5 */ /* 0x000fee000f8e00ff */
[----:B------:R-:W-:Y:S02]  /*7660*/  UMOV UR44, UR5 ;  /* 0x00000005002c7c82 */ /* 0x000fe40008000000 */
[----:B------:R-:W-:Y:S04]  /*7670*/  UIADD3 UR4, UPT, UPT, -UR44, URZ, URZ ;  /* 0x000000ff2c047290 */ /* 0x000fe8000fffe1ff */
[----:B------:R-:W-:Y:S01]  /*7680*/  UIMAD UR4, UR7, UR4, UR8 ;  /* 0x00000004070472a4 */ /* 0x000fe2000f8e0208 */
[----:B-1----:R-:W1:Y:S03]  /*7690*/  MUFU.RCP R0, R0 ;  /* 0x0000000000007308 */ /* 0x002e660000001000 */
[----:B------:R-:W-:Y:S11]  /*76a0*/  UISETP.GT.U32.AND UP0, UPT, UR7, UR4, UPT ;  /* 0x000000040700728c */ /* 0x000ff6000bf04070 */
[----:B------:R-:W-:Y:S02]  /*76b0*/  @!UP0 UIADD3 UR4, UPT, UPT, UR4, -UR7, URZ ;  /* 0x8000000704048290 */ /* 0x000fe4000fffe0ff */
[----:B------:R-:W-:Y:S01]  /*76c0*/  @!UP0 UIADD3 UR44, UPT, UPT, UR44, 0x1, URZ ;  /* 0x000000012c2c8890 */ /* 0x000fe2000fffe0ff */
[----:B-1----:R-:W-:Y:S01]  /*76d0*/  VIADD R10, R0, 0xffffffe ;  /* 0x0ffffffe000a7836 */ /* 0x002fe20000000000 */
[----:B------:R-:W-:Y:S02]  /*76e0*/  UISETP.GE.U32.AND UP1, UPT, UR4, UR7, UPT ;  /* 0x000000070400728c */ /* 0x000fe4000bf26070 */
[----:B------:R-:W-:Y:S01]  /*76f0*/  ULOP3.LUT UR4, UR43, UR16, URZ, 0x3c, !UPT ;  /* 0x000000102b047292 */ /* 0x000fe2000f8e3cff */
[----:B------:R-:W1:Y:S03]  /*7700*/  F2I.FTZ.U32.TRUNC.NTZ R11, R10 ;  /* 0x0000000a000b7305 */ /* 0x000e66000021f000 */
[----:B------:R-:W-:Y:S05]  /*7710*/  UISETP.GE.AND UP0, UPT, UR4, URZ, UPT ;  /* 0x000000ff0400728c */ /* 0x000fea000bf06270 */
[----:B------:R-:W-:Y:S02]  /*7720*/  @UP1 UIADD3 UR44, UPT, UPT, UR44, 0x1, URZ ;  /* 0x000000012c2c1890 */ /* 0x000fe4000fffe0ff */
[----:B------:R-:W-:Y:S04]  /*7730*/  UISETP.NE.AND UP1, UPT, UR16, URZ, UPT ;  /* 0x000000ff1000728c */ /* 0x000fe8000bf25270 */
[----:B------:R-:W-:Y:S01]  /*7740*/  @!UP0 UIADD3 UR44, UPT, UPT, -UR44, URZ, URZ ;  /* 0x000000ff2c2c8290 */ /* 0x000fe2000fffe1ff */
[--C-:B-1----:R-:W-:Y:S02]  /*7750*/  IMAD.MOV R8, RZ, RZ, -R11.reuse ;  /* 0x000000ffff087224 */ /* 0x102fe400078e0a0b */
[----:B------:R-:W-:Y:S02]  /*7760*/  IMAD.MOV.U32 R10, RZ, RZ, RZ ;  /* 0x000000ffff0a7224 */ /* 0x000fe400078e00ff */
[----:B------:R-:W-:Y:S02]  /*7770*/  IMAD R3, R8, R9, RZ ;  /* 0x0000000908037224 */ /* 0x000fe400078e02ff */
[----:B------:R-:W-:Y:S02]  /*7780*/  @!UP1 ULOP3.LUT UR44, URZ, UR16, URZ, 0x33, !UPT ;  /* 0x00000010ff2c9292 */ /* 0x000fe4000f8e33ff */
[----:B------:R-:W-:Y:S01]  /*7790*/  UISETP.NE.AND UP1, UPT, UR38, 0x1, UPT ;  /* 0x000000012600788c */ /* 0x000fe2000bf25270 */
[----:B------:R-:W-:Y:S04]  /*77a0*/  IMAD.HI.U32 R11, R11, R3, R10 ;  /* 0x000000030b0b7227 */ /* 0x000fe800078e000a */
[----:B------:R-:W-:Y:S05]  /*77b0*/  IMAD.U32 R0, RZ, RZ, UR44 ;  /* 0x0000002cff007e24 */ /* 0x000fea000f8e00ff */
[----:B------:R-:W-:Y:S01]  /*77c0*/  IABS R0, R0 ;  /* 0x0000000000007213 */ /* 0x000fe20000000000 */
[----:B------:R-:W1:Y:S04]  /*77d0*/  @!UP1 LDCU.128 UR12, c[0x0][0xc10] ;  /* 0x00018200ff0c97ac */ /* 0x000e680008000c00 */
[----:B------:R-:W-:Y:S01]  /*77e0*/  IMAD.HI.U32 R11, R11, R0, RZ ;  /* 0x000000000b0b7227 */ /* 0x000fe200078e00ff */
[----:B------:R-:W2:Y:S03]  /*77f0*/  @!UP1 LDCU UR10, c[0x0][0xc20] ;  /* 0x00018400ff0a97ac */ /* 0x000ea60008000800 */
[----:B------:R-:W-:Y:S01]  /*7800*/  IMAD.MOV R3, RZ, RZ, -R11 ;  /* 0x000000ffff037224 */ /* 0x000fe200078e0a0b */
[----:B------:R-:W3:Y:S03]  /*7810*/  @!UP1 LDCU UR5, c[0x0][0xc0c] ;  /* 0x00018180ff0597ac */ /* 0x000ee60008000800 */
[C---:B------:R-:W-:Y:S01]  /*7820*/  IMAD R0, R9.reuse, R3, R0 ;  /* 0x0000000309007224 */ /* 0x040fe200078e0200 */
[----:B-1----:R-:W-:Y:S04]  /*7830*/  UIMAD.WIDE.U32 UR6, UR36, UR15, URZ ;  /* 0x0000000f240672a5 */ /* 0x002fe8000f8e00ff */
[----:B------:R-:W-:Y:S01]  /*7840*/  ISETP.GT.U32.AND P1, PT, R9, R0, PT ;  /* 0x000000000900720c */ /* 0x000fe20003f24070 */
[----:B------:R-:W-:Y:S02]  /*7850*/  UIMAD.WIDE.U32 UR8, UR37, UR12, URZ ;  /* 0x0000000c250872a5 */ /* 0x000fe4000f8e00ff */
[----:B------:R-:W-:Y:S02]  /*7860*/  @!UP1 UISETP.NE.AND UP0, UPT, UR14, 0x1, UPT ;  /* 0x000000010e00988c */ /* 0x000fe4000bf05270 */
[----:B------:R-:W-:Y:S01]  /*7870*/  ULOP3.LUT UR8, UR44, UR11, URZ, 0x3c, !UPT ;  /* 0x0000000b2c087292 */ /* 0x000fe2000f8e3cff */
[----:B------:R-:W-:Y:S02]  /*7880*/  @!UP1 UMOV UR6, UR7 ;  /* 0x0000000700069c82 */ /* 0x000fe40008000000 */
[----:B------:R-:W-:Y:S01]  /*7890*/  @!UP1 UMOV UR4, UR9 ;  /* 0x0000000900049c82 */ /* 0x000fe20008000000 */
[----:B--2---:R-:W-:Y:S02]  /*78a0*/  @!UP1 USHF.R.U32.HI UR6, URZ, UR10, UR6 ;  /* 0x0000000aff069299 */ /* 0x004fe40008011606 */
[----:B---3--:R-:W-:Y:S02]  /*78b0*/  @!UP1 UISETP.NE.AND UP2, UPT, UR5, 0x1, UPT ;  /* 0x000000010500988c */ /* 0x008fe4000bf45270 */
[----:B------:R-:W-:Y:S01]  /*78c0*/  @!UP1 USHF.R.U32.HI UR4, URZ, UR13, UR4 ;  /* 0x0000000dff049299 */ /* 0x000fe20008011604 */
[----:B------:R-:W-:Y:S01]  /*78d0*/  @!P1 IMAD.IADD R0, R0, 0x1, -R9 ;  /* 0x0000000100009824 */ /* 0x000fe200078e0a09 */
[----:B------:R-:W-:Y:S01]  /*78e0*/  @!UP1 USEL UR6, UR36, UR6, !UP0 ;  /* 0x0000000624069287 */ /* 0x000fe2000c000000 */
[----:B------:R-:W-:Y:S01]  /*78f0*/  @!P1 VIADD R11, R11, 0x1 ;  /* 0x000000010b0b9836 */ /* 0x000fe20000000000 */
[----:B------:R-:W-:Y:S02]  /*7900*/  @!UP1 USEL UR7, UR37, UR4, !UP2 ;  /* 0x0000000425079287 */ /* 0x000fe4000d000000 */
[----:B------:R-:W-:Y:S01]  /*7910*/  UISETP.GE.AND UP0, UPT, UR8, URZ, UPT ;  /* 0x000000ff0800728c */ /* 0x000fe2000bf06270 */
[----:B------:R-:W-:Y:S01]  /*7920*/  ISETP.GE.U32.AND P2, PT, R0, R9, PT ;  /* 0x000000090000720c */ /* 0x000fe20003f46070 */
[----:B------:R-:W-:Y:S02]  /*7930*/  UISETP.NE.AND UP2, UPT, UR11, URZ, UPT ;  /* 0x000000ff0b00728c */ /* 0x000fe4000bf45270 */
[----:B------:R-:W-:Y:S02]  /*7940*/  @!UP1 UIADD3 UR4, UPT, UPT, -UR7, UR6, URZ ;  /* 0x0000000607049290 */ /* 0x000fe4000fffe1ff */
[----:B------:R-:W-:Y:S02]  /*7950*/  @!UP1 UIADD3 UR6, UPT, UPT, UR7, -UR6, URZ ;  /* 0x8000000607069290 */ /* 0x000fe4000fffe0ff */
[----:B------:R-:W-:Y:S02]  /*7960*/  UIADD3 UR7, UPT, UPT, -UR43, URZ, URZ ;  /* 0x000000ff2b077290 */ /* 0x000fe4000fffe1ff */
[----:B------:R-:W-:Y:S02]  /*7970*/  @!UP1 UIMAD UR37, UR4, UR5, UR37 ;  /* 0x00000005042592a4 */ /* 0x000fe4000f8e0225 */
[----:B------:R-:W-:Y:S02]  /*7980*/  UIMAD UR4, UR54, UR7, UR21 ;  /* 0x00000007360472a4 */ /* 0x000fe4000f8e0215 */
[----:B------:R-:W-:Y:S01]  /*7990*/  @!UP1 UIMAD UR36, UR6, UR14, UR36 ;  /* 0x0000000e062492a4 */ /* 0x000fe2000f8e0224 */
[----:B------:R-:W-:Y:S01]  /*79a0*/  @P2 VIADD R11, R11, 0x1 ;  /* 0x000000010b0b2836 */ /* 0x000fe20000000000 */
[----:B------:R-:W-:Y:S02]  /*79b0*/  USHF.L.U32 UR53, UR4, 0x7, URZ ;  /* 0x0000000704357899 */ /* 0x000fe400080006ff */
[----:B------:R-:W-:Y:S02]  /*79c0*/  UIADD3 UR4, UPT, UPT, -UR44, URZ, URZ ;  /* 0x000000ff2c047290 */ /* 0x000fe4000fffe1ff */
[----:B------:R-:W-:Y:S02]  /*79d0*/  R2UR UR45, R11 ;  /* 0x000000000b2d72ca */ /* 0x000fe400000e0000 */
[----:B------:R-:W-:Y:S11]  /*79e0*/  UIMAD UR43, UR16, UR4, UR43 ;  /* 0x00000004102b72a4 */ /* 0x000ff6000f8e022b */
[----:B------:R-:W-:Y:S02]  /*79f0*/  @!UP0 UIADD3 UR45, UPT, UPT, -UR45, URZ, URZ ;  /* 0x000000ff2d2d8290 */ /* 0x000fe4000fffe1ff */
[----:B------:R-:W-:Y:S04]  /*7a00*/  @!UP2 ULOP3.LUT UR45, URZ, UR11, URZ, 0x33, !UPT ;  /* 0x0000000bff2da292 */ /* 0x000fe8000f8e33ff */
[----:B------:R-:W-:Y:S04]  /*7a10*/  UIADD3 UR5, UPT, UPT, -UR45, URZ, URZ ;  /* 0x000000ff2d057290 */ /* 0x000fe8000fffe1ff */
[----:B------:R-:W-:Y:S01]  /*7a20*/  UIMAD UR44, UR11, UR5, UR44 ;  /* 0x000000050b2c72a4 */ /* 0x000fe2000f8e022c */
[----:B------:R-:W-:Y:S11]  /*7a30*/  @!P0 BRA `(.L_x_110) ;  /* 0x00000000007c8947 */ /* 0x000ff60003800000 */
[----:B------:R-:W1:Y:S01]  /*7a40*/  LDCU.64 UR8, c[0x4][0x80] ;  /* 0x01001000ff0877ac */ /* 0x000e620008000a00 */
[----:B------:R-:W-:Y:S01]  /*7a50*/  MOV R16, 0x0 ;  /* 0x0000000000107802 */ /* 0x000fe20000000f00 */
[----:B------:R-:W-:Y:S02]  /*7a60*/  HFMA2 R12, -RZ, RZ, 0, 5.9604644775390625e-08 ;  /* 0x00000001ff0c7431 */ /* 0x000fe400000001ff */
[----:B------:R-:W-:Y:S01]  /*7a70*/  IMAD.MOV.U32 R8, RZ, RZ, 0x70 ;  /* 0x00000070ff087424 */ /* 0x000fe200078e00ff */
[----:B------:R2:W3:Y:S01]  /*7a80*/  LDC.64 R14, c[0x4][R16] ;  /* 0x01000000100e7b82 */ /* 0x0004e20000000a00 */
[----:B------:R-:W4:Y:S01]  /*7a90*/  LDCU.64 UR6, c[0x4][0x88] ;  /* 0x01001100ff0677ac */ /* 0x000f220008000a00 */
[----:B------:R-:W-:Y:S01]  /*7aa0*/  IMAD.MOV.U32 R13, RZ, RZ, RZ ;  /* 0x000000ffff0d7224 */ /* 0x000fe200078e00ff */
[----:B------:R-:W2:Y:S01]  /*7ab0*/  LDCU.64 UR4, c[0x4][0x8] ;  /* 0x01000100ff0477ac */ /* 0x000ea20008000a00 */
[----:B-1----:R-:W-:Y:S01]  /*7ac0*/  MOV R5, UR9 ;  /* 0x0000000900057c02 */ /* 0x002fe20008000f00 */
[----:B------:R-:W-:Y:S01]  /*7ad0*/  IMAD.U32 R4, RZ, RZ, UR8 ;  /* 0x00000008ff047e24 */ /* 0x000fe2000f8e00ff */
[----:B----4-:R-:W-:Y:S01]  /*7ae0*/  MOV R7, UR7 ;  /* 0x0000000700077c02 */ /* 0x010fe20008000f00 */
[----:B------:R-:W-:Y:S01]  /*7af0*/  IMAD.U32 R6, RZ, RZ, UR6 ;  /* 0x00000006ff067e24 */ /* 0x000fe2000f8e00ff */
[----:B--2---:R-:W-:Y:S01]  /*7b00*/  MOV R11, UR5 ;  /* 0x00000005000b7c02 */ /* 0x004fe20008000f00 */
[----:B------:R-:W-:Y:S02]  /*7b10*/  IMAD.U32 R10, RZ, RZ, UR4 ;  /* 0x00000004ff0a7e24 */ /* 0x000fe4000f8e00ff */
[----:B------:R-:W-:Y:S07]  /*7b20*/  LEPC R20, `(.L_x_111) ;  /* 0x000000001014794e */ /* 0x000fee0000000000 */
[----:B---3-5:R-:W-:Y:S05]  /*7b30*/  CALL.ABS.NOINC R14 ;  /* 0x000000000e007343 */ /* 0x028fea0003c00000 */
.L_x_111:
[----:B------:R-:W1:Y:S01]  /*7b40*/  LDCU.64 UR8, c[0x4][0x80] ;  /* 0x01001000ff0877ac */ /* 0x000e620008000a00 */
[----:B------:R-:W2:Y:S01]  /*7b50*/  LDC.64 R16, c[0x4][R16] ;  /* 0x0100000010107b82 */ /* 0x000ea20000000a00 */
[----:B------:R-:W-:Y:S02]  /*7b60*/  HFMA2 R12, -RZ, RZ, 0, 5.9604644775390625e-08 ;  /* 0x00000001ff0c7431 */ /* 0x000fe400000001ff */
[----:B------:R-:W-:Y:S02]  /*7b70*/  IMAD.MOV.U32 R8, RZ, RZ, 0x70 ;  /* 0x00000070ff087424 */ /* 0x000fe400078e00ff */
[----:B------:R-:W-:Y:S01]  /*7b80*/  IMAD.MOV.U32 R13, RZ, RZ, RZ ;  /* 0x000000ffff0d7224 */ /* 0x000fe200078e00ff */
[----:B------:R-:W3:Y:S01]  /*7b90*/  LDCU.64 UR6, c[0x4][0x88] ;  /* 0x01001100ff0677ac */ /* 0x000ee20008000a00 */
[----:B------:R-:W4:Y:S01]  /*7ba0*/  LDCU.64 UR4, c[0x4][0x8] ;  /* 0x01000100ff0477ac */ /* 0x000f220008000a00 */
[----:B-1----:R-:W-:Y:S02]  /*7bb0*/  MOV R4, UR8 ;  /* 0x0000000800047c02 */ /* 0x002fe40008000f00 */
[----:B------:R-:W-:Y:S02]  /*7bc0*/  MOV R5, UR9 ;  /* 0x0000000900057c02 */ /* 0x000fe40008000f00 */
[----:B---3--:R-:W-:Y:S01]  /*7bd0*/  MOV R7, UR7 ;  /* 0x0000000700077c02 */ /* 0x008fe20008000f00 */
[----:B------:R-:W-:Y:S01]  /*7be0*/  IMAD.U32 R6, RZ, RZ, UR6 ;  /* 0x00000006ff067e24 */ /* 0x000fe2000f8e00ff */
[----:B----4-:R-:W-:Y:S01]  /*7bf0*/  MOV R11, UR5 ;  /* 0x00000005000b7c02 */ /* 0x010fe20008000f00 */
[----:B------:R-:W-:Y:S02]  /*7c00*/  IMAD.U32 R10, RZ, RZ, UR4 ;  /* 0x00000004ff0a7e24 */ /* 0x000fe4000f8e00ff */
[----:B------:R-:W-:Y:S07]  /*7c10*/  LEPC R20, `(.L_x_110) ;  /* 0x000000001014794e */ /* 0x000fee0000000000 */
[----:B--2---:R-:W-:Y:S05]  /*7c20*/  CALL.ABS.NOINC R16 ;  /* 0x0000000010007343 */ /* 0x004fea0003c00000 */
.L_x_110:
[----:B------:R-:W-:Y:S05]  /*7c30*/  BSYNC.RECONVERGENT B6 ;  /* 0x0000000000067941 */ /* 0x000fea0003800200 */
.L_x_109:
[----:B------:R-:W-:Y:S02]  /*7c40*/  R2UR UR6, R93 ;  /* 0x000000005d0672ca */ /* 0x000fe400000e0000 */
[----:B------:R-:W-:Y:S02]  /*7c50*/  R2UR UR5, R90 ;  /* 0x000000005a0572ca */ /* 0x000fe400000e0000 */
[----:B------:R-:W-:Y:S02]  /*7c60*/  R2UR UR4, R89 ;  /* 0x00000000590472ca */ /* 0x000fe400000e0000 */
[----:B------:R-:W-:Y:S02]  /*7c70*/  ISETP.NE.U32.AND P4, PT, R78, RZ, PT ;  /* 0x000000ff4e00720c */ /* 0x000fe40003f85070 */
[----:B------:R-:W-:Y:S02]  /*7c80*/  ISETP.NE.U32.AND P2, PT, RZ, UR60, PT ;  /* 0x0000003cff007c0c */ /* 0x000fe4000bf45070 */
[----:B------:R-:W-:Y:S02]  /*7c90*/  ISETP.NE.AND.EX P4, PT, R79, RZ, PT, P4 ;  /* 0x000000ff4f00720c */ /* 0x000fe40003f85340 */
[----:B------:R-:W-:Y:S01]  /*7ca0*/  ISETP.NE.AND.EX P2, PT, RZ, UR61, PT, P2 ;  /* 0x0000003dff007c0c */ /* 0x000fe2000bf45320 */
[----:B------:R-:W-:Y:S02]  /*7cb0*/  UISETP.NE.AND UP2, UPT, UR6, URZ, UPT ;  /* 0x000000ff0600728c */ /* 0x000fe4000bf45270 */
[----:B------:R-:W-:Y:S04]  /*7cc0*/  UISETP.NE.U32.AND UP0, UPT, UR5, URZ, UPT ;  /* 0x000000ff0500728c */ /* 0x000fe8000bf05070 */
[----:B------:R-:W-:Y:S01]  /*7cd0*/  UISETP.NE.AND.EX UP1, UPT, UR4, URZ, UPT, UP0 ;  /* 0x000000ff0400728c */ /* 0x000fe2000bf25300 */
[----:B------:R-:W-:Y:S01]  /*7ce0*/  PLOP3.LUT P1, PT, PT, PT, UP2, 0x80, 0x8 ;  /* 0x000000000008781c */ /* 0x000fe20003f2f028 */
[----:B------:R-:W-:Y:S03]  /*7cf0*/  UPLOP3.LUT UP0, UPT, UPT, UPT, UPT, 0x40, 0x4 ;  /* 0x000000000004789c */ /* 0x000fe60003f0e870 */
[----:B------:R-:W-:Y:S06]  /*7d00*/  @UP2 UPLOP3.LUT UP0, UPT, UPT, UPT, UP1, 0x80, 0x8 ;  /* 0x000000000008289c */ /* 0x000fec0003f0f010 */
[----:B------:R-:W-:Y:S01]  /*7d10*/  PLOP3.LUT P0, PT, PT, PT, UP0, 0x80, 0x8 ;  /* 0x000000000008781c */ /* 0x000fe20003f0f008 */
[----:B------:R-:W-:Y:S01]  /*7d20*/  @!UPT UIADD3 URZ, UPT, UPT, URZ, URZ, URZ ;  /* 0x000000fffffff290 */ /* 0x000fe2000fffe0ff */
[----:B------:R-:W-:Y:S11]  /*7d30*/  BRA.U !UP1, `(.L_x_112) ;  /* 0x0000000109407547 */ /* 0x000ff6000b800000 */
[----:B------:R-:W-:Y:S01]  /*7d40*/  UISETP.NE.U32.AND UP0, UPT, UR60, URZ, UPT ;  /* 0x000000ff3c00728c */ /* 0x000fe2000bf05070 */
[----:B------:R-:W-:Y:S01]  /*7d50*/  R2UR UR6, R90 ;  /* 0x000000005a0672ca */ /* 0x000fe200000e0000 */
[----:B------:R-:W1:Y:S01]  /*7d60*/  LDCU.64 UR8, c[0x0][0x358] ;  /* 0x00006b00ff0877ac */ /* 0x000e620008000a00 */
[----:B------:R-:W-:Y:S02]  /*7d70*/  HFMA2 R87, -RZ, RZ, 0, 5.9604644775390625e-08 ;  /* 0x00000001ff577431 */ /* 0x000fe400000001ff */
[----:B------:R-:W-:Y:S01]  /*7d80*/  IMAD.MOV.U32 R0, RZ, RZ, 0x1 ;  /* 0x00000001ff007424 */ /* 0x000fe200078e00ff */
[----:B------:R-:W-:Y:S06]  /*7d90*/  UISETP.NE.AND.EX UP0, UPT, UR61, URZ, UPT, UP0 ;  /* 0x000000ff3d00728c */ /* 0x000fec000bf05300 */
[----:B------:R-:W-:Y:S05]  /*7da0*/  PLOP3.LUT P3, PT, PT, PT, UP0, 0x80, 0x8 ;  /* 0x000000000008781c */ /* 0x000fea0003f6f008 */
[----:B------:R-:W2:Y:S01]  /*7db0*/  @UP0 LDCU.64 UR4, c[0x0][0x988] ;  /* 0x00013100ff0407ac */ /* 0x000ea20008000a00 */
[----:B------:R-:W-:Y:S07]  /*7dc0*/  @UP0 UIMAD UR6, UR50, UR6, URZ ;  /* 0x00000006320602a4 */ /* 0x000fee000f8e02ff */
[----:B------:R-:W-:Y:S01]  /*7dd0*/  @!P3 PRMT R87, R0, 0x7610, R87 ;  /* 0x000076100057b816 */ /* 0x000fe20000000057 */
[----:B--2---:R-:W-:Y:S06]  /*7de0*/  @UP0 UIMAD.WIDE UR4, UR6, 0x4, UR4 ;  /* 0x00000004060408a5 */ /* 0x004fec000f8e0204 */
[----:B------:R-:W-:Y:S02]  /*7df0*/  IMAD.U32 R4, RZ, RZ, UR4 ;  /* 0x00000004ff047e24 */ /* 0x000fe4000f8e00ff */
[----:B------:R-:W-:Y:S03]  /*7e00*/  IMAD.U32 R5, RZ, RZ, UR5 ;  /* 0x00000005ff057e24 */ /* 0x000fe6000f8e00ff */
[----:B------:R-:W2:Y:S02]  /*7e10*/  @!UP0 LDCU UR4, c[0x0][0x980] ;  /* 0x00013000ff0487ac */ /* 0x000ea40008000800 */
[----:B-1---5:R1:W5:Y:S02]  /*7e20*/  @P3 LDG.E R41, desc[UR8][R4.64] ;  /* 0x0000000804293981 */ /* 0x022364000c1e1900 */
[----:B-12---:R-:W-:Y:S02]  /*7e30*/  @!P3 MOV R41, UR4 ;  /* 0x000000040029bc02 */ /* 0x006fe40008000f00 */
.L_x_112:
[----:B------:R-:W-:Y:S05]  /*7e40*/  @!P4 BRA `(.L_x_113) ;  /* 0x000000000024c947 */ /* 0x000fea0003800000 */
[----:B------:R-:W-:Y:S01]  /*7e50*/  ISETP.NE.U32.AND P3, PT, R76, RZ, PT ;  /* 0x000000ff4c00720c */ /* 0x000fe20003f65070 */
[----:B------:R-:W1:Y:S03]  /*7e60*/  LDCU.64 UR4, c[0x0][0x358] ;  /* 0x00006b00ff0477ac */ /* 0x000e660008000a00 */
[----:B------:R-:W-:Y:S11]  /*7e70*/  ISETP.NE.AND.EX P3, PT, R77, RZ, PT, P3 ;  /* 0x000000ff4d00720c */ /* 0x000ff60003f65330 */
[----:B------:R-:W-:Y:S02]  /*7e80*/  @!UPT UIADD3 URZ, UPT, UPT, URZ, URZ, URZ ;  /* 0x000000fffffff290 */ /* 0x000fe4000fffe0ff */
[----:B------:R-:W2:Y:S01]  /*7e90*/  @P3 LDC.64 R4, c[0x0][0x9a8] ;  /* 0x00026a00ff043b82 */ /* 0x000ea20000000a00 */
[----:B------:R-:W-:Y:S04]  /*7ea0*/  @P3 IMAD R0, R78, UR50, RZ ;  /* 0x000000324e003c24 */ /* 0x000fe8000f8e02ff */
[----:B--2---:R-:W-:Y:S05]  /*7eb0*/  @P3 IMAD.WIDE R4, R0, 0x4, R4 ;  /* 0x0000000400043825 */ /* 0x004fea00078e0204 */
[----:B-1---5:R1:W5:Y:S02]  /*7ec0*/  @P3 LDG.E R38, desc[UR4][R4.64] ;  /* 0x0000000404263981 */ /* 0x022364000c1e1900 */
[----:B-1----:R-:W2:Y:S02]  /*7ed0*/  @!P3 LDC R38, c[0x0][0x9a0] ;  /* 0x00026800ff26bb82 */ /* 0x002ea40000000800 */
.L_x_113:
[----:B-----5:R-:W-:Y:S01]  /*7ee0*/  FSETP.NEU.AND P3, PT, R41, RZ, PT ;  /* 0x000000ff2900720b */ /* 0x020fe20003f6d000 */
[----:B------:R-:W-:Y:S01]  /*7ef0*/  BSSY B1, `(.L_x_114) ;  /* 0x0000039000017945 */ /* 0x000fe20003800000 */
[----:B------:R-:W-:Y:S01]  /*7f00*/  SEL R5, RZ, 0xffffffff, P2 ;  /* 0xffffffffff057807 */ /* 0x000fe20001000000 */
[----:B------:R-:W-:Y:S01]  /*7f10*/  IMAD.MOV.U32 R46, RZ, RZ, 0x1 ;  /* 0x00000001ff2e7424 */ /* 0x000fe200078e00ff */
[----:B------:R-:W-:Y:S01]  /*7f20*/  @P1 LOP3.LUT P2, RZ, R87, 0xff, RZ, 0xc0, !PT ;  /* 0x000000ff57ff1812 */ /* 0x000fe2000784c0ff */
[----:B------:R-:W-:Y:S01]  /*7f30*/  IMAD.IADD R39, R37, 0x1, R2 ;  /* 0x0000000125277824 */ /* 0x000fe200078e0202 */
[----:B------:R-:W-:Y:S01]  /*7f40*/  @P1 SEL R0, RZ, 0xffffffff, P3 ;  /* 0xffffffffff001807 */ /* 0x000fe20001800000 */
[----:B------:R-:W-:Y:S01]  /*7f50*/  IMAD R101, R85, -0x10, R96 ;  /* 0xfffffff055657824 */ /* 0x000fe200078e0260 */
[----:B------:R-:W-:Y:S01]  /*7f60*/  LOP3.LUT R83, R83, 0x1, RZ, 0x3c, !PT ;  /* 0x0000000153537812 */ /* 0x000fe200078e3cff */
[----:B------:R-:W-:Y:S01]  /*7f70*/  IMAD.MOV.U32 R47, RZ, RZ, RZ ;  /* 0x000000ffff2f7224 */ /* 0x000fe200078e00ff */
[----:B------:R-:W-:Y:S02]  /*7f80*/  @P0 SEL R0, R5, R0, !P2 ;  /* 0x0000000005000207 */ /* 0x000fe40005000000 */
[----:B------:R-:W-:Y:S02]  /*7f90*/  CS2R R74, SRZ ;  /* 0x00000000004a7805 */ /* 0x000fe4000001ff00 */
[----:B------:R-:W-:Y:S02]  /*7fa0*/  LEA R100, R36, UR51, 0x3 ;  /* 0x0000003324647c11 */ /* 0x000fe4000f8e18ff */
[----:B------:R-:W-:Y:S02]  /*7fb0*/  CS2R R72, SRZ ;  /* 0x0000000000487805 */ /* 0x000fe4000001ff00 */
[----:B------:R-:W-:Y:S02]  /*7fc0*/  @P1 LOP3.LUT R0, R0, 0x1, RZ, 0xc0, !PT ;  /* 0x0000000100001812 */ /* 0x000fe400078ec0ff */
[----:B------:R-:W-:Y:S02]  /*7fd0*/  CS2R R66, SRZ ;  /* 0x0000000000427805 */ /* 0x000fe4000001ff00 */
[----:B------:R-:W-:Y:S02]  /*7fe0*/  SHF.L.U32 R3, R82, 0x1f, RZ ;  /* 0x0000001f52037819 */ /* 0x000fe400000006ff */
[----:B------:R-:W-:Y:S02]  /*7ff0*/  CS2R R64, SRZ ;  /* 0x0000000000407805 */ /* 0x000fe4000001ff00 */
[----:B------:R-:W-:Y:S02]  /*8000*/  ISETP.NE.U32.OR P5, PT, R0, 0x1, !P1 ;  /* 0x000000010000780c */ /* 0x000fe40004fa5470 */
[----:B------:R-:W-:Y:S02]  /*8010*/  CS2R R58, SRZ ;  /* 0x00000000003a7805 */ /* 0x000fe4000001ff00 */
[----:B------:R-:W-:Y:S02]  /*8020*/  PLOP3.LUT P2, PT, PT, PT, UP1, 0x80, 0x8 ;  /* 0x000000000008781c */ /* 0x000fe40003f4f018 */
[----:B------:R-:W-:Y:S02]  /*8030*/  CS2R R56, SRZ ;  /* 0x0000000000387805 */ /* 0x000fe4000001ff00 */
[----:B------:R-:W-:Y:S02]  /*8040*/  LOP3.LUT P4, R97, R87, 0xff, RZ, 0xc0, !PT ;  /* 0x000000ff57617812 */ /* 0x000fe4000788c0ff */
[----:B------:R-:W-:Y:S02]  /*8050*/  CS2R R50, SRZ ;  /* 0x0000000000327805 */ /* 0x000fe4000001ff00 */
[----:B------:R-:W-:Y:S02]  /*8060*/  SEL R0, RZ, 0xffffffff, P3 ;  /* 0xffffffffff007807 */ /* 0x000fe40001800000 */
[----:B------:R-:W-:Y:S02]  /*8070*/  CS2R R48, SRZ ;  /* 0x0000000000307805 */ /* 0x000fe4000001ff00 */
[----:B------:R-:W-:Y:S02]  /*8080*/  P2R R99, PR, RZ, 0x20 ;  /* 0x00000020ff637803 */ /* 0x000fe40000000000 */
[----:B------:R-:W-:Y:S02]  /*8090*/  @P5 SHF.L.U32 R4, R83, 0x1f, RZ ;  /* 0x0000001f53045819 */ /* 0x000fe400000006ff */
[----:B------:R-:W-:Y:S02]  /*80a0*/  @P2 SEL R0, R5, R0, !P4 ;  /* 0x0000000005002207 */ /* 0x000fe40006000000 */
[----:B------:R-:W1:Y:S02]  /*80b0*/  @P5 SYNCS.PHASECHK.TRANS64.TRYWAIT P1, [UR51+0x100], R4 ;  /* 0x00010004ff0055a7 */ /* 0x000e640008021133 */
[----:B------:R-:W-:Y:S04]  /*80c0*/  LOP3.LUT R0, R0, 0x1, RZ, 0xc0, !PT ;  /* 0x0000000100007812 */ /* 0x000fe800078ec0ff */
[----:B------:R-:W-:Y:S04]  /*80d0*/  ISETP.NE.U32.AND P2, PT, R0, 0x1, PT ;  /* 0x000000010000780c */ /* 0x000fe80003f45070 */
[----:B------:R-:W-:Y:S01]  /*80e0*/  P2R R60, PR, RZ, 0x4 ;  /* 0x00000004ff3c7803 */ /* 0x000fe20000000000 */
[----:B------:R3:W4:Y:S01]  /*80f0*/  SYNCS.PHASECHK.TRANS64.TRYWAIT P0, [R100+URZ+0x160], R3 ;  /* 0x00016003640075a7 */ /* 0x00072200080011ff */
[----:B-1----:R-:W-:Y:S01]  /*8100*/  @P5 SEL R46, RZ, 0x1, !P1 ;  /* 0x00000001ff2e5807 */ /* 0x002fe20004800000 */
[----:B---3--:R-:W-:Y:S06]  /*8110*/  @!P5 BRA `(.L_x_115) ;  /* 0x000000000058d947 */ /* 0x008fec0003800000 */
[----:B------:R-:W-:Y:S01]  /*8120*/  IMAD.MOV.U32 R75, RZ, RZ, RZ ;  /* 0x000000ffff4b7224 */ /* 0x000fe200078e00ff */
[----:B------:R-:W-:Y:S01]  /*8130*/  ISETP.NE.AND P1, PT, R46, RZ, PT ;  /* 0x000000ff2e00720c */ /* 0x000fe20003f25270 */
[----:B------:R-:W-:Y:S01]  /*8140*/  BSSY B0, `(.L_x_116) ;  /* 0x000000c000007945 */ /* 0x000fe20003800000 */
[----:B------:R-:W-:Y:S02]  /*8150*/  CS2R R50, SRZ ;  /* 0x0000000000327805 */ /* 0x000fe4000001ff00 */
[----:B------:R-:W-:Y:S02]  /*8160*/  CS2R R48, SRZ ;  /* 0x0000000000307805 */ /* 0x000fe4000001ff00 */
[----:B------:R-:W-:Y:S02]  /*8170*/  CS2R R58, SRZ ;  /* 0x00000000003a7805 */ /* 0x000fe4000001ff00 */
[----:B------:R-:W-:Y:S02]  /*8180*/  CS2R R56, SRZ ;  /* 0x0000000000387805 */ /* 0x000fe4000001ff00 */
[----:B------:R-:W-:Y:S02]  /*8190*/  CS2R R66, SRZ ;  /* 0x0000000000427805 */ /* 0x000fe4000001ff00 */
[----:B------:R-:W-:Y:S02]  /*81a0*/  CS2R R64, SRZ ;  /* 0x0000000000407805 */ /* 0x000fe4000001ff00 */
[----:B------:R-:W-:Y:S01]  /*81b0*/  CS2R R72, SRZ ;  /* 0x0000000000487805 */ /* 0x000fe2000001ff00 */
[----:B------:R-:W-:Y:S06]  /*81c0*/  @P1 BRA `(.L_x_117) ;  /* 0x00000000000c1947 */ /* 0x000fec0003800000 */
[----:B------:R-:W-:Y:S04]  /*81d0*/  SHF.L.U32 R5, R83, 0x1f, RZ ;  /* 0x0000001f53057819 */ /* 0x000fe800000006ff */
[----:B------:R-:W1:Y:S02]  /*81e0*/  SYNCS.PHASECHK.TRANS64.TRYWAIT P1, [UR51+0x100], R5 ;  /* 0x00010005ff0075a7 */ /* 0x000e640008021133 */
[----:B-1----:R-:W-:Y:S05]  /*81f0*/  @!P1 BRA `(.L_x_118) ;  /* 0x00000040006c9947 */ /* 0x002fea0003800000 */
.L_x_117:
[----:B------:R-:W-:Y:S05]  /*8200*/  BSYNC B0 ;  /* 0x0000000000007941 */ /* 0x000fea0003800000 */
.L_x_116:
[----:B------:R-:W-:Y:S01]  /*8210*/  ISETP.NE.AND P1, PT, R60, RZ, PT ;  /* 0x000000ff3c00720c */ /* 0x000fe20003f25270 */
[----:B------:R-:W-:Y:S11]  /*8220*/  HFMA2 R47, -RZ, RZ, 0, 5.9604644775390625e-08 ;  /* 0x00000001ff2f7431 */ /* 0x000ff600000001ff */
[----:B------:R-:W-:Y:S01]  /*8230*/  @!UPT UIADD3 URZ, UPT, UPT, URZ, URZ, URZ ;  /* 0x000000fffffff290 */ /* 0x000fe2000fffe0ff */
[----:B------:R3:W1:Y:S04]  /*8240*/  @P1 LDS.128 R48, [R84] ;  /* 0x0000000054301984 */ /* 0x0006680000000c00 */
[----:B------:R3:W1:Y:S04]  /*8250*/  @P1 LDS.128 R56, [R96+0x10] ;  /* 0x0000100060381984 */ /* 0x0006680000000c00 */
[----:B------:R3:W1:Y:S04]  /*8260*/  @P1 LDS.128 R64, [R94+0x20] ;  /* 0x000020005e401984 */ /* 0x0006680000000c00 */
[----:B------:R3:W1:Y:S02]  /*8270*/  @P1 LDS.128 R72, [R101+0x30] ;  /* 0x0000300065481984 */ /* 0x0006640000000c00 */
.L_x_115:
[----:B------:R-:W-:Y:S05]  /*8280*/  BSYNC B1 ;  /* 0x0000000000017941 */ /* 0x000fea0003800000 */
.L_x_114:
[----:B-1----:R-:W-:Y:S04]  /*8290*/  SHF.R.U32.HI R5, RZ, 0x15, R39 ;  /* 0x00000015ff057819 */ /* 0x002fe80000011627 */
[----:B------:R-:W-:Y:S01]  /*82a0*/  LOP3.LUT P1, RZ, R5, 0x3, R88, 0x48, !PT ;  /* 0x0000000305ff7812 */ /* 0x000fe20007824858 */
[----:B------:R-:W-:Y:S01]  /*82b0*/  @!UPT UIADD3 URZ, UPT, UPT, URZ, URZ, URZ ;  /* 0x000000fffffff290 */ /* 0x000fe2000fffe0ff */
[----:B----4-:R-:W-:Y:S11]  /*82c0*/  @P0 BRA `(.L_x_119) ;  /* 0x0000000000080947 */ /* 0x010ff60003800000 */
[----:B------:R-:W1:Y:S02]  /*82d0*/  SYNCS.PHASECHK.TRANS64.TRYWAIT P0, [R100+URZ+0x160], R3 ;  /* 0x00016003640075a7 */ /* 0x000e6400080011ff */
[----:B-1----:R-:W-:Y:S05]  /*82e0*/  @!P0 BRA `(.L_x_120) ;  /* 0x0000004000488947 */ /* 0x002fea0003800000 */
.L_x_119:
[----:B------:R-:W-:Y:S05]  /*82f0*/  @!P1 BRA `(.L_x_121) ;  /* 0x0000000000409947 */ /* 0x000fea0003800000 */
[----:B------:R-:W4:Y:S01]  /*8300*/  LDCU.64 UR8, c[0x4][0x70] ;  /* 0x01000e00ff0877ac */ /* 0x000f220008000a00 */
[----:B-1----:R-:W-:Y:S01]  /*8310*/  MOV R3, 0x0 ;  /* 0x0000000000037802 */ /* 0x002fe20000000f00 */
[----:B------:R-:W-:Y:S02]  /*8320*/  HFMA2 R12, -RZ, RZ, 0, 5.9604644775390625e-08 ;  /* 0x00000001ff0c7431 */ /* 0x000fe400000001ff */
[----:B------:R-:W-:Y:S02]  /*8330*/  IMAD.MOV.U32 R8, RZ, RZ, 0x192 ;  /* 0x00000192ff087424 */ /* 0x000fe400078e00ff */
[----:B------:R-:W-:Y:S01]  /*8340*/  IMAD.MOV.U32 R13, RZ, RZ, RZ ;  /* 0x000000ffff0d7224 */ /* 0x000fe200078e00ff */
[----:B------:R-:W1:Y:S01]  /*8350*/  LDCU.64 UR6, c[0x4][0x78] ;  /* 0x01000f00ff0677ac */ /* 0x000e620008000a00 */
[----:B------:R-:W2:Y:S01]  /*8360*/  LDC.64 R2, c[0x4][R3] ;  /* 0x0100000003027b82 */ /* 0x000ea20000000a00 */
[----:B------:R-:W5:Y:S01]  /*8370*/  LDCU.64 UR4, c[0x4][0x10] ;  /* 0x01000200ff0477ac */ /* 0x000f620008000a00 */
[----:B----4-:R-:W-:Y:S01]  /*8380*/  MOV R5, UR9 ;  /* 0x0000000900057c02 */ /* 0x010fe20008000f00 */
[----:B------:R-:W-:Y:S01]  /*8390*/  IMAD.U32 R4, RZ, RZ, UR8 ;  /* 0x00000008ff047e24 */ /* 0x000fe2000f8e00ff */
[----:B-1----:R-:W-:Y:S01]  /*83a0*/  MOV R7, UR7 ;  /* 0x0000000700077c02 */ /* 0x002fe20008000f00 */
[----:B------:R-:W-:Y:S01]  /*83b0*/  IMAD.U32 R6, RZ, RZ, UR6 ;  /* 0x00000006ff067e24 */ /* 0x000fe2000f8e00ff */
[----:B-----5:R-:W-:Y:S01]  /*83c0*/  MOV R11, UR5 ;  /* 0x00000005000b7c02 */ /* 0x020fe20008000f00 */
[----:B------:R-:W-:Y:S02]  /*83d0*/  IMAD.U32 R10, RZ, RZ, UR4 ;  /* 0x00000004ff0a7e24 */ /* 0x000fe4000f8e00ff */
[----:B------:R-:W-:Y:S07]  /*83e0*/  LEPC R20, `(.L_x_121) ;  /* 0x000000001014794e */ /* 0x000fee0000000000 */
[----:B--23--:R-:W-:Y:S05]  /*83f0*/  CALL.ABS.NOINC R2 ;  /* 0x0000000002007343 */ /* 0x00cfea0003c00000 */
.L_x_121:
[----:B------:R-:W-:Y:S05]  /*8400*/  WARPSYNC.ALL ;  /* 0x0000000000007948 */ /* 0x000fea0003800000 */
[----:B------:R-:W-:Y:S01]  /*8410*/  R2UR UR4, R39 ;  /* 0x00000000270472ca */ /* 0x000fe200000e0000 */
[--C-:B------:R-:W-:Y:S01]  /*8420*/  HADD2.F32 R40, -RZ, R48.reuse.H0_H0 ;  /* 0x20000030ff287230 */ /* 0x100fe20000004100 */
[----:B------:R-:W-:Y:S01]  /*8430*/  ISETP.NE.AND P0, PT, R86, RZ, PT ;  /* 0x000000ff5600720c */ /* 0x000fe20003f05270 */
[----:B------:R-:W-:Y:S01]  /*8440*/  HADD2.F32 R43, -RZ, R48.H1_H1 ;  /* 0x30000030ff2b7230 */ /* 0x000fe20000004100 */
[----:B------:R-:W-:Y:S01]  /*8450*/  BSSY.RECONVERGENT B0, `(.L_x_122) ;  /* 0x0000086000007945 */ /* 0x000fe20003800200 */
[----:B------:R-:W-:Y:S02]  /*8460*/  HADD2.F32 R42, -RZ, R49.H1_H1 ;  /* 0x30000031ff2a7230 */ /* 0x000fe40000004100 */
[----:B------:R-:W-:Y:S02]  /*8470*/  HADD2.F32 R45, -RZ, R51.H0_H0 ;  /* 0x20000033ff2d7230 */ /* 0x000fe40000004100 */
[----:B------:R-:W-:Y:S04]  /*8480*/  HADD2.F32 R44, -RZ, R75.H1_H1 ;  /* 0x3000004bff2c7230 */ /* 0x000fe80000004100 */
[----:B------:R-:W2:Y:S02]  /*8490*/  LDTM.x32 R4, tmem[UR4] ;  /* 0x00000004000479ee */ /* 0x000ea400082c0000 */
[C---:B--2---:R-:W-:Y:S01]  /*84a0*/  FMUL R0, R38.reuse, R4 ;  /* 0x0000000426007220 */ /* 0x044fe20000400000 */
[C---:B------:R-:W-:Y:S01]  /*84b0*/  FMUL R2, R38.reuse, R5 ;  /* 0x0000000526027220 */ /* 0x040fe20000400000 */
[C---:B-1----:R-:W-:Y:S01]  /*84c0*/  FMUL R3, R38.reuse, R6 ;  /* 0x0000000626037220 */ /* 0x042fe20000400000 */
[C---:B------:R-:W-:Y:S01]  /*84d0*/  FMUL R7, R38.reuse, R7 ;  /* 0x0000000726077220 */ /* 0x040fe20000400000 */
[C---:B------:R-:W-:Y:S01]  /*84e0*/  FFMA R0, R41.reuse, R40, R0 ;  /* 0x0000002829007223 */ /* 0x040fe20000000000 */
[----:B------:R-:W-:Y:S02]  /*84f0*/  HADD2.F32 R40, -RZ, R49.H0_H0 ;  /* 0x20000031ff287230 */ /* 0x000fe40000004100 */
[C---:B------:R-:W-:Y:S01]  /*8500*/  FFMA R2, R41.reuse, R43, R2 ;  /* 0x0000002b29027223 */ /* 0x040fe20000000002 */
[--C-:B------:R-:W-:Y:S02]  /*8510*/  HADD2.F32 R43, -RZ, R50.reuse.H0_H0 ;  /* 0x20000032ff2b7230 */ /* 0x100fe40000004100 */
[C---:B------:R-:W-:Y:S01]  /*8520*/  FMUL R4, R38.reuse, R8 ;  /* 0x0000000826047220 */ /* 0x040fe20000400000 */
[----:B------:R-:W-:Y:S01]  /*8530*/  FMUL R5, R38, R9 ;  /* 0x0000000926057220 */ /* 0x000fe20000400000 */
[C---:B------:R-:W-:Y:S01]  /*8540*/  FFMA R3, R41.reuse, R40, R3 ;  /* 0x0000002829037223 */ /* 0x040fe20000000003 */
[----:B------:R-:W-:Y:S01]  /*8550*/  HADD2.F32 R40, -RZ, R50.H1_H1 ;  /* 0x30000032ff287230 */ /* 0x000fe20000004100 */
[----:B------:R-:W-:Y:S01]  /*8560*/  F2FP.F16.F32.PACK_AB R52, R2, R0 ;  /* 0x000000000234723e */ /* 0x000fe200000000ff */
[C---:B------:R-:W-:Y:S01]  /*8570*/  FFMA R7, R41.reuse, R42, R7 ;  /* 0x0000002a29077223 */ /* 0x040fe20000000007 */
[C---:B------:R-:W-:Y:S01]  /*8580*/  FFMA R4, R41.reuse, R43, R4 ;  /* 0x0000002b29047223 */ /* 0x040fe20000000004 */
[C---:B------:R-:W-:Y:S01]  /*8590*/  FMUL R6, R38.reuse, R10 ;  /* 0x0000000a26067220 */ /* 0x040fe20000400000 */
[----:B------:R-:W-:Y:S02]  /*85a0*/  HADD2.F32 R42, -RZ, R51.H1_H1 ;  /* 0x30000033ff2a7230 */ /* 0x000fe40000004100 */
[----:B------:R-:W-:Y:S01]  /*85b0*/  FFMA R5, R41, R40, R5 ;  /* 0x0000002829057223 */ /* 0x000fe20000000005 */
[----:B------:R-:W-:Y:S01]  /*85c0*/  F2FP.F16.F32.PACK_AB R53, R7, R3 ;  /* 0x000000030735723e */ /* 0x000fe200000000ff */
[----:B------:R-:W-:Y:S01]  /*85d0*/  FFMA R6, R41, R45, R6 ;  /* 0x0000002d29067223 */ /* 0x000fe20000000006 */
[C---:B------:R-:W-:Y:S01]  /*85e0*/  FMUL R11, R38.reuse, R11 ;  /* 0x0000000b260b7220 */ /* 0x040fe20000400000 */
[--C-:B------:R-:W-:Y:S01]  /*85f0*/  HADD2.F32 R40, -RZ, R56.reuse.H0_H0 ;  /* 0x20000038ff287230 */ /* 0x100fe20000004100 */
[----:B------:R-:W-:Y:S01]  /*8600*/  F2FP.F16.F32.PACK_AB R54, R5, R4 ;  /* 0x000000040536723e */ /* 0x000fe200000000ff */
[C---:B------:R-:W-:Y:S01]  /*8610*/  FMUL R8, R38.reuse, R12 ;  /* 0x0000000c26087220 */ /* 0x040fe20000400000 */
[C---:B------:R-:W-:Y:S01]  /*8620*/  FFMA R11, R41.reuse, R42, R11 ;  /* 0x0000002a290b7223 */ /* 0x040fe2000000000b */
[----:B------:R-:W-:Y:S02]  /*8630*/  HADD2.F32 R42, -RZ, R56.H1_H1 ;  /* 0x30000038ff2a7230 */ /* 0x000fe40000004100 */
[C---:B------:R-:W-:Y:S01]  /*8640*/  FMUL R9, R38.reuse, R13 ;  /* 0x0000000d26097220 */ /* 0x040fe20000400000 */
[--C-:B------:R-:W-:Y:S02]  /*8650*/  HADD2.F32 R43, -RZ, R57.reuse.H0_H0 ;  /* 0x20000039ff2b7230 */ /* 0x100fe40000004100 */
[----:B------:R-:W-:Y:S01]  /*8660*/  FFMA R8, R41, R40, R8 ;  /* 0x0000002829087223 */ /* 0x000fe20000000008 */
[----:B------:R-:W-:Y:S01]  /*8670*/  F2FP.F16.F32.PACK_AB R55, R11, R6 ;  /* 0x000000060b37723e */ /* 0x000fe200000000ff */
[----:B------:R-:W-:Y:S01]  /*8680*/  FFMA R9, R41, R42, R9 ;  /* 0x0000002a29097223 */ /* 0x000fe20000000009 */
[C---:B------:R-:W-:Y:S01]  /*8690*/  FMUL R10, R38.reuse, R14 ;  /* 0x0000000e260a7220 */ /* 0x040fe20000400000 */
[----:B------:R-:W-:Y:S02]  /*86a0*/  HADD2.F32 R40, -RZ, R57.H1_H1 ;  /* 0x30000039ff287230 */ /* 0x000fe40000004100 */
[C---:B------:R-:W-:Y:S01]  /*86b0*/  FMUL R15, R38.reuse, R15 ;  /* 0x0000000f260f7220 */ /* 0x040fe20000400000 */
[----:B------:R1:W-:Y:S01]  /*86c0*/  STS.128 [R84], R52 ;  /* 0x0000003454007388 */ /* 0x0003e20000000c00 */
[----:B------:R-:W-:Y:S01]  /*86d0*/  F2FP.F16.F32.PACK_AB R68, R9, R8 ;  /* 0x000000080944723e */ /* 0x000fe200000000ff */
[C---:B------:R-:W-:Y:S01]  /*86e0*/  FFMA R10, R41.reuse, R43, R10 ;  /* 0x0000002b290a7223 */ /* 0x040fe2000000000a */
[--C-:B------:R-:W-:Y:S02]  /*86f0*/  HADD2.F32 R43, -RZ, R58.reuse.H0_H0 ;  /* 0x2000003aff2b7230 */ /* 0x100fe40000004100 */
[----:B------:R-:W-:Y:S01]  /*8700*/  FFMA R15, R41, R40, R15 ;  /* 0x00000028290f7223 */ /* 0x000fe2000000000f */
[C---:B------:R-:W-:Y:S01]  /*8710*/  FMUL R12, R38.reuse, R16 ;  /* 0x00000010260c7220 */ /* 0x040fe20000400000 */
[----:B------:R-:W-:Y:S02]  /*8720*/  HADD2.F32 R42, -RZ, R58.H1_H1 ;  /* 0x3000003aff2a7230 */ /* 0x000fe40000004100 */
[C---:B------:R-:W-:Y:S01]  /*8730*/  FMUL R13, R38.reuse, R17 ;  /* 0x00000011260d7220 */ /* 0x040fe20000400000 */
[--C-:B------:R-:W-:Y:S01]  /*8740*/  HADD2.F32 R45, -RZ, R59.reuse.H0_H0 ;  /* 0x2000003bff2d7230 */ /* 0x100fe20000004100 */
[----:B------:R-:W-:Y:S01]  /*8750*/  F2FP.F16.F32.PACK_AB R69, R15, R10 ;  /* 0x0000000a0f45723e */ /* 0x000fe200000000ff */
[C---:B------:R-:W-:Y:S01]  /*8760*/  FFMA R12, R41.reuse, R43, R12 ;  /* 0x0000002b290c7223 */ /* 0x040fe2000000000c */
[C---:B------:R-:W-:Y:S01]  /*8770*/  FFMA R13, R41.reuse, R42, R13 ;  /* 0x0000002a290d7223 */ /* 0x040fe2000000000d */
[C---:B------:R-:W-:Y:S01]  /*8780*/  FMUL R14, R38.reuse, R18 ;  /* 0x00000012260e7220 */ /* 0x040fe20000400000 */
[----:B------:R-:W-:Y:S02]  /*8790*/  HADD2.F32 R40, -RZ, R59.H1_H1 ;  /* 0x3000003bff287230 */ /* 0x000fe40000004100 */
[C---:B------:R-:W-:Y:S01]  /*87a0*/  FMUL R19, R38.reuse, R19 ;  /* 0x0000001326137220 */ /* 0x040fe20000400000 */
[--C-:B------:R-:W-:Y:S02]  /*87b0*/  HADD2.F32 R43, -RZ, R64.reuse.H0_H0 ;  /* 0x20000040ff2b7230 */ /* 0x100fe40000004100 */
[C---:B------:R-:W-:Y:S01]  /*87c0*/  FFMA R14, R41.reuse, R45, R14 ;  /* 0x0000002d290e7223 */ /* 0x040fe2000000000e */
[C---:B------:R-:W-:Y:S01]  /*87d0*/  FMUL R16, R38.reuse, R20 ;  /* 0x0000001426107220 */ /* 0x040fe20000400000 */
[C---:B------:R-:W-:Y:S01]  /*87e0*/  FFMA R19, R41.reuse, R40, R19 ;  /* 0x0000002829137223 */ /* 0x040fe20000000013 */
[----:B------:R-:W-:Y:S02]  /*87f0*/  HADD2.F32 R40, -RZ, R64.H1_H1 ;  /* 0x30000040ff287230 */ /* 0x000fe40000004100 */
[C---:B------:R-:W-:Y:S01]  /*8800*/  FMUL R17, R38.reuse, R21 ;  /* 0x0000001526117220 */ /* 0x040fe20000400000 */
[--C-:B------:R-:W-:Y:S02]  /*8810*/  HADD2.F32 R45, -RZ, R65.reuse.H0_H0 ;  /* 0x20000041ff2d7230 */ /* 0x100fe40000004100 */
[C---:B------:R-:W-:Y:S01]  /*8820*/  FMUL R18, R38.reuse, R22 ;  /* 0x0000001626127220 */ /* 0x040fe20000400000 */
[----:B------:R-:W-:Y:S02]  /*8830*/  HADD2.F32 R42, -RZ, R65.H1_H1 ;  /* 0x30000041ff2a7230 */ /* 0x000fe40000004100 */
[C---:B------:R-:W-:Y:S01]  /*8840*/  FMUL R23, R38.reuse, R23 ;  /* 0x0000001726177220 */ /* 0x040fe20000400000 */
[C---:B------:R-:W-:Y:S01]  /*8850*/  FFMA R16, R41.reuse, R43, R16 ;  /* 0x0000002b29107223 */ /* 0x040fe20000000010 */
[C---:B------:R-:W-:Y:S01]  /*8860*/  FFMA R17, R41.reuse, R40, R17 ;  /* 0x0000002829117223 */ /* 0x040fe20000000011 */
[C---:B------:R-:W-:Y:S01]  /*8870*/  FFMA R18, R41.reuse, R45, R18 ;  /* 0x0000002d29127223 */ /* 0x040fe20000000012 */
[C---:B------:R-:W-:Y:S01]  /*8880*/  FFMA R23, R41.reuse, R42, R23 ;  /* 0x0000002a29177223 */ /* 0x040fe20000000017 */
[--C-:B------:R-:W-:Y:S02]  /*8890*/  HADD2.F32 R40, -RZ, R66.reuse.H0_H0 ;  /* 0x20000042ff287230 */ /* 0x100fe40000004100 */
[C---:B------:R-:W-:Y:S01]  /*88a0*/  FMUL R20, R38.reuse, R24 ;  /* 0x0000001826147220 */ /* 0x040fe20000400000 */
[----:B------:R-:W-:Y:S02]  /*88b0*/  HADD2.F32 R42, -RZ, R66.H1_H1 ;  /* 0x30000042ff2a7230 */ /* 0x000fe40000004100 */
[C---:B------:R-:W-:Y:S01]  /*88c0*/  FMUL R21, R38.reuse, R25 ;  /* 0x0000001926157220 */ /* 0x040fe20000400000 */
[--C-:B------:R-:W-:Y:S02]  /*88d0*/  HADD2.F32 R43, -RZ, R67.reuse.H0_H0 ;  /* 0x20000043ff2b7230 */ /* 0x100fe40000004100 */
[C---:B------:R-:W-:Y:S01]  /*88e0*/  FMUL R22, R38.reuse, R26 ;  /* 0x0000001a26167220 */ /* 0x040fe20000400000 */
[C---:B------:R-:W-:Y:S01]  /*88f0*/  FFMA R20, R41.reuse, R40, R20 ;  /* 0x0000002829147223 */ /* 0x040fe20000000014 */
[C---:B------:R-:W-:Y:S01]  /*8900*/  FFMA R21, R41.reuse, R42, R21 ;  /* 0x0000002a29157223 */ /* 0x040fe20000000015 */
[----:B------:R-:W-:Y:S02]  /*8910*/  HADD2.F32 R40, -RZ, R67.H1_H1 ;  /* 0x30000043ff287230 */ /* 0x000fe40000004100 */
[----:B------:R-:W-:Y:S01]  /*8920*/  FFMA R22, R41, R43, R22 ;  /* 0x0000002b29167223 */ /* 0x000fe20000000016 */
[C---:B------:R-:W-:Y:S01]  /*8930*/  FMUL R27, R38.reuse, R27 ;  /* 0x0000001b261b7220 */ /* 0x040fe20000400000 */
[--C-:B------:R-:W-:Y:S02]  /*8940*/  HADD2.F32 R43, -RZ, R72.reuse.H0_H0 ;  /* 0x20000048ff2b7230 */ /* 0x100fe40000004100 */
[C---:B------:R-:W-:Y:S01]  /*8950*/  FMUL R24, R38.reuse, R28 ;  /* 0x0000001c26187220 */ /* 0x040fe20000400000 */
[----:B------:R-:W-:Y:S02]  /*8960*/  HADD2.F32 R42, -RZ, R72.H1_H1 ;  /* 0x30000048ff2a7230 */ /* 0x000fe40000004100 */
[C---:B------:R-:W-:Y:S01]  /*8970*/  FMUL R25, R38.reuse, R29 ;  /* 0x0000001d26197220 */ /* 0x040fe20000400000 */
[--C-:B------:R-:W-:Y:S01]  /*8980*/  HADD2.F32 R45, -RZ, R73.reuse.H0_H0 ;  /* 0x20000049ff2d7230 */ /* 0x100fe20000004100 */
[----:B------:R-:W-:Y:S01]  /*8990*/  F2FP.F16.F32.PACK_AB R70, R13, R12 ;  /* 0x0000000c0d46723e */ /* 0x000fe200000000ff */
[C---:B------:R-:W-:Y:S01]  /*89a0*/  FMUL R26, R38.reuse, R30 ;  /* 0x0000001e261a7220 */ /* 0x040fe20000400000 */
[----:B------:R-:W-:Y:S01]  /*89b0*/  F2FP.F16.F32.PACK_AB R71, R19, R14 ;  /* 0x0000000e1347723e */ /* 0x000fe200000000ff */
[C---:B------:R-:W-:Y:S01]  /*89c0*/  FFMA R27, R41.reuse, R40, R27 ;  /* 0x00000028291b7223 */ /* 0x040fe2000000001b */
[C---:B------:R-:W-:Y:S01]  /*89d0*/  FFMA R24, R41.reuse, R43, R24 ;  /* 0x0000002b29187223 */ /* 0x040fe20000000018 */
[----:B------:R-:W-:Y:S02]  /*89e0*/  HADD2.F32 R40, -RZ, R73.H1_H1 ;  /* 0x30000049ff287230 */ /* 0x000fe40000004100 */
[C---:B------:R-:W-:Y:S01]  /*89f0*/  FFMA R25, R41.reuse, R42, R25 ;  /* 0x0000002a29197223 */ /* 0x040fe20000000019 */
[----:B------:R1:W-:Y:S01]  /*8a00*/  STS.128 [R96+0x10], R68 ;  /* 0x0000104460007388 */ /* 0x0003e20000000c00 */
[C---:B------:R-:W-:Y:S01]  /*8a10*/  FMUL R31, R38.reuse, R31 ;  /* 0x0000001f261f7220 */ /* 0x040fe20000400000 */
[--C-:B------:R-:W-:Y:S02]  /*8a20*/  HADD2.F32 R43, -RZ, R74.reuse.H0_H0 ;  /* 0x2000004aff2b7230 */ /* 0x100fe40000004100 */
[C---:B------:R-:W-:Y:S01]  /*8a30*/  FFMA R26, R41.reuse, R45, R26 ;  /* 0x0000002d291a7223 */ /* 0x040fe2000000001a */
[C---:B------:R-:W-:Y:S01]  /*8a40*/  FMUL R28, R38.reuse, R32 ;  /* 0x00000020261c7220 */ /* 0x040fe20000400000 */
[----:B------:R-:W-:Y:S02]  /*8a50*/  HADD2.F32 R42, -RZ, R74.H1_H1 ;  /* 0x3000004aff2a7230 */ /* 0x000fe40000004100 */
[C---:B------:R-:W-:Y:S01]  /*8a60*/  FMUL R29, R38.reuse, R33 ;  /* 0x00000021261d7220 */ /* 0x040fe20000400000 */
[----:B------:R-:W-:Y:S02]  /*8a70*/  HADD2.F32 R45, -RZ, R75.H0_H0 ;  /* 0x2000004bff2d7230 */ /* 0x000fe40000004100 */
[C---:B------:R-:W-:Y:S01]  /*8a80*/  FMUL R30, R38.reuse, R34 ;  /* 0x00000022261e7220 */ /* 0x040fe20000400000 */
[----:B------:R-:W-:Y:S01]  /*8a90*/  FFMA R31, R41, R40, R31 ;  /* 0x00000028291f7223 */ /* 0x000fe2000000001f */
[----:B------:R-:W-:Y:S01]  /*8aa0*/  FMUL R35, R38, R35 ;  /* 0x0000002326237220 */ /* 0x000fe20000400000 */
[----:B------:R-:W-:Y:S01]  /*8ab0*/  F2FP.F16.F32.PACK_AB R104, R17, R16 ;  /* 0x000000101168723e */ /* 0x000fe200000000ff */
[----:B------:R-:W-:Y:S01]  /*8ac0*/  FFMA R28, R41, R43, R28 ;  /* 0x0000002b291c7223 */ /* 0x000fe2000000001c */
[----:B------:R-:W-:Y:S01]  /*8ad0*/  F2FP.F16.F32.PACK_AB R105, R23, R18 ;  /* 0x000000121769723e */ /* 0x000fe200000000ff */
[----:B------:R-:W-:Y:S01]  /*8ae0*/  FFMA R29, R41, R42, R29 ;  /* 0x0000002a291d7223 */ /* 0x000fe2000000001d */
[----:B------:R-:W-:Y:S01]  /*8af0*/  F2FP.F16.F32.PACK_AB R106, R21, R20 ;  /* 0x00000014156a723e */ /* 0x000fe200000000ff */
[----:B------:R-:W-:Y:S01]  /*8b00*/  FFMA R30, R41, R45, R30 ;  /* 0x0000002d291e7223 */ /* 0x000fe2000000001e */
[----:B------:R-:W-:Y:S01]  /*8b10*/  F2FP.F16.F32.PACK_AB R107, R27, R22 ;  /* 0x000000161b6b723e */ /* 0x000fe200000000ff */
[----:B------:R-:W-:Y:S01]  /*8b20*/  FFMA R35, R41, R44, R35 ;  /* 0x0000002c29237223 */ /* 0x000fe20000000023 */
[----:B------:R-:W-:Y:S02]  /*8b30*/  F2FP.F16.F32.PACK_AB R108, R25, R24 ;  /* 0x00000018196c723e */ /* 0x000fe400000000ff */
[----:B------:R-:W-:Y:S01]  /*8b40*/  F2FP.F16.F32.PACK_AB R109, R31, R26 ;  /* 0x0000001a1f6d723e */ /* 0x000fe200000000ff */
[----:B------:R1:W-:Y:S01]  /*8b50*/  STS.128 [R94+0x20], R104 ;  /* 0x000020685e007388 */ /* 0x0003e20000000c00 */
[----:B------:R-:W-:Y:S02]  /*8b60*/  F2FP.F16.F32.PACK_AB R110, R29, R28 ;  /* 0x0000001c1d6e723e */ /* 0x000fe400000000ff */
[----:B------:R-:W-:Y:S05]  /*8b70*/  F2FP.F16.F32.PACK_AB R111, R35, R30 ;  /* 0x0000001e236f723e */ /* 0x000fea00000000ff */
[----:B------:R1:W-:Y:S01]  /*8b80*/  STS.128 [R101+0x30], R108 ;  /* 0x0000306c65007388 */ /* 0x0003e20000000c00 */
[----:B------:R-:W-:Y:S01]  /*8b90*/  @!PT LDS RZ, [RZ] ;  /* 0x00000000fffff984 */ /* 0x000fe20000000800 */
[----:B------:R-:W-:Y:S01]  /*8ba0*/  @!PT LDS RZ, [RZ] ;  /* 0x00000000fffff984 */ /* 0x000fe20000000800 */
[----:B------:R-:W-:Y:S01]  /*8bb0*/  @!PT LDS RZ, [RZ] ;  /* 0x00000000fffff984 */ /* 0x000fe20000000800 */
[----:B------:R-:W-:Y:S01]  /*8bc0*/  @!PT LDS RZ, [RZ] ;  /* 0x00000000fffff984 */ /* 0x000fe20000000800 */
[----:B------:R2:W-:Y:S07]  /*8bd0*/  MEMBAR.ALL.CTA ;  /* 0x0000000000007992 */ /* 0x0005ee0000008000 */
[----:B--2---:R-:W2:Y:S02]  /*8be0*/  FENCE.VIEW.ASYNC.S ;  /* 0x00000000000073c6 */ /* 0x004ea40000000000 */
[----:B--2---:R-:W-:Y:S06]  /*8bf0*/  BAR.SYNC.DEFER_BLOCKING 0x1, 0x80 ;  /* 0x0042000000007b1d */ /* 0x004fec0000010000 */
[----:B------:R-:W-:Y:S05]  /*8c00*/  @P0 BRA `(.L_x_123) ;  /* 0x0000000000280947 */ /* 0x000fea0003800000 */
[----:B------:R-:W2:Y:S01]  /*8c10*/  LDCU.64 UR6, c[0x0][0x348] ;  /* 0x00006900ff0677ac */ /* 0x000ea20008000a00 */
[----:B------:R-:W-:Y:S01]  /*8c20*/  UIADD3 UR4, UPT, UPT, UR51, 0x200, URZ ;  /* 0x0000020033047890 */ /* 0x000fe2000fffe0ff */
[----:B------:R-:W-:Y:S05]  /*8c30*/  UMOV UR41, UR53 ;  /* 0x0000003500297c82 */ /* 0x000fea0008000000 */
[----:B------:R-:W-:Y:S04]  /*8c40*/  MOV R80, UR4 ;  /* 0x0000000400507c02 */ /* 0x000fe80008000f00 */
[----:B------:R-:W-:Y:S01]  /*8c50*/  R2UR UR40, R80 ;  /* 0x00000000502872ca */ /* 0x000fe200000e0000 */
[----:B--2---:R-:W-:Y:S04]  /*8c60*/  UIADD3 UR4, UP0, UPT, UR6, 0x780, URZ ;  /* 0x0000078006047890 */ /* 0x004fe8000ff1e0ff */
[----:B------:R-:W-:Y:S09]  /*8c70*/  UIADD3.X UR5, UPT, UPT, URZ, UR7, URZ, UP0, !UPT ;  /* 0x00000007ff057290 */ /* 0x000ff200087fe4ff */
[----:B------:R2:W-:Y:S01]  /*8c80*/  UTMASTG.5D [UR40], [UR4] ;  /* 0x00000028040073b5 */ /* 0x0005e20008020000 */
[----:B------:R0:W-:Y:S01]  /*8c90*/  UTMACMDFLUSH ;  /* 0x00000000000079b7 */ /* 0x0001e20000000000 */
[----:B--2---:R-:W-:Y:S04]  /*8ca0*/  DEPBAR.LE SB0, 0x1 ;  /* 0x000080400000791a */ /* 0x004fe80000000000 */
.L_x_123:
[----:B------:R-:W-:Y:S05]  /*8cb0*/  BSYNC.RECONVERGENT B0 ;  /* 0x0000000000007941 */ /* 0x000fea0003800200 */
.L_x_122:
[----:B------:R-:W-:Y:S01]  /*8cc0*/  BAR.SYNC.DEFER_BLOCKING 0x1, 0x80 ;  /* 0x0042000000007b1d */ /* 0x000fe20000010000 */
[----:B------:R-:W-:Y:S01]  /*8cd0*/  ISETP.NE.AND P1, PT, R99, RZ, PT ;  /* 0x000000ff6300720c */ /* 0x000fe20003f25270 */
[----:B------:R-:W-:Y:S01]  /*8ce0*/  UISETP.NE.AND UP0, UPT, UR55, URZ, UPT ;  /* 0x000000ff3700728c */ /* 0x000fe2000bf05270 */
[----:B------:R-:W-:Y:S11]  /*8cf0*/  LEA R3, R47, UR51, 0x3 ;  /* 0x000000332f037c11 */ /* 0x000ff6000f8e18ff */
[----:B------:R-:W-:Y:S01]  /*8d00*/  @P1 SHF.L.U32 R4, R83, 0x1f, RZ ;  /* 0x0000001f53041819 */ /* 0x000fe200000006ff */
[----:B------:R-:W-:Y:S06]  /*8d10*/  BRA.U !UP0, `(.L_x_124) ;  /* 0x0000000108247547 */ /* 0x000fec000b800000 */
[----:B------:R-:W2:Y:S01]  /*8d20*/  S2R R0, SR_CgaCtaId ;  /* 0x0000000000007919 */ /* 0x000ea20000008800 */
[----:B------:R-:W-:Y:S01]  /*8d30*/  IMAD.U32 R2, RZ, RZ, UR52 ;  /* 0x00000034ff027e24 */ /* 0x000fe2000f8e00ff */
[----:B------:R-:W-:Y:S04]  /*8d40*/  UIADD3 UR4, UPT, UPT, UR52, 0x1, URZ ;  /* 0x0000000134047890 */ /* 0x000fe8000fffe0ff */
[----:B------:R-:W-:Y:S01]  /*8d50*/  @P1 LEA R2, R2, UR51, 0x3 ;  /* 0x0000003302021c11 */ /* 0x000fe2000f8e18ff */
[----:B------:R-:W-:Y:S04]  /*8d60*/  UISETP.NE.AND UP0, UPT, UR4, 0x4, UPT ;  /* 0x000000040400788c */ /* 0x000fe8000bf05270 */
[----:B------:R-:W-:Y:S01]  /*8d70*/  @P1 VIADD R5, R2, 0x120 ;  /* 0x0000012002051836 */ /* 0x000fe20000000000 */
[----:B------:R-:W-:Y:S04]  /*8d80*/  USEL UR52, UR4, URZ, UP0 ;  /* 0x000000ff04347287 */ /* 0x000fe80008000000 */
[----:B--2---:R-:W-:Y:S04]  /*8d90*/  @P1 PRMT R0, R0, 0x654, R5 ;  /* 0x0000065400001816 */ /* 0x004fe80000000005 */
[----:B------:R2:W-:Y:S04]  /*8da0*/  @P1 SYNCS.ARRIVE.TRANS64.RED.A1T0 RZ, [R0+URZ], RZ ;  /* 0x000000ff00ff19a7 */ /* 0x0005e800081004ff */
.L_x_124:
[----:B------:R-:W4:Y:S01]  /*8db0*/  @P1 SYNCS.PHASECHK.TRANS64.TRYWAIT P0, [R3+URZ+0x100], R4 ;  /* 0x00010004030015a7 */ /* 0x000f2200080011ff */
[----:B------:R-:W-:Y:S01]  /*8dc0*/  BSSY B1, `(.L_x_125) ;  /* 0x0000016000017945 */ /* 0x000fe20003800000 */
[----:B----4-:R-:W-:Y:S03]  /*8dd0*/  @P1 SEL R46, RZ, 0x1, !P0 ;  /* 0x00000001ff2e1807 */ /* 0x010fe60004000000 */
[----:B------:R-:W-:Y:S05]  /*8de0*/  @!P1 BRA `(.L_x_126) ;  /* 0x00000000004c9947 */ /* 0x000fea0003800000 */
[----:B------:R-:W-:Y:S01]  /*8df0*/  ISETP.NE.AND P0, PT, R46, RZ, PT ;  /* 0x000000ff2e00720c */ /* 0x000fe20003f05270 */
[----:B------:R-:W-:Y:S01]  /*8e00*/  BSSY B0, `(.L_x_127) ;  /* 0x000000b000007945 */ /* 0x000fe20003800000 */
[----:B------:R-:W-:Y:S11]  /*8e10*/  ISETP.NE.AND P1, PT, R60, RZ, PT ;  /* 0x000000ff3c00720c */ /* 0x000ff60003f25270 */
[----:B------:R-:W-:Y:S02]  /*8e20*/  @!UPT UIADD3 URZ, UPT, UPT, URZ, URZ, URZ ;  /* 0x000000fffffff290 */ /* 0x000fe4000fffe0ff */
[C---:B------:R-:W-:Y:S01]  /*8e30*/  @P1 IMAD R6, R47.reuse, 0x2000, R84 ;  /* 0x000020002f061824 */ /* 0x040fe200078e0254 */
[C---:B------:R-:W-:Y:S01]  /*8e40*/  @P1 LEA R4, R47.reuse, R94, 0xd ;  /* 0x0000005e2f041211 */ /* 0x040fe200078e68ff */
[C---:B------:R-:W-:Y:S02]  /*8e50*/  @P1 IMAD R5, R47.reuse, 0x2000, R96 ;  /* 0x000020002f051824 */ /* 0x040fe400078e0260 */
[----:B------:R-:W-:Y:S01]  /*8e60*/  @P1 IMAD R2, R47, 0x2000, R101 ;  /* 0x000020002f021824 */ /* 0x000fe200078e0265 */
[----:B------:R-:W-:Y:S06]  /*8e70*/  @P0 BRA `(.L_x_128) ;  /* 0x00000000000c0947 */ /* 0x000fec0003800000 */
[----:B--2---:R-:W-:Y:S04]  /*8e80*/  SHF.L.U32 R0, R83, 0x1f, RZ ;  /* 0x0000001f53007819 */ /* 0x004fe800000006ff */
[----:B------:R-:W2:Y:S02]  /*8e90*/  SYNCS.PHASECHK.TRANS64.TRYWAIT P0, [R3+URZ+0x100], R0 ;  /* 0x00010000030075a7 */ /* 0x000ea400080011ff */
[----:B--2---:R-:W-:Y:S05]  /*8ea0*/  @!P0 BRA `(.L_x_129) ;  /* 0x00000034006c8947 */ /* 0x004fea0003800000 */
.L_x_128:
[----:B------:R-:W-:Y:S05]  /*8eb0*/  BSYNC B0 ;  /* 0x0000000000007941 */ /* 0x000fea0003800000 */
.L_x_127:
[----:B------:R-:W-:Y:S02]  /*8ec0*/  ISETP.NE.AND P0, PT, R60, RZ, PT ;  /* 0x000000ff3c00720c */ /* 0x000fe40003f05270 */
[----:B------:R-:W-:Y:S11]  /*8ed0*/  IADD3 R47, PT, PT, R47, 0x1, RZ ;  /* 0x000000012f2f7810 */ /* 0x000ff60007ffe0ff */
[----:B------:R4:W1:Y:S04]  /*8ee0*/  @P0 LDS.128 R48, [R6] ;  /* 0x0000000006300984 */ /* 0x0008680000000c00 */
[----:B------:R4:W1:Y:S04]  /*8ef0*/  @P0 LDS.128 R56, [R5+0x10] ;  /* 0x0000100005380984 */ /* 0x0008680000000c00 */
[----:B------:R4:W1:Y:S04]  /*8f00*/  @P0 LDS.128 R64, [R4+0x20] ;  /* 0x0000200004400984 */ /* 0x0008680000000c00 */
[----:B------:R4:W1:Y:S02]  /*8f10*/  @P0 LDS.128 R72, [R2+0x30] ;  /* 0x0000300002480984 */ /* 0x0008640000000c00 */
.L_x_126:
[----:B------:R-:W-:Y:S05]  /*8f20*/  BSYNC B1 ;  /* 0x0000000000017941 */ /* 0x000fea0003800000 */
.L_x_125:
[----:B--2---:R-:W-:Y:S05]  /*8f30*/  VIADD R3, R39, 0x20 ;  /* 0x0000002027037836 */ /* 0x004fea0000000000 */
[----:B------:R-:W-:Y:S04]  /*8f40*/  SHF.R.U32.HI R3, RZ, 0x15, R3 ;  /* 0x00000015ff037819 */ /* 0x000fe80000011603 */
[----:B------:R-:W-:Y:S11]  /*8f50*/  LOP3.LUT P0, RZ, R3, 0x3, R88, 0x48, !PT ;  /* 0x0000000303ff7812 */ /* 0x000ff60007804858 */
[----:B------:R-:W-:Y:S02]  /*8f60*/  @!UPT UIADD3 URZ, UPT, UPT, URZ, URZ, URZ ;  /* 0x000000fffffff290 */ /* 0x000fe4000fffe0ff */
[----:B------:R-:W-:Y:S05]  /*8f70*/  @!P0 BRA `(.L_x_130) ;  /* 0x0000000000408947 */ /* 0x000fea0003800000 */
[----:B------:R-:W2:Y:S01]  /*8f80*/  LDCU.64 UR8, c[0x4][0x70] ;  /* 0x01000e00ff0877ac */ /* 0x000ea20008000a00 */
[----:B------:R-:W-:Y:S01]  /*8f90*/  MOV R3, 0x0 ;  /* 0x0000000000037802 */ /* 0x000fe20000000f00 */
[----:B------:R-:W-:Y:S02]  /*8fa0*/  HFMA2 R12, -RZ, RZ, 0, 5.9604644775390625e-08 ;  /* 0x00000001ff0c7431 */ /* 0x000fe400000001ff */
[----:B------:R-:W-:Y:S02]  /*8fb0*/  IMAD.MOV.U32 R8, RZ, RZ, 0x192 ;  /* 0x00000192ff087424 */ /* 0x000fe400078e00ff */
[----:B------:R-:W-:Y:S01]  /*8fc0*/  IMAD.MOV.U32 R13, RZ, RZ, RZ ;  /* 0x000000ffff0d7224 */ /* 0x000fe200078e00ff */
[----:B------:R-:W5:Y:S01]  /*8fd0*/  LDCU.64 UR6, c[0x4][0x78] ;  /* 0x01000f00ff0677ac */ /* 0x000f620008000a00 */
[----:B----4-:R-:W4:Y:S01]  /*8fe0*/  LDC.64 R2, c[0x4][R3] ;  /* 0x0100000003027b82 */ /* 0x010f220000000a00 */
[----:B------:R-:W3:Y:S01]  /*8ff0*/  LDCU.64 UR4, c[0x4][0x10] ;  /* 0x01000200ff0477ac */ /* 0x000ee20008000a00 */
[----:B--2---:R-:W-:Y:S01]  /*9000*/  MOV R5, UR9 ;  /* 0x0000000900057c02 */ /* 0x004fe20008000f00 */
[----:B------:R-:W-:Y:S01]  /*9010*/  IMAD.U32 R4, RZ, RZ, UR8 ;  /* 0x00000008ff047e24 */ /* 0x000fe2000f8e00ff */
[----:B-----5:R-:W-:Y:S01]  /*9020*/  MOV R7, UR7 ;  /* 0x0000000700077c02 */ /* 0x020fe20008000f00 */
[----:B------:R-:W-:Y:S01]  /*9030*/  IMAD.U32 R6, RZ, RZ, UR6 ;  /* 0x00000006ff067e24 */ /* 0x000fe2000f8e00ff */
[----:B---3--:R-:W-:Y:S01]  /*9040*/  MOV R11, UR5 ;  /* 0x00000005000b7c02 */ /* 0x008fe20008000f00 */
[----:B------:R-:W-:Y:S02]  /*9050*/  IMAD.U32 R10, RZ, RZ, UR4 ;  /* 0x00000004ff0a7e24 */ /* 0x000fe4000f8e00ff */
[----:B------:R-:W-:Y:S07]  /*9060*/  LEPC R20, `(.L_x_130) ;  /* 0x000000001014794e */ /* 0x000fee0000000000 */
[----:B-1--4-:R-:W-:Y:S05]  /*9070*/  CALL.ABS.NOINC R2 ;  /* 0x0000000002007343 */ /* 0x012fea0003c00000 */
.L_x_130:
[----:B------:R-:W-:Y:S05]  /*9080*/  WARPSYNC.ALL ;  /* 0x0000000000007948 */ /* 0x000fea0003800000 */
[----:B------:R-:W-:Y:S01]  /*9090*/  R2UR UR4, R39 ;  /* 0x00000000270472ca */ /* 0x000fe200000e0000 */
[--C-:B-1----:R-:W-:Y:S01]  /*90a0*/  HADD2.F32 R40, -RZ, R48.reuse.H0_H0 ;  /* 0x20000030ff287230 */ /* 0x102fe20000004100 */
[----:B------:R-:W1:Y:S01]  /*90b0*/  S2R R102, SR_CgaCtaId ;  /* 0x0000000000667919 */ /* 0x000e620000008800 */
[----:B------:R-:W-:Y:S01]  /*90c0*/  HADD2.F32 R43, -RZ, R48.H1_H1 ;  /* 0x30000030ff2b7230 */ /* 0x000fe20000004100 */
[----:B------:R-:W-:Y:S01]  /*90d0*/  ISETP.NE.AND P6, PT, R99, RZ, PT ;  /* 0x000000ff6300720c */ /* 0x000fe20003fc5270 */
[----:B------:R-:W-:Y:S01]  /*90e0*/  HADD2.F32 R42, -RZ, R49.H1_H1 ;  /* 0x30000031ff2a7230 */ /* 0x000fe20000004100 */
[----:B------:R-:W-:Y:S01]  /*90f0*/  ISETP.NE.AND P0, PT, R86, RZ, PT ;  /* 0x000000ff5600720c */ /* 0x000fe20003f05270 */
[--C-:B------:R-:W-:Y:S01]  /*9100*/  HADD2.F32 R44, -RZ, R50.reuse.H1_H1 ;  /* 0x30000032ff2c7230 */ /* 0x100fe20000004100 */
[----:B------:R-:W-:Y:S01]  /*9110*/  MOV R61, UR52 ;  /* 0x00000034003d7c02 */ /* 0x000fe20008000f00 */
[----:B------:R-:W-:Y:S01]  /*9120*/  HADD2.F32 R45, -RZ, R59.H0_H0 ;  /* 0x2000003bff2d7230 */ /* 0x000fe20000004100 */
[----:B------:R-:W-:Y:S01]  /*9130*/  BSSY.RECONVERGENT B0, `(.L_x_131) ;  /* 0x0000086000007945 */ /* 0x000fe20003800200 */
[----:B------:R-:W-:Y:S02]  /*9140*/  LEA R62, R47, UR51, 0x3 ;  /* 0x000000332f3e7c11 */ /* 0x000fe4000f8e18ff */
[----:B----4-:R-:W2:Y:S04]  /*9150*/  LDTM.x32 R4, tmem[UR4+0x20] ;  /* 0x00002004000479ee */ /* 0x010ea800082c0000 */
[----:B------:R-:W-:Y:S02]  /*9160*/  @P6 LEA R61, R61, UR51, 0x3 ;  /* 0x000000333d3d6c11 */ /* 0x000fe4000f8e18ff */
[----:B------:R-:W-:Y:S02]  /*9170*/  @P6 SHF.L.U32 R63, R83, 0x1f, RZ ;  /* 0x0000001f533f6819 */ /* 0x000fe400000006ff */
[----:B------:R-:W-:Y:S01]  /*9180*/  @P6 IADD3 R61, PT, PT, R61, 0x120, RZ ;  /* 0x000001203d3d6810 */ /* 0x000fe20007ffe0ff */
[C---:B--2---:R-:W-:Y:S01]  /*9190*/  FMUL R0, R38.reuse, R4 ;  /* 0x0000000426007220 */ /* 0x044fe20000400000 */
[C---:B------:R-:W-:Y:S01]  /*91a0*/  FMUL R2, R38.reuse, R5 ;  /* 0x0000000526027220 */ /* 0x040fe20000400000 */
[C---:B------:R-:W-:Y:S01]  /*91b0*/  FMUL R3, R38.reuse, R6 ;  /* 0x0000000626037220 */ /* 0x040fe20000400000 */
[C---:B------:R-:W-:Y:S01]  /*91c0*/  FMUL R7, R38.reuse, R7 ;  /* 0x0000000726077220 */ /* 0x040fe20000400000 */
[C---:B------:R-:W-:Y:S01]  /*91d0*/  FFMA R0, R41.reuse, R40, R0 ;  /* 0x0000002829007223 */ /* 0x040fe20000000000 */
[----:B------:R-:W-:Y:S02]  /*91e0*/  HADD2.F32 R40, -RZ, R49.H0_H0 ;  /* 0x20000031ff287230 */ /* 0x000fe40000004100 */
[C---:B------:R-:W-:Y:S01]  /*91f0*/  FFMA R2, R41.reuse, R43, R2 ;  /* 0x0000002b29027223 */ /* 0x040fe20000000002 */
[C---:B------:R-:W-:Y:S01]  /*9200*/  FMUL R4, R38.reuse, R8 ;  /* 0x0000000826047220 */ /* 0x040fe20000400000 */
[--C-:B------:R-:W-:Y:S02]  /*9210*/  HADD2.F32 R43, -RZ, R51.reuse.H0_H0 ;  /* 0x20000033ff2b7230 */ /* 0x100fe40000004100 */
[----:B------:R-:W-:Y:S01]  /*9220*/  FMUL R5, R38, R9 ;  /* 0x0000000926057220 */ /* 0x000fe20000400000 */
[C---:B------:R-:W-:Y:S01]  /*9230*/  FFMA R3, R41.reuse, R40, R3 ;  /* 0x0000002829037223 */ /* 0x040fe20000000003 */
[----:B------:R-:W-:Y:S01]  /*9240*/  HADD2.F32 R40, -RZ, R50.H0_H0 ;  /* 0x20000032ff287230 */ /* 0x000fe20000004100 */
[----:B------:R-:W-:Y:S01]  /*9250*/  F2FP.F16.F32.PACK_AB R52, R2, R0 ;  /* 0x000000000234723e */ /* 0x000fe200000000ff */
[C---:B------:R-:W-:Y:S01]  /*9260*/  FFMA R7, R41.reuse, R42, R7 ;  /* 0x0000002a29077223 */ /* 0x040fe20000000007 */
[----:B------:R-:W-:Y:S02]  /*9270*/  HADD2.F32 R42, -RZ, R51.H1_H1 ;  /* 0x30000033ff2a7230 */ /* 0x000fe40000004100 */
[C---:B------:R-:W-:Y:S01]  /*9280*/  FMUL R6, R38.reuse, R10 ;  /* 0x0000000a26067220 */ /* 0x040fe20000400000 */
[C---:B------:R-:W-:Y:S01]  /*9290*/  FFMA R4, R41.reuse, R40, R4 ;  /* 0x0000002829047223 */ /* 0x040fe20000000004 */
        /* <DEDUP_REMOVED lines=17> */
[----:B------:R2:W-:Y:S01]  /*93b0*/  STS.128 [R84+0x2000], R52 ;  /* 0x0020003454007388 */ /* 0x0005e20000000c00 */
[----:B------:R-:W-:Y:S01]  /*93c0*/  F2FP.F16.F32.PACK_AB R68, R9, R8 ;  /* 0x000000080944723e */ /* 0x000fe200000000ff */
[C---:B------:R-:W-:Y:S01]  /*93d0*/  FFMA R10, R41.reuse, R43, R10 ;  /* 0x0000002b290a7223 */ /* 0x040fe2000000000a */
[--C-:B------:R-:W-:Y:S02]  /*93e0*/  HADD2.F32 R43, -RZ, R58.reuse.H0_H0 ;  /* 0x2000003aff2b7230 */ /* 0x100fe40000004100 */
[----:B------:R-:W-:Y:S01]  /*93f0*/  FFMA R15, R41, R40, R15 ;  /* 0x00000028290f7223 */ /* 0x000fe2000000000f */
[C---:B------:R-:W-:Y:S01]  /*9400*/  FMUL R12, R38.reuse, R16 ;  /* 0x00000010260c7220 */ /* 0x040fe20000400000 */
[----:B------:R-:W-:Y:S02]  /*9410*/  HADD2.F32 R42, -RZ, R58.H1_H1 ;  /* 0x3000003aff2a7230 */ /* 0x000fe40000004100 */
[C---:B------:R-:W-:Y:S01]  /*9420*/  FMUL R13, R38.reuse, R17 ;  /* 0x00000011260d7220 */ /* 0x040fe20000400000 */
[C---:B------:R-:W-:Y:S01]  /*9430*/  FMUL R14, R38.reuse, R18 ;  /* 0x00000012260e7220 */ /* 0x040fe20000400000 */
[----:B------:R-:W-:Y:S01]  /*9440*/  F2FP.F16.F32.PACK_AB R69, R15, R10 ;  /* 0x0000000a0f45723e */ /* 0x000fe200000000ff */
[C---:B------:R-:W-:Y:S01]  /*9450*/  FFMA R12, R41.reuse, R43, R12 ;  /* 0x0000002b290c7223 */ /* 0x040fe2000000000c */
[----:B------:R-:W-:Y:S02]  /*9460*/  HADD2.F32 R40, -RZ, R59.H1_H1 ;  /* 0x3000003bff287230 */ /* 0x000fe40000004100 */
[C---:B------:R-:W-:Y:S01]  /*9470*/  FFMA R13, R41.reuse, R42, R13 ;  /* 0x0000002a290d7223 */ /* 0x040fe2000000000d */
[C---:B------:R-:W-:Y:S01]  /*9480*/  FMUL R19, R38.reuse, R19 ;  /* 0x0000001326137220 */ /* 0x040fe20000400000 */
[--C-:B------:R-:W-:Y:S02]  /*9490*/  HADD2.F32 R43, -RZ, R64.reuse.H0_H0 ;  /* 0x20000040ff2b7230 */ /* 0x100fe40000004100 */
[C---:B------:R-:W-:Y:S01]  /*94a0*/  FMUL R16, R38.reuse, R20 ;  /* 0x0000001426107220 */ /* 0x040fe20000400000 */
[----:B------:R-:W-:Y:S02]  /*94b0*/  HADD2.F32 R42, -RZ, R64.H1_H1 ;  /* 0x30000040ff2a7230 */ /* 0x000fe40000004100 */
[C---:B------:R-:W-:Y:S01]  /*94c0*/  FMUL R17, R38.reuse, R21 ;  /* 0x0000001526117220 */ /* 0x040fe20000400000 */
[C---:B------:R-:W-:Y:S01]  /*94d0*/  FFMA R14, R41.reuse, R45, R14 ;  /* 0x0000002d290e7223 */ /* 0x040fe2000000000e */
[C---:B------:R-:W-:Y:S01]  /*94e0*/  FFMA R19, R41.reuse, R40, R19 ;  /* 0x0000002829137223 */ /* 0x040fe20000000013 */
[--C-:B------:R-:W-:Y:S02]  /*94f0*/  HADD2.F32 R45, -RZ, R65.reuse.H0_H0 ;  /* 0x20000041ff2d7230 */ /* 0x100fe40000004100 */
[C---:B------:R-:W-:Y:S01]  /*9500*/  FFMA R16, R41.reuse, R43, R16 ;  /* 0x0000002b29107223 */ /* 0x040fe20000000010 */
[C---:B------:R-:W-:Y:S01]  /*9510*/  FMUL R18, R38.reuse, R22 ;  /* 0x0000001626127220 */ /* 0x040fe20000400000 */
[----:B------:R-:W-:Y:S02]  /*9520*/  HADD2.F32 R40, -RZ, R65.H1_H1 ;  /* 0x30000041ff287230 */ /* 0x000fe40000004100 */
[C---:B------:R-:W-:Y:S01]  /*9530*/  FFMA R17, R41.reuse, R42, R17 ;  /* 0x0000002a29117223 */ /* 0x040fe20000000011 */
[C---:B------:R-:W-:Y:S01]  /*9540*/  FMUL R23, R38.reuse, R23 ;  /* 0x0000001726177220 */ /* 0x040fe20000400000 */
[--C-:B------:R-:W-:Y:S02]  /*9550*/  HADD2.F32 R42, -RZ, R66.reuse.H0_H0 ;  /* 0x20000042ff2a7230 */ /* 0x100fe40000004100 */
[C---:B------:R-:W-:Y:S01]  /*9560*/  FMUL R20, R38.reuse, R24 ;  /* 0x0000001826147220 */ /* 0x040fe20000400000 */
[C---:B------:R-:W-:Y:S01]  /*9570*/  FFMA R18, R41.reuse, R45, R18 ;  /* 0x0000002d29127223 */ /* 0x040fe20000000012 */
        /* <DEDUP_REMOVED lines=11> */
[----:B------:R-:W-:Y:S01]  /*9630*/  FFMA R27, R41, R42, R27 ;  /* 0x0000002a291b7223 */ /* 0x000fe2000000001b */
[C---:B------:R-:W-:Y:S01]  /*9640*/  FMUL R24, R38.reuse, R28 ;  /* 0x0000001c26187220 */ /* 0x040fe20000400000 */
[----:B------:R-:W-:Y:S02]  /*9650*/  HADD2.F32 R42, -RZ, R72.H1_H1 ;  /* 0x30000048ff2a7230 */ /* 0x000fe40000004100 */
[C---:B------:R-:W-:Y:S01]  /*9660*/  FMUL R25, R38.reuse, R29 ;  /* 0x0000001d26197220 */ /* 0x040fe20000400000 */
[--C-:B------:R-:W-:Y:S02]  /*9670*/  HADD2.F32 R43, -RZ, R73.reuse.H0_H0 ;  /* 0x20000049ff2b7230 */ /* 0x100fe40000004100 */
[C---:B------:R-:W-:Y:S01]  /*9680*/  FMUL R26, R38.reuse, R30 ;  /* 0x0000001e261a7220 */ /* 0x040fe20000400000 */
[----:B------:R-:W-:Y:S01]  /*9690*/  F2FP.F16.F32.PACK_AB R70, R13, R12 ;  /* 0x0000000c0d46723e */ /* 0x000fe200000000ff */
[----:B------:R-:W-:Y:S01]  /*96a0*/  FFMA R24, R41, R40, R24 ;  /* 0x0000002829187223 */ /* 0x000fe20000000018 */
[----:B------:R-:W-:Y:S01]  /*96b0*/  F2FP.F16.F32.PACK_AB R71, R19, R14 ;  /* 0x0000000e1347723e */ /* 0x000fe200000000ff */
[C---:B------:R-:W-:Y:S01]  /*96c0*/  FFMA R25, R41.reuse, R42, R25 ;  /* 0x0000002a29197223 */ /* 0x040fe20000000019 */
[C---:B------:R-:W-:Y:S01]  /*96d0*/  FFMA R26, R41.reuse, R43, R26 ;  /* 0x0000002b291a7223 */ /* 0x040fe2000000001a */
[----:B------:R-:W-:Y:S02]  /*96e0*/  HADD2.F32 R40, -RZ, R73.H1_H1 ;  /* 0x30000049ff287230 */ /* 0x000fe40000004100 */
[C---:B------:R-:W-:Y:S01]  /*96f0*/  FMUL R31, R38.reuse, R31 ;  /* 0x0000001f261f7220 */ /* 0x040fe20000400000 */
[----:B------:R4:W-:Y:S01]  /*9700*/  STS.128 [R96+0x2010], R68 ;  /* 0x0020104460007388 */ /* 0x0009e20000000c00 */
[--C-:B------:R-:W-:Y:S02]  /*9710*/  HADD2.F32 R43, -RZ, R74.reuse.H0_H0 ;  /* 0x2000004aff2b7230 */ /* 0x100fe40000004100 */
[C---:B------:R-:W-:Y:S01]  /*9720*/  FMUL R28, R38.reuse, R32 ;  /* 0x00000020261c7220 */ /* 0x040fe20000400000 */
[----:B------:R-:W-:Y:S02]  /*9730*/  HADD2.F32 R42, -RZ, R74.H1_H1 ;  /* 0x3000004aff2a7230 */ /* 0x000fe40000004100 */
[C---:B------:R-:W-:Y:S01]  /*9740*/  FMUL R29, R38.reuse, R33 ;  /* 0x00000021261d7220 */ /* 0x040fe20000400000 */
[--C-:B------:R-:W-:Y:S02]  /*9750*/  HADD2.F32 R45, -RZ, R75.reuse.H0_H0 ;  /* 0x2000004bff2d7230 */ /* 0x100fe40000004100 */
[C---:B------:R-:W-:Y:S01]  /*9760*/  FMUL R30, R38.reuse, R34 ;  /* 0x00000022261e7220 */ /* 0x040fe20000400000 */
[----:B------:R-:W-:Y:S02]  /*9770*/  HADD2.F32 R44, -RZ, R75.H1_H1 ;  /* 0x3000004bff2c7230 */ /* 0x000fe40000004100 */
[----:B------:R-:W-:Y:S01]  /*9780*/  FFMA R31, R41, R40, R31 ;  /* 0x00000028291f7223 */ /* 0x000fe2000000001f */
[----:B------:R-:W-:Y:S01]  /*9790*/  FMUL R35, R38, R35 ;  /* 0x0000002326237220 */ /* 0x000fe20000400000 */
[----:B--2---:R-:W-:Y:S01]  /*97a0*/  F2FP.F16.F32.PACK_AB R52, R17, R16 ;  /* 0x000000101134723e */ /* 0x004fe200000000ff */
        /* <DEDUP_REMOVED lines=11> */
[----:B------:R-:W-:Y:S02]  /*9860*/  F2FP.F16.F32.PACK_AB R107, R35, R30 ;  /* 0x0000001e236b723e */ /* 0x000fe400000000ff */
[----:B-1----:R-:W-:Y:S03]  /*9870*/  @P6 PRMT R61, R102, 0x654, R61 ;  /* 0x00000654663d6816 */ /* 0x002fe6000000003d */
[----:B------:R4:W-:Y:S01]  /*9880*/  STS.128 [R101+0x2030], R104 ;  /* 0x0020306865007388 */ /* 0x0009e20000000c00 */
[----:B------:R-:W-:Y:S01]  /*9890*/  @!PT LDS RZ, [RZ] ;  /* 0x00000000fffff984 */ /* 0x000fe20000000800 */
[----:B------:R-:W-:Y:S01]  /*98a0*/  @!PT LDS RZ, [RZ] ;  /* 0x00000000fffff984 */ /* 0x000fe20000000800 */
[----:B------:R-:W-:Y:S01]  /*98b0*/  @!PT LDS RZ, [RZ] ;  /* 0x00000000fffff984 */ /* 0x000fe20000000800 */
[----:B------:R-:W-:Y:S01]  /*98c0*/  @!PT LDS RZ, [RZ] ;  /* 0x00000000fffff984 */ /* 0x000fe20000000800 */
[----:B------:R1:W-:Y:S07]  /*98d0*/  MEMBAR.ALL.CTA ;  /* 0x0000000000007992 */ /* 0x0003ee0000008000 */
[----:B-1----:R-:W1:Y:S02]  /*98e0*/  FENCE.VIEW.ASYNC.S ;  /* 0x00000000000073c6 */ /* 0x002e640000000000 */
[----:B-1----:R-:W-:Y:S06]  /*98f0*/  BAR.SYNC.DEFER_BLOCKING 0x1, 0x80 ;  /* 0x0042000000007b1d */ /* 0x002fec0000010000 */
[----:B------:R-:W-:Y:S05]  /*9900*/  @P0 BRA `(.L_x_132) ;  /* 0x0000000000200947 */ /* 0x000fea0003800000 */
[----:B------:R-:W1:Y:S01]  /*9910*/  LDCU.64 UR6, c[0x0][0x348] ;  /* 0x00006900ff0677ac */ /* 0x000e620008000a00 */
[----:B------:R-:W-:Y:S02]  /*9920*/  UIADD3 UR40, UPT, UPT, UR51, 0x2200, URZ ;  /* 0x0000220033287890 */ /* 0x000fe4000fffe0ff */
[----:B------:R-:W-:Y:S02]  /*9930*/  UIADD3 UR41, UPT, UPT, UR53, 0x20, URZ ;  /* 0x0000002035297890 */ /* 0x000fe4000fffe0ff */
[----:B-1----:R-:W-:Y:S04]  /*9940*/  UIADD3 UR4, UP0, UPT, UR6, 0x780, URZ ;  /* 0x0000078006047890 */ /* 0x002fe8000ff1e0ff */
[----:B------:R-:W-:Y:S09]  /*9950*/  UIADD3.X UR5, UPT, UPT, URZ, UR7, URZ, UP0, !UPT ;  /* 0x00000007ff057290 */ /* 0x000ff200087fe4ff */
[----:B------:R1:W-:Y:S01]  /*9960*/  UTMASTG.5D [UR40], [UR4] ;  /* 0x00000028040073b5 */ /* 0x0003e20008020000 */
[----:B------:R0:W-:Y:S01]  /*9970*/  UTMACMDFLUSH ;  /* 0x00000000000079b7 */ /* 0x0001e20000000000 */
[----:B-1----:R-:W-:Y:S04]  /*9980*/  DEPBAR.LE SB0, 0x1 ;  /* 0x000080400000791a */ /* 0x002fe80000000000 */
.L_x_132:
[----:B------:R-:W-:Y:S05]  /*9990*/  BSYNC.RECONVERGENT B0 ;  /* 0x0000000000007941 */ /* 0x000fea0003800200 */
.L_x_131:
[----:B------:R-:W-:Y:S01]  /*99a0*/  BAR.SYNC.DEFER_BLOCKING 0x1, 0x80 ;  /* 0x0042000000007b1d */ /* 0x000fe20000010000 */
[----:B------:R-:W-:Y:S04]  /*99b0*/  UIADD3 UR4, UPT, UPT, UR52, 0x1, URZ ;  /* 0x0000000134047890 */ /* 0x000fe8000fffe0ff */
[----:B------:R-:W-:Y:S04]  /*99c0*/  UISETP.NE.AND UP0, UPT, UR4, 0x4, UPT ;  /* 0x000000040400788c */ /* 0x000fe8000bf05270 */
[----:B------:R-:W-:Y:S01]  /*99d0*/  USEL UR50, UR4, URZ, UP0 ;  /* 0x000000ff04327287 */ /* 0x000fe20008000000 */
[----:B------:R1:W-:Y:S01]  /*99e0*/  @P6 SYNCS.ARRIVE.TRANS64.RED.A1T0 RZ, [R61+URZ], RZ ;  /* 0x000000ff3dff69a7 */ /* 0x0003e200081004ff */
[----:B------:R-:W-:Y:S01]  /*99f0*/  BSSY B1, `(.L_x_133) ;  /* 0x0000017000017945 */ /* 0x000fe20003800000 */
[----:B------:R-:W2:Y:S02]  /*9a00*/  @P6 SYNCS.PHASECHK.TRANS64.TRYWAIT P0, [R62+URZ+0x100], R63 ;  /* 0x0001003f3e0065a7 */ /* 0x000ea400080011ff */
[----:B--2---:R-:W-:Y:S01]  /*9a10*/  @P6 SEL R46, RZ, 0x1, !P0 ;  /* 0x00000001ff2e6807 */ /* 0x004fe20004000000 */
[----:B-1----:R-:W-:Y:S06]  /*9a20*/  @!P6 BRA `(.L_x_134) ;  /* 0x00000000004ce947 */ /* 0x002fec0003800000 */
        /* <DEDUP_REMOVED lines=9> */
[----:B------:R-:W-:Y:S04]  /*9ac0*/  SHF.L.U32 R5, R83, 0x1f, RZ ;  /* 0x0000001f53057819 */ /* 0x000fe800000006ff */
[----:B------:R-:W1:Y:S02]  /*9ad0*/  SYNCS.PHASECHK.TRANS64.TRYWAIT P0, [R62+URZ+0x100], R5 ;  /* 0x000100053e0075a7 */ /* 0x000e6400080011ff */
[----:B-1----:R-:W-:Y:S05]  /*9ae0*/  @!P0 BRA `(.L_x_137) ;  /* 0x0000002800708947 */ /* 0x002fea0003800000 */
.L_x_136:
[----:B------:R-:W-:Y:S05]  /*9af0*/  BSYNC B0 ;  /* 0x0000000000007941 */ /* 0x000fea0003800000 */
.L_x_135:
[----:B------:R-:W-:Y:S02]  /*9b00*/  ISETP.NE.AND P0, PT, R60, RZ, PT ;  /* 0x000000ff3c00720c */ /* 0x000fe40003f05270 */
[----:B------:R-:W-:Y:S11]  /*9b10*/  IADD3 R47, PT, PT, R47, 0x1, RZ ;  /* 0x000000012f2f7810 */ /* 0x000ff60007ffe0ff */
[----:B------:R2:W1:Y:S04]  /*9b20*/  @P0 LDS.128 R48, [R4] ;  /* 0x0000000004300984 */ /* 0x0004680000000c00 */
[----:B------:R2:W1:Y:S04]  /*9b30*/  @P0 LDS.128 R56, [R3+0x10] ;  /* 0x0000100003380984 */ /* 0x0004680000000c00 */
[----:B------:R2:W1:Y:S04]  /*9b40*/  @P0 LDS.128 R64, [R2+0x20] ;  /* 0x0000200002400984 */ /* 0x0004680000000c00 */
[----:B------:R2:W1:Y:S02]  /*9b50*/  @P0 LDS.128 R72, [R0+0x30] ;  /* 0x0000300000480984 */ /* 0x0004640000000c00 */
.L_x_134:
[----:B------:R-:W-:Y:S05]  /*9b60*/  BSYNC B1 ;  /* 0x0000000000017941 */ /* 0x000fea0003800000 */
.L_x_133:
[----:B--2---:R-:W-:Y:S05]  /*9b70*/  VIADD R3, R39, 0x40 ;  /* 0x0000004027037836 */ /* 0x004fea0000000000 */
[----:B------:R-:W-:Y:S04]  /*9b80*/  SHF.R.U32.HI R3, RZ, 0x15, R3 ;  /* 0x00000015ff037819 */ /* 0x000fe80000011603 */
[----:B------:R-:W-:Y:S11]  /*9b90*/  LOP3.LUT P0, RZ, R3, 0x3, R88, 0x48, !PT ;  /* 0x0000000303ff7812 */ /* 0x000ff60007804858 */
[----:B------:R-:W-:Y:S02]  /*9ba0*/  @!UPT UIADD3 URZ, UPT, UPT, URZ, URZ, URZ ;  /* 0x000000fffffff290 */ /* 0x000fe4000fffe0ff */
[----:B------:R-:W-:Y:S05]  /*9bb0*/  @!P0 BRA `(.L_x_138) ;  /* 0x0000000000408947 */ /* 0x000fea0003800000 */
[----:B------:R-:W1:Y:S01]  /*9bc0*/  LDCU.64 UR8, c[0x4][0x70] ;  /* 0x01000e00ff0877ac */ /* 0x000e620008000a00 */
[----:B------:R-:W-:Y:S01]  /*9bd0*/  MOV R3, 0x0 ;  /* 0x0000000000037802 */ /* 0x000fe20000000f00 */
[----:B------:R-:W-:Y:S02]  /*9be0*/  HFMA2 R12, -RZ, RZ, 0, 5.9604644775390625e-08 ;  /* 0x00000001ff0c7431 */ /* 0x000fe400000001ff */
[----:B------:R-:W-:Y:S02]  /*9bf0*/  IMAD.MOV.U32 R8, RZ, RZ, 0x192 ;  /* 0x00000192ff087424 */ /* 0x000fe400078e00ff */
[----:B------:R-:W-:Y:S01]  /*9c00*/  IMAD.MOV.U32 R13, RZ, RZ, RZ ;  /* 0x000000ffff0d7224 */ /* 0x000fe200078e00ff */
[----:B------:R-:W2:Y:S01]  /*9c10*/  LDCU.64 UR6, c[0x4][0x78] ;  /* 0x01000f00ff0677ac */ /* 0x000ea20008000a00 */
[----:B------:R-:W3:Y:S01]  /*9c20*/  LDC.64 R2, c[0x4][R3] ;  /* 0x0100000003027b82 */ /* 0x000ee20000000a00 */
[----:B------:R-:W5:Y:S01]  /*9c30*/  LDCU.64 UR4, c[0x4][0x10] ;  /* 0x01000200ff0477ac */ /* 0x000f620008000a00 */
[----:B-1----:R-:W-:Y:S01]  /*9c40*/  MOV R5, UR9 ;  /* 0x0000000900057c02 */ /* 0x002fe20008000f00 */
[----:B------:R-:W-:Y:S01]  /*9c50*/  IMAD.U32 R4, RZ, RZ, UR8 ;  /* 0x00000008ff047e24 */ /* 0x000fe2000f8e00ff */
[----:B--2---:R-:W-:Y:S01]  /*9c60*/  MOV R7, UR7 ;  /* 0x0000000700077c02 */ /* 0x004fe20008000f00 */
[----:B------:R-:W-:Y:S01]  /*9c70*/  IMAD.U32 R6, RZ, RZ, UR6 ;  /* 0x00000006ff067e24 */ /* 0x000fe2000f8e00ff */
[----:B-----5:R-:W-:Y:S01]  /*9c80*/  MOV R11, UR5 ;  /* 0x00000005000b7c02 */ /* 0x020fe20008000f00 */
[----:B------:R-:W-:Y:S02]  /*9c90*/  IMAD.U32 R10, RZ, RZ, UR4 ;  /* 0x00000004ff0a7e24 */ /* 0x000fe4000f8e00ff */
[----:B------:R-:W-:Y:S07]  /*9ca0*/  LEPC R20, `(.L_x_138) ;  /* 0x000000001014794e */ /* 0x000fee0000000000 */
[----:B---34-:R-:W-:Y:S05]  /*9cb0*/  CALL.ABS.NOINC R2 ;  /* 0x0000000002007343 */ /* 0x018fea0003c00000 */
.L_x_138:
[----:B------:R-:W-:Y:S05]  /*9cc0*/  WARPSYNC.ALL ;  /* 0x0000000000007948 */ /* 0x000fea0003800000 */
[----:B------:R-:W-:Y:S01]  /*9cd0*/  R2UR UR4, R39 ;  /* 0x00000000270472ca */ /* 0x000fe200000e0000 */
[--C-:B-1----:R-:W-:Y:S01]  /*9ce0*/  HADD2.F32 R40, -RZ, R48.reuse.H0_H0 ;  /* 0x20000030ff287230 */ /* 0x102fe20000004100 */
[----:B------:R-:W-:Y:S01]  /*9cf0*/  ISETP.NE.AND P6, PT, R99, RZ, PT ;  /* 0x000000ff6300720c */ /* 0x000fe20003fc5270 */
[----:B------:R-:W-:Y:S01]  /*9d00*/  HADD2.F32 R43, -RZ, R48.H1_H1 ;  /* 0x30000030ff2b7230 */ /* 0x000fe20000004100 */
[----:B------:R-:W-:Y:S01]  /*9d10*/  ISETP.NE.AND P0, PT, R86, RZ, PT ;  /* 0x000000ff5600720c */ /* 0x000fe20003f05270 */
[----:B------:R-:W-:Y:S01]  /*9d20*/  HADD2.F32 R42, -RZ, R49.H0_H0 ;  /* 0x20000031ff2a7230 */ /* 0x000fe20000004100 */
[----:B------:R-:W-:Y:S01]  /*9d30*/  MOV R61, UR50 ;  /* 0x00000032003d7c02 */ /* 0x000fe20008000f00 */
[--C-:B------:R-:W-:Y:S01]  /*9d40*/  HADD2.F32 R45, -RZ, R51.reuse.H0_H0 ;  /* 0x20000033ff2d7230 */ /* 0x100fe20000004100 */
[----:B------:R-:W-:Y:S01]  /*9d50*/  BSSY.RECONVERGENT B0, `(.L_x_139) ;  /* 0x0000087000007945 */ /* 0x000fe20003800200 */
[----:B------:R-:W-:Y:S01]  /*9d60*/  HADD2.F32 R44, -RZ, R51.H1_H1 ;  /* 0x30000033ff2c7230 */ /* 0x000fe20000004100 */
[----:B------:R-:W-:Y:S03]  /*9d70*/  LEA R62, R47, UR51, 0x3 ;  /* 0x000000332f3e7c11 */ /* 0x000fe6000f8e18ff */
[----:B------:R-:W1:Y:S02]  /*9d80*/  LDTM.x32 R4, tmem[UR4+0x40] ;  /* 0x00004004000479ee */ /* 0x000e6400082c0000 */
[----:B------:R-:W-:Y:S02]  /*9d90*/  @P6 LEA R61, R61, UR51, 0x3 ;  /* 0x000000333d3d6c11 */ /* 0x000fe4000f8e18ff */
[----:B------:R-:W-:Y:S02]  /*9da0*/  @P6 SHF.L.U32 R63, R83, 0x1f, RZ ;  /* 0x0000001f533f6819 */ /* 0x000fe400000006ff */
[----:B------:R-:W-:Y:S04]  /*9db0*/  @P6 IADD3 R61, PT, PT, R61, 0x120, RZ ;  /* 0x000001203d3d6810 */ /* 0x000fe80007ffe0ff */
[----:B------:R-:W-:Y:S01]  /*9dc0*/  @P6 PRMT R61, R102, 0x654, R61 ;  /* 0x00000654663d6816 */ /* 0x000fe2000000003d */
[C---:B-1----:R-:W-:Y:S01]  /*9dd0*/  FMUL R0, R38.reuse, R4 ;  /* 0x0000000426007220 */ /* 0x042fe20000400000 */
[C---:B------:R-:W-:Y:S01]  /*9de0*/  FMUL R2, R38.reuse, R5 ;  /* 0x0000000526027220 */ /* 0x040fe20000400000 */
[C---:B------:R-:W-:Y:S01]  /*9df0*/  FMUL R3, R38.reuse, R6 ;  /* 0x0000000626037220 */ /* 0x040fe20000400000 */
[C---:B------:R-:W-:Y:S01]  /*9e00*/  FMUL R7, R38.reuse, R7 ;  /* 0x0000000726077220 */ /* 0x040fe20000400000 */
[C---:B------:R-:W-:Y:S01]  /*9e10*/  FFMA R0, R41.reuse, R40, R0 ;  /* 0x0000002829007223 */ /* 0x040fe20000000000 */
[----:B------:R-:W-:Y:S02]  /*9e20*/  HADD2.F32 R40, -RZ, R49.H1_H1 ;  /* 0x30000031ff287230 */ /* 0x000fe40000004100 */
[C---:B------:R-:W-:Y:S01]  /*9e30*/  FFMA R2, R41.reuse, R43, R2 ;  /* 0x0000002b29027223 */ /* 0x040fe20000000002 */
[C---:B------:R-:W-:Y:S01]  /*9e40*/  FFMA R3, R41.reuse, R42, R3 ;  /* 0x0000002a29037223 */ /* 0x040fe20000000003 */
[--C-:B------:R-:W-:Y:S02]  /*9e50*/  HADD2.F32 R43, -RZ, R50.reuse.H0_H0 ;  /* 0x20000032ff2b7230 */ /* 0x100fe40000004100 */
[----:B------:R-:W-:Y:S01]  /*9e60*/  FMUL R4, R38, R8 ;  /* 0x0000000826047220 */ /* 0x000fe20000400000 */
[----:B------:R-:W-:Y:S01]  /*9e70*/  HADD2.F32 R42, -RZ, R50.H1_H1 ;  /* 0x30000032ff2a7230 */ /* 0x000fe20000004100 */
[----:B----4-:R-:W-:Y:S01]  /*9e80*/  F2FP.F16.F32.PACK_AB R68, R2, R0 ;  /* 0x000000000244723e */ /* 0x010fe200000000ff */
[C---:B------:R-:W-:Y:S01]  /*9e90*/  FFMA R7, R41.reuse, R40, R7 ;  /* 0x0000002829077223 */ /* 0x040fe20000000007 */
[----:B------:R-:W-:Y:S01]  /*9ea0*/  FFMA R4, R41, R43, R4 ;  /* 0x0000002b29047223 */ /* 0x000fe20000000004 */
[C---:B------:R-:W-:Y:S01]  /*9eb0*/  FMUL R5, R38.reuse, R9 ;  /* 0x0000000926057220 */ /* 0x040fe20000400000 */
[C---:B------:R-:W-:Y:S01]  /*9ec0*/  FMUL R6, R38.reuse, R10 ;  /* 0x0000000a26067220 */ /* 0x040fe20000400000 */
[C---:B------:R-:W-:Y:S01]  /*9ed0*/  FMUL R11, R38.reuse, R11 ;  /* 0x0000000b260b7220 */ /* 0x040fe20000400000 */
[--C-:B------:R-:W-:Y:S01]  /*9ee0*/  HADD2.F32 R40, -RZ, R56.reuse.H0_H0 ;  /* 0x20000038ff287230 */ /* 0x100fe20000004100 */
[----:B------:R-:W-:Y:S01]  /*9ef0*/  F2FP.F16.F32.PACK_AB R69, R7, R3 ;  /* 0x000000030745723e */ /* 0x000fe200000000ff */
[C---:B------:R-:W-:Y:S01]  /*9f00*/  FFMA R5, R41.reuse, R42, R5 ;  /* 0x0000002a29057223 */ /* 0x040fe20000000005 */
[C---:B------:R-:W-:Y:S01]  /*9f10*/  FFMA R6, R41.reuse, R45, R6 ;  /* 0x0000002d29067223 */ /* 0x040fe20000000006 */
[----:B------:R-:W-:Y:S01]  /*9f20*/  FFMA R11, R41, R44, R11 ;  /* 0x0000002c290b7223 */ /* 0x000fe2000000000b */
[C---:B------:R-:W-:Y:S01]  /*9f30*/  FMUL R8, R38.reuse, R12 ;  /* 0x0000000c26087220 */ /* 0x040fe20000400000 */
[----:B------:R-:W-:Y:S01]  /*9f40*/  HADD2.F32 R42, -RZ, R56.H1_H1 ;  /* 0x30000038ff2a7230 */ /* 0x000fe20000004100 */
[----:B------:R-:W-:Y:S01]  /*9f50*/  F2FP.F16.F32.PACK_AB R70, R5, R4 ;  /* 0x000000040546723e */ /* 0x000fe200000000ff */
[C---:B------:R-:W-:Y:S01]  /*9f60*/  FMUL R9, R38.reuse, R13 ;  /* 0x0000000d26097220 */ /* 0x040fe20000400000 */
[----:B------:R-:W-:Y:S01]  /*9f70*/  F2FP.F16.F32.PACK_AB R71, R11, R6 ;  /* 0x000000060b47723e */ /* 0x000fe200000000ff */
[C---:B------:R-:W-:Y:S01]  /*9f80*/  FFMA R8, R41.reuse, R40, R8 ;  /* 0x0000002829087223 */ /* 0x040fe20000000008 */
[--C-:B------:R-:W-:Y:S02]  /*9f90*/  HADD2.F32 R43, -RZ, R57.reuse.H0_H0 ;  /* 0x20000039ff2b7230 */ /* 0x100fe40000004100 */
[----:B------:R-:W-:Y:S01]  /*9fa0*/  FFMA R9, R41, R42, R9 ;  /* 0x0000002a29097223 */ /* 0x000fe20000000009 */
[C---:B------:R-:W-:Y:S01]  /*9fb0*/  FMUL R10, R38.reuse, R14 ;  /* 0x0000000e260a7220 */ /* 0x040fe20000400000 */
[----:B------:R1:W-:Y:S01]  /*9fc0*/  STS.128 [R84+0x4000], R68 ;  /* 0x0040004454007388 */ /* 0x0003e20000000c00 */
[----:B------:R-:W-:Y:S02]  /*9fd0*/  HADD2.F32 R40, -RZ, R57.H1_H1 ;  /* 0x30000039ff287230 */ /* 0x000fe40000004100 */
[C---:B------:R-:W-:Y:S01]  /*9fe0*/  FMUL R15, R38.reuse, R15 ;  /* 0x0000000f260f7220 */ /* 0x040fe20000400000 */
        /* <DEDUP_REMOVED lines=14> */
[C---:B------:R-:W-:Y:S01]  /*a0d0*/  FMUL R16, R38.reuse, R20 ;  /* 0x0000001426107220 */ /* 0x040fe20000400000 */
[C---:B------:R-:W-:Y:S01]  /*a0e0*/  FFMA R14, R41.reuse, R43, R14 ;  /* 0x0000002b290e7223 */ /* 0x040fe2000000000e */
[--C-:B------:R-:W-:Y:S02]  /*a0f0*/  HADD2.F32 R43, -RZ, R64.reuse.H0_H0 ;  /* 0x20000040ff2b7230 */ /* 0x100fe40000004100 */
        /* <DEDUP_REMOVED lines=22> */
[----:B------:R-:W-:Y:S01]  /*a260*/  FFMA R27, R41, R42, R27 ;  /* 0x0000002a291b7223 */ /* 0x000fe2000000001b */
[--C-:B------:R-:W-:Y:S02]  /*a270*/  HADD2.F32 R40, -RZ, R72.reuse.H0_H0 ;  /* 0x20000048ff287230 */ /* 0x100fe40000004100 */
        /* <DEDUP_REMOVED lines=22> */
[----:B-1----:R-:W-:Y:S01]  /*a3e0*/  F2FP.F16.F32.PACK_AB R68, R17, R16 ;  /* 0x000000101144723e */ /* 0x002fe200000000ff */
        /* <DEDUP_REMOVED lines=29> */
.L_x_140:
[----:B------:R-:W-:Y:S05]  /*a5c0*/  BSYNC.RECONVERGENT B0 ;  /* 0x0000000000007941 */ /* 0x000fea0003800200 */
.L_x_139:
[----:B------:R-:W-:Y:S01]  /*a5d0*/  BAR.SYNC.DEFER_BLOCKING 0x1, 0x80 ;  /* 0x0042000000007b1d */ /* 0x000fe20000010000 */
[----:B------:R-:W-:Y:S04]  /*a5e0*/  UIADD3 UR4, UPT, UPT, UR50, 0x1, URZ ;  /* 0x0000000132047890 */ /* 0x000fe8000fffe0ff */
[----:B------:R-:W-:Y:S04]  /*a5f0*/  UISETP.NE.AND UP0, UPT, UR4, 0x4, UPT ;  /* 0x000000040400788c */ /* 0x000fe8000bf05270 */
[----:B------:R-:W-:Y:S01]  /*a600*/  USEL UR52, UR4, URZ, UP0 ;  /* 0x000000ff04347287 */ /* 0x000fe20008000000 */
[----:B------:R1:W-:Y:S01]  /*a610*/  @P6 SYNCS.ARRIVE.TRANS64.RED.A1T0 RZ, [R61+URZ], RZ ;  /* 0x000000ff3dff69a7 */ /* 0x0003e200081004ff */
[----:B------:R-:W-:Y:S01]  /*a620*/  BSSY B1, `(.L_x_141) ;  /* 0x0000017000017945 */ /* 0x000fe20003800000 */
[----:B------:R-:W4:Y:S02]  /*a630*/  @P6 SYNCS.PHASECHK.TRANS64.TRYWAIT P0, [R62+URZ+0x100], R63 ;  /* 0x0001003f3e0065a7 */ /* 0x000f2400080011ff */
[----:B----4-:R-:W-:Y:S01]  /*a640*/  @P6 SEL R46, RZ, 0x1, !P0 ;  /* 0x00000001ff2e6807 */ /* 0x010fe20004000000 */
        /* <DEDUP_REMOVED lines=13> */
.L_x_144:
[----:B------:R-:W-:Y:S05]  /*a720*/  BSYNC B0 ;  /* 0x0000000000007941 */ /* 0x000fea0003800000 */
.L_x_143:
[----:B------:R-:W-:Y:S11]  /*a730*/  ISETP.NE.AND P0, PT, R60, RZ, PT ;  /* 0x000000ff3c00720c */ /* 0x000ff60003f05270 */
[----:B------:R-:W-:Y:S02]  /*a740*/  @!UPT UIADD3 URZ, UPT, UPT, URZ, URZ, URZ ;  /* 0x000000fffffff290 */ /* 0x000fe4000fffe0ff */
[----:B------:R4:W1:Y:S04]  /*a750*/  @P0 LDS.128 R48, [R3] ;  /* 0x0000000003300984 */ /* 0x0008680000000c00 */
[----:B------:R4:W1:Y:S04]  /*a760*/  @P0 LDS.128 R56, [R2+0x10] ;  /* 0x0000100002380984 */ /* 0x0008680000000c00 */
[----:B------:R4:W1:Y:S04]  /*a770*/  @P0 LDS.128 R64, [R0+0x20] ;  /* 0x0000200000400984 */ /* 0x0008680000000c00 */
[----:B------:R4:W1:Y:S02]  /*a780*/  @P0 LDS.128 R72, [R47+0x30] ;  /* 0x000030002f480984 */ /* 0x0008640000000c00 */
.L_x_142:
[----:B------:R-:W-:Y:S05]  /*a790*/  BSYNC B1 ;  /* 0x0000000000017941 */ /* 0x000fea0003800000 */
.L_x_141:
[----:B----4-:R-:W-:Y:S05]  /*a7a0*/  VIADD R3, R39, 0x60 ;  /* 0x0000006027037836 */ /* 0x010fea0000000000 */
        /* <DEDUP_REMOVED lines=9> */
[----:B------:R-:W4:Y:S01]  /*a840*/  LDCU.64 UR6, c[0x4][0x78] ;  /* 0x01000f00ff0677ac */ /* 0x000f220008000a00 */
[----:B------:R-:W2:Y:S01]  /*a850*/  LDC.64 R2, c[0x4][R3] ;  /* 0x0100000003027b82 */ /* 0x000ea20000000a00 */
[----:B------:R-:W5:Y:S01]  /*a860*/  LDCU.64 UR4, c[0x4][0x10] ;  /* 0x01000200ff0477ac */ /* 0x000f620008000a00 */
[----:B-1----:R-:W-:Y:S01]  /*a870*/  MOV R5, UR9 ;  /* 0x0000000900057c02 */ /* 0x002fe20008000f00 */
[----:B------:R-:W-:Y:S01]  /*a880*/  IMAD.U32 R4, RZ, RZ, UR8 ;  /* 0x00000008ff047e24 */ /* 0x000fe2000f8e00ff */
[----:B----4-:R-:W-:Y:S01]  /*a890*/  MOV R7, UR7 ;  /* 0x0000000700077c02 */ /* 0x010fe20008000f00 */
[----:B------:R-:W-:Y:S01]  /*a8a0*/  IMAD.U32 R6, RZ, RZ, UR6 ;  /* 0x00000006ff067e24 */ /* 0x000fe2000f8e00ff */
[----:B-----5:R-:W-:Y:S01]  /*a8b0*/  MOV R11, UR5 ;  /* 0x00000005000b7c02 */ /* 0x020fe20008000f00 */
[----:B------:R-:W-:Y:S02]  /*a8c0*/  IMAD.U32 R10, RZ, RZ, UR4 ;  /* 0x00000004ff0a7e24 */ /* 0x000fe4000f8e00ff */
[----:B------:R-:W-:Y:S07]  /*a8d0*/  LEPC R20, `(.L_x_146) ;  /* 0x000000001014794e */ /* 0x000fee0000000000 */
[----:B--23--:R-:W-:Y:S05]  /*a8e0*/  CALL.ABS.NOINC R2 ;  /* 0x0000000002007343 */ /* 0x00cfea0003c00000 */
.L_x_146:
[----:B------:R-:W-:Y:S01]  /*a8f0*/  ISETP.NE.AND P0, PT, R86, RZ, PT ;  /* 0x000000ff5600720c */ /* 0x000fe20003f05270 */
[----:B------:R-:W-:Y:S05]  /*a900*/  WARPSYNC.ALL ;  /* 0x0000000000007948 */ /* 0x000fea0003800000 */
[----:B------:R-:W-:Y:S01]  /*a910*/  R2UR UR4, R39 ;  /* 0x00000000270472ca */ /* 0x000fe200000e0000 */
[--C-:B-1----:R-:W-:Y:S01]  /*a920*/  HADD2.F32 R40, -RZ, R48.reuse.H0_H0 ;  /* 0x20000030ff287230 */ /* 0x102fe20000004100 */
[----:B------:R-:W-:Y:S01]  /*a930*/  IADD3 R100, PT, PT, R100, 0x170, RZ ;  /* 0x0000017064647810 */ /* 0x000fe20007ffe0ff */
[----:B------:R-:W-:Y:S01]  /*a940*/  HADD2.F32 R42, -RZ, R48.H1_H1 ;  /* 0x30000030ff2a7230 */ /* 0x000fe20000004100 */
[----:B------:R-:W-:Y:S01]  /*a950*/  BSSY.RECONVERGENT B0, `(.L_x_147) ;  /* 0x0000087000007945 */ /* 0x000fe20003800200 */
[--C-:B------:R-:W-:Y:S01]  /*a960*/  HADD2.F32 R43, -RZ, R49.reuse.H0_H0 ;  /* 0x20000031ff2b7230 */ /* 0x100fe20000004100 */
[----:B------:R-:W-:Y:S01]  /*a970*/  LOP3.LUT R100, R100, 0xfefffff8, RZ, 0xc0, !PT ;  /* 0xfefffff864647812 */ /* 0x000fe200078ec0ff */
[----:B------:R-:W-:Y:S02]  /*a980*/  HADD2.F32 R44, -RZ, R49.H1_H1 ;  /* 0x30000031ff2c7230 */ /* 0x000fe40000004100 */
[--C-:B------:R-:W-:Y:S02]  /*a990*/  HADD2.F32 R45, -RZ, R50.reuse.H0_H0 ;  /* 0x20000032ff2d7230 */ /* 0x100fe40000004100 */
[----:B------:R-:W-:Y:S02]  /*a9a0*/  HADD2.F32 R46, -RZ, R50.H1_H1 ;  /* 0x30000032ff2e7230 */ /* 0x000fe40000004100 */
[----:B------:R-:W1:Y:S01]  /*a9b0*/  LDTM.x32 R4, tmem[UR4+0x60] ;  /* 0x00006004000479ee */ /* 0x000e6200082c0000 */
[----:B------:R-:W-:Y:S01]  /*a9c0*/  NOP ;  /* 0x0000000000007918 */ /* 0x000fe20000000000 */
[----:B-1----:R1:W-:Y:S01]  /*a9d0*/  SYNCS.ARRIVE.TRANS64.RED.A1T0 RZ, [R100+URZ], RZ ;  /* 0x000000ff64ff79a7 */ /* 0x0023e200081004ff */
[--C-:B------:R-:W-:Y:S02]  /*a9e0*/  HADD2.F32 R47, -RZ, R51.reuse.H0_H0 ;  /* 0x20000033ff2f7230 */ /* 0x100fe40000004100 */
[----:B------:R-:W-:Y:S02]  /*a9f0*/  HADD2.F32 R48, -RZ, R51.H1_H1 ;  /* 0x30000033ff307230 */ /* 0x000fe40000004100 */
[--C-:B------:R-:W-:Y:S02]  /*aa00*/  HADD2.F32 R49, -RZ, R56.reuse.H0_H0 ;  /* 0x20000038ff317230 */ /* 0x100fe40000004100 */
[----:B------:R-:W-:Y:S02]  /*aa10*/  HADD2.F32 R51, -RZ, R56.H1_H1 ;  /* 0x30000038ff337230 */ /* 0x000fe40000004100 */
[--C-:B------:R-:W-:Y:S02]  /*aa20*/  HADD2.F32 R50, -RZ, R57.reuse.H0_H0 ;  /* 0x20000039ff327230 */ /* 0x100fe40000004100 */
[----:B--2---:R-:W-:Y:S02]  /*aa30*/  HADD2.F32 R52, -RZ, R57.H1_H1 ;  /* 0x30000039ff347230 */ /* 0x004fe40000004100 */
[--C-:B------:R-:W-:Y:S02]  /*aa40*/  HADD2.F32 R53, -RZ, R58.reuse.H0_H0 ;  /* 0x2000003aff357230 */ /* 0x100fe40000004100 */
[----:B------:R-:W-:Y:S02]  /*aa50*/  HADD2.F32 R54, -RZ, R58.H1_H1 ;  /* 0x3000003aff367230 */ /* 0x000fe40000004100 */
[--C-:B------:R-:W-:Y:S02]  /*aa60*/  HADD2.F32 R55, -RZ, R59.reuse.H0_H0 ;  /* 0x2000003bff377230 */ /* 0x100fe40000004100 */
[----:B------:R-:W-:Y:S02]  /*aa70*/  HADD2.F32 R56, -RZ, R59.H1_H1 ;  /* 0x3000003bff387230 */ /* 0x000fe40000004100 */
[--C-:B------:R-:W-:Y:S02]  /*aa80*/  HADD2.F32 R57, -RZ, R64.reuse.H0_H0 ;  /* 0x20000040ff397230 */ /* 0x100fe40000004100 */
[C---:B------:R-:W-:Y:S01]  /*aa90*/  FMUL R4, R38.reuse, R4 ;  /* 0x0000000426047220 */ /* 0x040fe20000400000 */
[C---:B------:R-:W-:Y:S01]  /*aaa0*/  FMUL R5, R38.reuse, R5 ;  /* 0x0000000526057220 */ /* 0x040fe20000400000 */
[C---:B------:R-:W-:Y:S01]  /*aab0*/  FMUL R6, R38.reuse, R6 ;  /* 0x0000000626067220 */ /* 0x040fe20000400000 */
[C---:B------:R-:W-:Y:S01]  /*aac0*/  FMUL R7, R38.reuse, R7 ;  /* 0x0000000726077220 */ /* 0x040fe20000400000 */
[C---:B------:R-:W-:Y:S01]  /*aad0*/  FFMA R4, R41.reuse, R40, R4 ;  /* 0x0000002829047223 */ /* 0x040fe20000000004 */
[C---:B------:R-:W-:Y:S01]  /*aae0*/  FFMA R5, R41.reuse, R42, R5 ;  /* 0x0000002a29057223 */ /* 0x040fe20000000005 */
[C---:B------:R-:W-:Y:S01]  /*aaf0*/  FFMA R6, R41.reuse, R43, R6 ;  /* 0x0000002b29067223 */ /* 0x040fe20000000006 */
[----:B------:R-:W-:Y:S01]  /*ab00*/  FFMA R7, R41, R44, R7 ;  /* 0x0000002c29077223 */ /* 0x000fe20000000007 */
[C---:B------:R-:W-:Y:S01]  /*ab10*/  FMUL R8, R38.reuse, R8 ;  /* 0x0000000826087220 */ /* 0x040fe20000400000 */
[C---:B------:R-:W-:Y:S01]  /*ab20*/  FMUL R9, R38.reuse, R9 ;  /* 0x0000000926097220 */ /* 0x040fe20000400000 */
[----:B------:R-:W-:Y:S01]  /*ab30*/  F2FP.F16.F32.PACK_AB R104, R5, R4 ;  /* 0x000000040568723e */ /* 0x000fe200000000ff */
[C---:B------:R-:W-:Y:S01]  /*ab40*/  FMUL R10, R38.reuse, R10 ;  /* 0x0000000a260a7220 */ /* 0x040fe20000400000 */
[----:B------:R-:W-:Y:S01]  /*ab50*/  F2FP.F16.F32.PACK_AB R105, R7, R6 ;  /* 0x000000060769723e */ /* 0x000fe200000000ff */
[C---:B------:R-:W-:Y:S01]  /*ab60*/  FFMA R8, R41.reuse, R45, R8 ;  /* 0x0000002d29087223 */ /* 0x040fe20000000008 */
[C---:B------:R-:W-:Y:S01]  /*ab70*/  FFMA R9, R41.reuse, R46, R9 ;  /* 0x0000002e29097223 */ /* 0x040fe20000000009 */
[----:B------:R-:W-:Y:S01]  /*ab80*/  FFMA R10, R41, R47, R10 ;  /* 0x0000002f290a7223 */ /* 0x000fe2000000000a */
[C---:B------:R-:W-:Y:S01]  /*ab90*/  FMUL R11, R38.reuse, R11 ;  /* 0x0000000b260b7220 */ /* 0x040fe20000400000 */
[C---:B------:R-:W-:Y:S01]  /*aba0*/  FMUL R0, R38.reuse, R12 ;  /* 0x0000000c26007220 */ /* 0x040fe20000400000 */
[C---:B------:R-:W-:Y:S01]  /*abb0*/  FMUL R2, R38.reuse, R13 ;  /* 0x0000000d26027220 */ /* 0x040fe20000400000 */
[----:B------:R-:W-:Y:S01]  /*abc0*/  F2FP.F16.F32.PACK_AB R106, R9, R8 ;  /* 0x00000008096a723e */ /* 0x000fe200000000ff */
[C---:B------:R-:W-:Y:S01]  /*abd0*/  FFMA R11, R41.reuse, R48, R11 ;  /* 0x00000030290b7223 */ /* 0x040fe2000000000b */
[C---:B------:R-:W-:Y:S01]  /*abe0*/  FFMA R0, R41.reuse, R49, R0 ;  /* 0x0000003129007223 */ /* 0x040fe20000000000 */
[C---:B------:R-:W-:Y:S01]  /*abf0*/  FFMA R2, R41.reuse, R51, R2 ;  /* 0x0000003329027223 */ /* 0x040fe20000000002 */
[C---:B------:R-:W-:Y:S01]  /*ac00*/  FMUL R3, R38.reuse, R14 ;  /* 0x0000000e26037220 */ /* 0x040fe20000400000 */
[C---:B------:R-:W-:Y:S01]  /*ac10*/  FMUL R15, R38.reuse, R15 ;  /* 0x0000000f260f7220 */ /* 0x040fe20000400000 */
[C---:B------:R-:W-:Y:S01]  /*ac20*/  FMUL R12, R38.reuse, R16 ;  /* 0x00000010260c7220 */ /* 0x040fe20000400000 */
[C---:B------:R-:W-:Y:S01]  /*ac30*/  FMUL R13, R38.reuse, R17 ;  /* 0x00000011260d7220 */ /* 0x040fe20000400000 */
[C---:B------:R-:W-:Y:S01]  /*ac40*/  FFMA R3, R41.reuse, R50, R3 ;  /* 0x0000003229037223 */ /* 0x040fe20000000003 */
[C---:B------:R-:W-:Y:S01]  /*ac50*/  FMUL R14, R38.reuse, R18 ;  /* 0x00000012260e7220 */ /* 0x040fe20000400000 */
[----:B------:R-:W-:Y:S01]  /*ac60*/  FFMA R15, R41, R52, R15 ;  /* 0x00000034290f7223 */ /* 0x000fe2000000000f */
[C---:B------:R-:W-:Y:S01]  /*ac70*/  FMUL R19, R38.reuse, R19 ;  /* 0x0000001326137220 */ /* 0x040fe20000400000 */
[----:B------:R-:W-:Y:S01]  /*ac80*/  F2FP.F16.F32.PACK_AB R107, R11, R10 ;  /* 0x0000000a0b6b723e */ /* 0x000fe200000000ff */
[C---:B------:R-:W-:Y:S01]  /*ac90*/  FFMA R12, R41.reuse, R53, R12 ;  /* 0x00000035290c7223 */ /* 0x040fe2000000000c */
[----:B------:R-:W-:Y:S02]  /*aca0*/  HADD2.F32 R58, -RZ, R64.H1_H1 ;  /* 0x30000040ff3a7230 */ /* 0x000fe40000004100 */
[C---:B------:R-:W-:Y:S01]  /*acb0*/  FMUL R16, R38.reuse, R20 ;  /* 0x0000001426107220 */ /* 0x040fe20000400000 */
[C---:B------:R-:W-:Y:S01]  /*acc0*/  FFMA R13, R41.reuse, R54, R13 ;  /* 0x00000036290d7223 */ /* 0x040fe2000000000d */
[----:B------:R1:W-:Y:S01]  /*acd0*/  STS.128 [R84+0x6000], R104 ;  /* 0x0060006854007388 */ /* 0x0003e20000000c00 */
[--C-:B------:R-:W-:Y:S02]  /*ace0*/  HADD2.F32 R59, -RZ, R65.reuse.H0_H0 ;  /* 0x20000041ff3b7230 */ /* 0x100fe40000004100 */
[C---:B------:R-:W-:Y:S01]  /*acf0*/  FMUL R17, R38.reuse, R21 ;  /* 0x0000001526117220 */ /* 0x040fe20000400000 */
[C---:B------:R-:W-:Y:S01]  /*ad00*/  FFMA R14, R41.reuse, R55, R14 ;  /* 0x00000037290e7223 */ /* 0x040fe2000000000e */
[----:B------:R-:W-:Y:S02]  /*ad10*/  HADD2.F32 R60, -RZ, R65.H1_H1 ;  /* 0x30000041ff3c7230 */ /* 0x000fe40000004100 */
[C---:B------:R-:W-:Y:S01]  /*ad20*/  FMUL R18, R38.reuse, R22 ;  /* 0x0000001626127220 */ /* 0x040fe20000400000 */
[C---:B------:R-:W-:Y:S01]  /*ad30*/  FFMA R19, R41.reuse, R56, R19 ;  /* 0x0000003829137223 */ /* 0x040fe20000000013 */
        /* <DEDUP_REMOVED lines=13> */
[----:B------:R-:W-:Y:S01]  /*ae10*/  FMUL R27, R38, R27 ;  /* 0x0000001b261b7220 */ /* 0x000fe20000400000 */
[----:B------:R-:W-:Y:S01]  /*ae20*/  F2FP.F16.F32.PACK_AB R108, R2, R0 ;  /* 0x00000000026c723e */ /* 0x000fe200000000ff */
[----:B------:R-:W-:Y:S01]  /*ae30*/  FFMA R20, R41, R61, R20 ;  /* 0x0000003d29147223 */ /* 0x000fe20000000014 */
[----:B------:R-:W-:Y:S01]  /*ae40*/  F2FP.F16.F32.PACK_AB R109, R15, R3 ;  /* 0x000000030f6d723e */ /* 0x000fe200000000ff */
[----:B------:R-:W-:Y:S01]  /*ae50*/  HADD2.F32 R66, -RZ, R72.H1_H1 ;  /* 0x30000048ff427230 */ /* 0x000fe20000004100 */
[----:B------:R-:W-:Y:S01]  /*ae60*/  F2FP.F16.F32.PACK_AB R110, R13, R12 ;  /* 0x0000000c0d6e723e */ /* 0x000fe200000000ff */
[C---:B------:R-:W-:Y:S01]  /*ae70*/  FMUL R24, R38.reuse, R28 ;  /* 0x0000001c26187220 */ /* 0x040fe20000400000 */
[----:B------:R-:W-:Y:S01]  /*ae80*/  F2FP.F16.F32.PACK_AB R111, R19, R14 ;  /* 0x0000000e136f723e */ /* 0x000fe200000000ff */
[C---:B------:R-:W-:Y:S01]  /*ae90*/  FFMA R21, R41.reuse, R62, R21 ;  /* 0x0000003e29157223 */ /* 0x040fe20000000015 */
[--C-:B------:R-:W-:Y:S02]  /*aea0*/  HADD2.F32 R67, -RZ, R73.reuse.H0_H0 ;  /* 0x20000049ff437230 */ /* 0x100fe40000004100 */
[C---:B------:R-:W-:Y:S01]  /*aeb0*/  FMUL R25, R38.reuse, R29 ;  /* 0x0000001d26197220 */ /* 0x040fe20000400000 */
[C---:B------:R-:W-:Y:S01]  /*aec0*/  FFMA R22, R41.reuse, R63, R22 ;  /* 0x0000003f29167223 */ /* 0x040fe20000000016 */
[----:B------:R1:W-:Y:S01]  /*aed0*/  STS.128 [R96+0x6010], R108 ;  /* 0x0060106c60007388 */ /* 0x0003e20000000c00 */
        /* <DEDUP_REMOVED lines=39> */
[----:B------:R-:W-:Y:S02]  /*b150*/  UIADD3 UR40, UPT, UPT, UR51, 0x6200, URZ ;  /* 0x0000620033287890 */ /* 0x000fe4000fffe0ff */
[----:B------:R-:W-:Y:S02]  /*b160*/  UIADD3 UR41, UPT, UPT, UR53, 0x60, URZ ;  /* 0x0000006035297890 */ /* 0x000fe4000fffe0ff */
[----:B--2---:R-:W-:Y:S04]  /*b170*/  UIADD3 UR4, UP0, UPT, UR6, 0x780, URZ ;  /* 0x0000078006047890 */ /* 0x004fe8000ff1e0ff */
[----:B------:R-:W-:Y:S09]  /*b180*/  UIADD3.X UR5, UPT, UPT, URZ, UR7, URZ, UP0, !UPT ;  /* 0x00000007ff057290 */ /* 0x000ff200087fe4ff */
[----:B------:R2:W-:Y:S01]  /*b190*/  UTMASTG.5D [UR40], [UR4] ;  /* 0x00000028040073b5 */ /* 0x0005e20008020000 */
[----:B------:R0:W-:Y:S01]  /*b1a0*/  UTMACMDFLUSH ;  /* 0x00000000000079b7 */ /* 0x0001e20000000000 */
[----:B--2---:R-:W-:Y:S04]  /*b1b0*/  DEPBAR.LE SB0, 0x1 ;  /* 0x000080400000791a */ /* 0x004fe80000000000 */
.L_x_148:
[----:B------:R-:W-:Y:S05]  /*b1c0*/  BSYNC.RECONVERGENT B0 ;  /* 0x0000000000007941 */ /* 0x000fea0003800200 */
.L_x_147:
[----:B------:R-:W-:Y:S01]  /*b1d0*/  BAR.SYNC.DEFER_BLOCKING 0x1, 0x80 ;  /* 0x0042000000007b1d */ /* 0x000fe20000010000 */
[----:B------:R-:W-:Y:S01]  /*b1e0*/  UISETP.NE.AND UP0, UPT, UR55, -0x4, UPT ;  /* 0xfffffffc3700788c */ /* 0x000fe2000bf05270 */
[----:B------:R-:W-:Y:S08]  /*b1f0*/  IADD3 R0, PT, PT, R36, 0x1, RZ ;  /* 0x0000000124007810 */ /* 0x000ff00007ffe0ff */
[----:B------:R-:W-:Y:S05]  /*b200*/  BRA.U !UP0, `(.L_x_149) ;  /* 0x0000000108247547 */ /* 0x000fea000b800000 */
[----:B------:R-:W-:Y:S01]  /*b210*/  ISETP.NE.AND P0, PT, R99, RZ, PT ;  /* 0x000000ff6300720c */ /* 0x000fe20003f05270 */
[----:B------:R-:W-:Y:S01]  /*b220*/  IMAD.U32 R2, RZ, RZ, UR52 ;  /* 0x00000034ff027e24 */ /* 0x000fe2000f8e00ff */
[----:B------:R-:W-:Y:S04]  /*b230*/  UIADD3 UR4, UPT, UPT, UR52, 0x1, URZ ;  /* 0x0000000134047890 */ /* 0x000fe8000fffe0ff */
[----:B------:R-:W-:Y:S04]  /*b240*/  UISETP.NE.AND UP0, UPT, UR4, 0x4, UPT ;  /* 0x000000040400788c */ /* 0x000fe8000bf05270 */
[----:B------:R-:W-:Y:S03]  /*b250*/  USEL UR52, UR4, URZ, UP0 ;  /* 0x000000ff04347287 */ /* 0x000fe60008000000 */
[----:B------:R-:W-:Y:S05]  /*b260*/  @P0 LEA R2, R2, UR51, 0x3 ;  /* 0x0000003302020c11 */ /* 0x000fea000f8e18ff */
[----:B------:R-:W-:Y:S05]  /*b270*/  @P0 VIADD R3, R2, 0x120 ;  /* 0x0000012002030836 */ /* 0x000fea0000000000 */
[----:B------:R-:W-:Y:S04]  /*b280*/  @P0 PRMT R3, R102, 0x654, R3 ;  /* 0x0000065466030816 */ /* 0x000fe80000000003 */
[----:B------:R2:W-:Y:S03]  /*b290*/  @P0 SYNCS.ARRIVE.TRANS64.RED.A1T0 RZ, [R3+URZ], RZ ;  /* 0x000000ff03ff09a7 */ /* 0x0005e600081004ff */
.L_x_149:
[----:B------:R-:W-:Y:S01]  /*b2a0*/  R2UR UR6, R95 ;  /* 0x000000005f0672ca */ /* 0x000fe200000e0000 */
[----:B------:R-:W-:Y:S01]  /*b2b0*/  UIADD3 UR55, UPT, UPT, UR55, 0x4, URZ ;  /* 0x0000000437377890 */ /* 0x000fe2000fffe0ff */
[----:B------:R-:W-:Y:S02]  /*b2c0*/  R2UR UR5, R91 ;  /* 0x000000005b0572ca */ /* 0x000fe400000e0000 */
[----:B------:R-:W-:Y:S02]  /*b2d0*/  R2UR UR4, R92 ;  /* 0x000000005c0472ca */ /* 0x000fe400000e0000 */
[----:B------:R-:W-:Y:S02]  /*b2e0*/  R2UR UR50, R98 ;  /* 0x00000000623272ca */ /* 0x000fe400000e0000 */
[C---:B------:R-:W-:Y:S02]  /*b2f0*/  ISETP.NE.AND P0, PT, R0.reuse, 0x2, PT ;  /* 0x000000020000780c */ /* 0x040fe40003f05270 */
[----:B------:R-:W-:Y:S02]  /*b300*/  LOP3.LUT R81, R81, 0x1, RZ, 0x3c, !PT ;  /* 0x0000000151517812 */ /* 0x000fe400078e3cff */
[----:B--2---:R-:W-:Y:S01]  /*b310*/  SEL R3, RZ, 0x1, P0 ;  /* 0x00000001ff037807 */ /* 0x004fe20000000000 */
[----:B------:R-:W-:Y:S01]  /*b320*/  UISETP.NE.AND UP0, UPT, UR6, URZ, UPT ;  /* 0x000000ff0600728c */ /* 0x000fe2000bf05270 */
[----:B------:R-:W-:Y:S01]  /*b330*/  SEL R36, R0, RZ, P0 ;  /* 0x000000ff00247207 */ /* 0x000fe20000000000 */
[----:B------:R-:W-:Y:S01]  /*b340*/  UIADD3 UR21, UPT, UPT, UR36, UR5, URZ ;  /* 0x0000000524157290 */ /* 0x000fe2000fffe0ff */
[----:B------:R-:W-:Y:S01]  /*b350*/  LOP3.LUT R82, R82, R3, RZ, 0x3c, !PT ;  /* 0x0000000352527212 */ /* 0x000fe200078e3cff */
[----:B------:R-:W-:Y:S05]  /*b360*/  UIADD3 UR28, UPT, UPT, UR37, UR4, URZ ;  /* 0x00000004251c7290 */ /* 0x000fea000fffe0ff */
[----:B------:R-:W-:Y:S07]  /*b370*/  BRA.U UP0, `(.L_x_150) ;  /* 0xffffffb900847547 */ /* 0x000fee000b83ffff */
[----:B------:R-:W-:-:S13]  /*b380*/  R2UR UR4, R93 ;  /* 0x000000005d0472ca */ /* 0x000fda00000e0000 */
[----:B------:R-:W-:-:S09]  /*b390*/  UISETP.NE.AND UP0, UPT, UR4, URZ, UPT ;  /* 0x000000ff0400728c */ /* 0x000fd2000bf05270 */
[----:B------:R-:W-:Y:S05]  /*b3a0*/  BRA.U !UP0, `(.L_x_151) ;  /* 0x0000000108487547 */ /* 0x000fea000b800000 */
[----:B------:R-:W2:Y:S02]  /*b3b0*/  LDCU.64 UR4, c[0x0][0x990] ;  /* 0x00013200ff0477ac */ /* 0x000ea40008000a00 */
[----:B--2---:R-:W-:-:S04]  /*b3c0*/  UISETP.NE.U32.AND UP0, UPT, UR4, URZ, UPT ;  /* 0x000000ff0400728c */ /* 0x004fc8000bf05070 */
[----:B------:R-:W-:-:S09]  /*b3d0*/  UISETP.NE.AND.EX UP0, UPT, UR5, URZ, UPT, UP0 ;  /* 0x000000ff0500728c */ /* 0x000fd2000bf05300 */
[----:B------:R-:W-:Y:S05]  /*b3e0*/  BRA.U UP0, `(.L_x_152) ;  /* 0x00000001000c7547 */ /* 0x000fea000b800000 */
[----:B------:R-:W-:-:S13]  /*b3f0*/  FSETP.NEU.AND P0, PT, R41, RZ, PT ;  /* 0x000000ff2900720b */ /* 0x000fda0003f0d000 */
[----:B------:R-:W-:Y:S05]  /*b400*/  @!P0 EXIT ;  /* 0x000000000000894d */ /* 0x000fea0003800000 */
[----:B------:R-:W-:Y:S05]  /*b410*/  BRA `(.L_x_151) ;  /* 0x00000000002c7947 */ /* 0x000fea0003800000 */
.L_x_152:
[----:B------:R-:W-:Y:S01]  /*b420*/  ISETP.NE.AND P0, PT, R97, RZ, PT ;  /* 0x000000ff6100720c */ /* 0x000fe20003f05270 */
[----:B------:R-:W-:-:S12]  /*b430*/  BSSY.RECONVERGENT B0, `(.L_x_151) ;  /* 0x0000009000007945 */ /* 0x000fd80003800200 */
[----:B------:R-:W-:Y:S05]  /*b440*/  @P0 BRA `(.L_x_153) ;  /* 0x0000000000140947 */ /* 0x000fea0003800000 */
[----:B------:R-:W2:Y:S02]  /*b450*/  LDCU.64 UR4, c[0x0][0x988] ;  /* 0x00013100ff0477ac */ /* 0x000ea40008000a00 */
[----:B--2---:R-:W-:-:S04]  /*b460*/  ISETP.NE.U32.AND P0, PT, RZ, UR4, PT ;  /* 0x00000004ff007c0c */ /* 0x004fc8000bf05070 */
[----:B------:R-:W-:-:S13]  /*b470*/  ISETP.NE.AND.EX P0, PT, RZ, UR5, PT, P0 ;  /* 0x00000005ff007c0c */ /* 0x000fda000bf05300 */
[----:B------:R-:W-:Y:S05]  /*b480*/  @!P0 EXIT ;  /* 0x000000000000894d */ /* 0x000fea0003800000 */
[----:B------:R-:W-:Y:S05]  /*b490*/  BRA `(.L_x_154) ;  /* 0x0000000000087947 */ /* 0x000fea0003800000 */
.L_x_153:
[----:B------:R-:W-:-:S13]  /*b4a0*/  FSETP.NEU.AND P0, PT, R41, RZ, PT ;  /* 0x000000ff2900720b */ /* 0x000fda0003f0d000 */
[----:B------:R-:W-:Y:S05]  /*b4b0*/  @!P0 EXIT ;  /* 0x000000000000894d */ /* 0x000fea0003800000 */
.L_x_154:
[----:B------:R-:W-:Y:S05]  /*b4c0*/  BSYNC.RECONVERGENT B0 ;  /* 0x0000000000007941 */ /* 0x000fea0003800200 */
.L_x_151:
[----:B------:R-:W2:Y:S01]  /*b4d0*/  S2UR UR5, SR_CgaCtaId ;  /* 0x00000000000579c3 */ /* 0x000ea20000008800 */
[----:B------:R-:W-:Y:S01]  /*b4e0*/  ULEA UR4, UR52, UR51, 0x3 ;  /* 0x0000003334047291 */ /* 0x000fe2000f8e18ff */
[----:B------:R-:W-:-:S04]  /*b4f0*/  DEPBAR.LE SB0, 0x0 ;  /* 0x000080000000791a */ /* 0x000fc80000000000 */
[----:B------:R-:W-:-:S04]  /*b500*/  UIADD3 UR4, UPT, UPT, UR4, 0x120, URZ ;  /* 0x0000012004047890 */ /* 0x000fc8000fffe0ff */
[----:B--2---:R-:W-:-:S09]  /*b510*/  UPRMT UR4, UR5, 0x654, UR4 ;  /* 0x0000065405047896 */ /* 0x004fd20008000004 */
[----:B------:R-:W-:Y:S01]  /*b520*/  SYNCS.ARRIVE.TRANS64.RED.A1T0 RZ, [UR4], RZ ;  /* 0x000000ffffff79a7 */ /* 0x000fe20008100404 */
[----:B------:R-:W-:Y:S05]  /*b530*/  EXIT ;  /* 0x000000000000794d */ /* 0x000fea0003800000 */
.L_x_25:
[----:B------:R-:W-:Y:S07]  /*b540*/  MOV R0, UR11 ;  /* 0x0000000b00007c02 */ /* 0x000fee0008000f00 */
.L_x_155:
[----:B-1----:R1:W2:Y:S02]  /*b550*/  SYNCS.PHASECHK.TRANS64.TRYWAIT P0, [R0+URZ+0x80], R5 ;  /* 0x00008005000075a7 */ /* 0x0022a400080011ff */
[----:B--2---:R-:W-:Y:S05]  /*b560*/  @!P0 NANOSLEEP.SYNCS 0x989680 ;  /* 0x009896800000895d */ /* 0x004fea0003900000 */
[----:B------:R-:W2:Y:S02]  /*b570*/  @!P0 SYNCS.PHASECHK.TRANS64 P0, [R0+URZ+0x80], R5 ;  /* 0x00008005000085a7 */ /* 0x000ea400080010ff */
[----:B--2---:R-:W-:Y:S05]  /*b580*/  @!P0 BRA `(.L_x_155) ;  /* 0xfffffffc00f08947 */ /* 0x004fea000383ffff */
[----:B------:R-:W-:Y:S05]  /*b590*/  BRA `(.L_x_24) ;  /* 0xffffff6c00407947 */ /* 0x000fea000383ffff */
.L_x_32:
[----:B------:R-:W-:Y:S07]  /*b5a0*/  MOV R0, UR11 ;  /* 0x0000000b00007c02 */ /* 0x000fee0008000f00 */
.L_x_156:
[----:B-1----:R1:W2:Y:S02]  /*b5b0*/  SYNCS.PHASECHK.TRANS64.TRYWAIT P0, [R0+URZ+0x80], R5 ;  /* 0x00008005000075a7 */ /* 0x0022a400080011ff */
[----:B--2---:R-:W-:Y:S05]  /*b5c0*/  @!P0 NANOSLEEP.SYNCS 0x989680 ;  /* 0x009896800000895d */ /* 0x004fea0003900000 */
[----:B------:R-:W2:Y:S02]  /*b5d0*/  @!P0 SYNCS.PHASECHK.TRANS64 P0, [R0+URZ+0x80], R5 ;  /* 0x00008005000085a7 */ /* 0x000ea400080010ff */
[----:B--2---:R-:W-:Y:S05]  /*b5e0*/  @!P0 BRA `(.L_x_156) ;  /* 0xfffffffc00f08947 */ /* 0x004fea000383ffff */
[----:B------:R-:W-:Y:S05]  /*b5f0*/  BRA `(.L_x_31) ;  /* 0xffffff7000c47947 */ /* 0x000fea000383ffff */
.L_x_37:
[----:B-1----:R-:W-:-:S07]  /*b600*/  MOV R0, UR33 ;  /* 0x0000002100007c02 */ /* 0x002fce0008000f00 */
.L_x_157:
[----:B-1----:R1:W2:Y:S02]  /*b610*/  SYNCS.PHASECHK.TRANS64.TRYWAIT P0, [R0+URZ+0x150], R3 ;  /* 0x00015003000075a7 */ /* 0x0022a400080011ff */
[----:B--2---:R-:W-:Y:S05]  /*b620*/  @!P0 NANOSLEEP.SYNCS 0x989680 ;  /* 0x009896800000895d */ /* 0x004fea0003900000 */
[----:B------:R-:W2:Y:S02]  /*b630*/  @!P0 SYNCS.PHASECHK.TRANS64 P0, [R0+URZ+0x150], R3 ;  /* 0x00015003000085a7 */ /* 0x000ea400080010ff */
[----:B--2---:R-:W-:Y:S05]  /*b640*/  @!P0 BRA `(.L_x_157) ;  /* 0xfffffffc00f08947 */ /* 0x004fea000383ffff */
[----:B------:R-:W-:Y:S05]  /*b650*/  BRA `(.L_x_158) ;  /* 0xffffff7400c47947 */ /* 0x000fea000383ffff */
.L_x_41:
[----:B------:R-:W-:-:S07]  /*b660*/  MOV R0, UR4 ;  /* 0x0000000400007c02 */ /* 0x000fce0008000f00 */
.L_x_159:
[----:B-1----:R1:W2:Y:S02]  /*b670*/  SYNCS.PHASECHK.TRANS64.TRYWAIT P0, [R0+URZ], R3 ;  /* 0x00000003000075a7 */ /* 0x0022a400080011ff */
[----:B--2---:R-:W-:Y:S05]  /*b680*/  @!P0 NANOSLEEP.SYNCS 0x989680 ;  /* 0x009896800000895d */ /* 0x004fea0003900000 */
[----:B------:R-:W2:Y:S02]  /*b690*/  @!P0 SYNCS.PHASECHK.TRANS64 P0, [R0+URZ], R3 ;  /* 0x00000003000085a7 */ /* 0x000ea400080010ff */
[----:B--2---:R-:W-:Y:S05]  /*b6a0*/  @!P0 BRA `(.L_x_159) ;  /* 0xfffffffc00f08947 */ /* 0x004fea000383ffff */
[----:B------:R-:W-:Y:S05]  /*b6b0*/  BRA `(.L_x_160) ;  /* 0xffffff7c00587947 */ /* 0x000fea000383ffff */
.L_x_42:
[----:B------:R-:W-:-:S07]  /*b6c0*/  MOV R0, UR5 ;  /* 0x0000000500007c02 */ /* 0x000fce0008000f00 */
.L_x_161:
[----:B-1----:R1:W2:Y:S02]  /*b6d0*/  SYNCS.PHASECHK.TRANS64.TRYWAIT P0, [R0+URZ], R3 ;  /* 0x00000003000075a7 */ /* 0x0022a400080011ff */
[----:B--2---:R-:W-:Y:S05]  /*b6e0*/  @!P0 NANOSLEEP.SYNCS 0x989680 ;  /* 0x009896800000895d */ /* 0x004fea0003900000 */
[----:B------:R-:W2:Y:S02]  /*b6f0*/  @!P0 SYNCS.PHASECHK.TRANS64 P0, [R0+URZ], R3 ;  /* 0x00000003000085a7 */ /* 0x000ea400080010ff */
[----:B--2---:R-:W-:Y:S05]  /*b700*/  @!P0 BRA `(.L_x_161) ;  /* 0xfffffffc00f08947 */ /* 0x004fea000383ffff */
[----:B------:R-:W-:Y:S05]  /*b710*/  BRA `(.L_x_162) ;  /* 0xffffff7c00687947 */ /* 0x000fea000383ffff */
.L_x_43:
[----:B------:R-:W-:-:S07]  /*b720*/  MOV R0, UR5 ;  /* 0x0000000500007c02 */ /* 0x000fce0008000f00 */
.L_x_163:
[----:B-1----:R1:W2:Y:S02]  /*b730*/  SYNCS.PHASECHK.TRANS64.TRYWAIT P0, [R0+URZ], R3 ;  /* 0x00000003000075a7 */ /* 0x0022a400080011ff */
[----:B--2---:R-:W-:Y:S05]  /*b740*/  @!P0 NANOSLEEP.SYNCS 0x989680 ;  /* 0x009896800000895d */ /* 0x004fea0003900000 */
[----:B------:R-:W2:Y:S02]  /*b750*/  @!P0 SYNCS.PHASECHK.TRANS64 P0, [R0+URZ], R3 ;  /* 0x00000003000085a7 */ /* 0x000ea400080010ff */
[----:B--2---:R-:W-:Y:S05]  /*b760*/  @!P0 BRA `(.L_x_163) ;  /* 0xfffffffc00f08947 */ /* 0x004fea000383ffff */
[----:B------:R-:W-:Y:S05]  /*b770*/  BRA `(.L_x_164) ;  /* 0xffffff7c00787947 */ /* 0x000fea000383ffff */
.L_x_44:
[----:B------:R-:W-:-:S07]  /*b780*/  MOV R0, UR5 ;  /* 0x0000000500007c02 */ /* 0x000fce0008000f00 */
.L_x_165:
[----:B-1----:R1:W2:Y:S02]  /*b790*/  SYNCS.PHASECHK.TRANS64.TRYWAIT P0, [R0+URZ], R3 ;  /* 0x00000003000075a7 */ /* 0x0022a400080011ff */
[----:B--2---:R-:W-:Y:S05]  /*b7a0*/  @!P0 NANOSLEEP.SYNCS 0x989680 ;  /* 0x009896800000895d */ /* 0x004fea0003900000 */
[----:B------:R-:W2:Y:S02]  /*b7b0*/  @!P0 SYNCS.PHASECHK.TRANS64 P0, [R0+URZ], R3 ;  /* 0x00000003000085a7 */ /* 0x000ea400080010ff */
[----:B--2---:R-:W-:Y:S05]  /*b7c0*/  @!P0 BRA `(.L_x_165) ;  /* 0xfffffffc00f08947 */ /* 0x004fea000383ffff */
[----:B------:R-:W-:Y:S05]  /*b7d0*/  BRA `(.L_x_166) ;  /* 0xffffff7c00887947 */ /* 0x000fea000383ffff */
.L_x_45:
[----:B------:R-:W-:-:S07]  /*b7e0*/  MOV R0, UR5 ;  /* 0x0000000500007c02 */ /* 0x000fce0008000f00 */
.L_x_167:
[----:B-1----:R1:W2:Y:S02]  /*b7f0*/  SYNCS.PHASECHK.TRANS64.TRYWAIT P0, [R0+URZ], R3 ;  /* 0x00000003000075a7 */ /* 0x0022a400080011ff */
[----:B--2---:R-:W-:Y:S05]  /*b800*/  @!P0 NANOSLEEP.SYNCS 0x989680 ;  /* 0x009896800000895d */ /* 0x004fea0003900000 */
[----:B------:R-:W2:Y:S02]  /*b810*/  @!P0 SYNCS.PHASECHK.TRANS64 P0, [R0+URZ], R3 ;  /* 0x00000003000085a7 */ /* 0x000ea400080010ff */
[----:B--2---:R-:W-:Y:S05]  /*b820*/  @!P0 BRA `(.L_x_167) ;  /* 0xfffffffc00f08947 */ /* 0x004fea000383ffff */
[----:B------:R-:W-:Y:S05]  /*b830*/  BRA `(.L_x_168) ;  /* 0xffffff7c00987947 */ /* 0x000fea000383ffff */
.L_x_46:
[----:B------:R-:W-:-:S07]  /*b840*/  MOV R0, UR5 ;  /* 0x0000000500007c02 */ /* 0x000fce0008000f00 */
.L_x_169:
[----:B-1----:R1:W2:Y:S02]  /*b850*/  SYNCS.PHASECHK.TRANS64.TRYWAIT P0, [R0+URZ], R3 ;  /* 0x00000003000075a7 */ /* 0x0022a400080011ff */
[----:B--2---:R-:W-:Y:S05]  /*b860*/  @!P0 NANOSLEEP.SYNCS 0x989680 ;  /* 0x009896800000895d */ /* 0x004fea0003900000 */
[----:B------:R-:W2:Y:S02]  /*b870*/  @!P0 SYNCS.PHASECHK.TRANS64 P0, [R0+URZ], R3 ;  /* 0x00000003000085a7 */ /* 0x000ea400080010ff */
[----:B--2---:R-:W-:Y:S05]  /*b880*/  @!P0 BRA `(.L_x_169) ;  /* 0xfffffffc00f08947 */ /* 0x004fea000383ffff */
[----:B------:R-:W-:Y:S05]  /*b890*/  BRA `(.L_x_170) ;  /* 0xffffff7c00a87947 */ /* 0x000fea000383ffff */
.L_x_47:
[----:B------:R-:W-:-:S07]  /*b8a0*/  MOV R0, UR5 ;  /* 0x0000000500007c02 */ /* 0x000fce0008000f00 */
.L_x_171:
[----:B-1----:R1:W2:Y:S02]  /*b8b0*/  SYNCS.PHASECHK.TRANS64.TRYWAIT P0, [R0+URZ], R3 ;  /* 0x00000003000075a7 */ /* 0x0022a400080011ff */
[----:B--2---:R-:W-:Y:S05]  /*b8c0*/  @!P0 NANOSLEEP.SYNCS 0x989680 ;  /* 0x009896800000895d */ /* 0x004fea0003900000 */
[----:B------:R-:W2:Y:S02]  /*b8d0*/  @!P0 SYNCS.PHASECHK.TRANS64 P0, [R0+URZ], R3 ;  /* 0x00000003000085a7 */ /* 0x000ea400080010ff */
[----:B--2---:R-:W-:Y:S05]  /*b8e0*/  @!P0 BRA `(.L_x_171) ;  /* 0xfffffffc00f08947 */ /* 0x004fea000383ffff */
[----:B------:R-:W-:Y:S05]  /*b8f0*/  BRA `(.L_x_172) ;  /* 0xffffff7c00b87947 */ /* 0x000fea000383ffff */
.L_x_48:
[----:B------:R-:W-:-:S07]  /*b900*/  MOV R0, UR5 ;  /* 0x0000000500007c02 */ /* 0x000fce0008000f00 */
.L_x_173:
[----:B-1----:R1:W2:Y:S02]  /*b910*/  SYNCS.PHASECHK.TRANS64.TRYWAIT P0, [R0+URZ], R3 ;  /* 0x00000003000075a7 */ /* 0x0022a400080011ff */
[----:B--2---:R-:W-:Y:S05]  /*b920*/  @!P0 NANOSLEEP.SYNCS 0x989680 ;  /* 0x009896800000895d */ /* 0x004fea0003900000 */
[----:B------:R-:W2:Y:S02]  /*b930*/  @!P0 SYNCS.PHASECHK.TRANS64 P0, [R0+URZ], R3 ;  /* 0x00000003000085a7 */ /* 0x000ea400080010ff */
[----:B--2---:R-:W-:Y:S05]  /*b940*/  @!P0 BRA `(.L_x_173) ;  /* 0xfffffffc00f08947 */ /* 0x004fea000383ffff */
[----:B------:R-:W-:Y:S05]  /*b950*/  BRA `(.L_x_174) ;  /* 0xffffff7c00c87947 */ /* 0x000fea000383ffff */
.L_x_49:
[----:B------:R-:W-:-:S07]  /*b960*/  MOV R0, UR5 ;  /* 0x0000000500007c02 */ /* 0x000fce0008000f00 */
.L_x_175:
[----:B-1----:R1:W2:Y:S02]  /*b970*/  SYNCS.PHASECHK.TRANS64.TRYWAIT P0, [R0+URZ], R3 ;  /* 0x00000003000075a7 */ /* 0x0022a400080011ff */
[----:B--2---:R-:W-:Y:S05]  /*b980*/  @!P0 NANOSLEEP.SYNCS 0x989680 ;  /* 0x009896800000895d */ /* 0x004fea0003900000 */
[----:B------:R-:W2:Y:S02]  /*b990*/  @!P0 SYNCS.PHASECHK.TRANS64 P0, [R0+URZ], R3 ;  /* 0x00000003000085a7 */ /* 0x000ea400080010ff */
[----:B--2---:R-:W-:Y:S05]  /*b9a0*/  @!P0 BRA `(.L_x_175) ;  /* 0xfffffffc00f08947 */ /* 0x004fea000383ffff */
[----:B------:R-:W-:Y:S05]  /*b9b0*/  BRA `(.L_x_176) ;  /* 0xffffff7c00d87947 */ /* 0x000fea000383ffff */
.L_x_50:
[----:B------:R-:W-:-:S07]  /*b9c0*/  MOV R0, UR5 ;  /* 0x0000000500007c02 */ /* 0x000fce0008000f00 */
.L_x_177:
[----:B-1----:R1:W2:Y:S02]  /*b9d0*/  SYNCS.PHASECHK.TRANS64.TRYWAIT P0, [R0+URZ], R3 ;  /* 0x00000003000075a7 */ /* 0x0022a400080011ff */
[----:B--2---:R-:W-:Y:S05]  /*b9e0*/  @!P0 NANOSLEEP.SYNCS 0x989680 ;  /* 0x009896800000895d */ /* 0x004fea0003900000 */
[----:B------:R-:W2:Y:S02]  /*b9f0*/  @!P0 SYNCS.PHASECHK.TRANS64 P0, [R0+URZ], R3 ;  /* 0x00000003000085a7 */ /* 0x000ea400080010ff */
[----:B--2---:R-:W-:Y:S05]  /*ba00*/  @!P0 BRA `(.L_x_177) ;  /* 0xfffffffc00f08947 */ /* 0x004fea000383ffff */
[----:B------:R-:W-:Y:S05]  /*ba10*/  BRA `(.L_x_178) ;  /* 0xffffff7c00e87947 */ /* 0x000fea000383ffff */
.L_x_51:
[----:B------:R-:W-:-:S07]  /*ba20*/  MOV R0, UR5 ;  /* 0x0000000500007c02 */ /* 0x000fce0008000f00 */
.L_x_179:
[----:B-1----:R1:W2:Y:S02]  /*ba30*/  SYNCS.PHASECHK.TRANS64.TRYWAIT P0, [R0+URZ], R3 ;  /* 0x00000003000075a7 */ /* 0x0022a400080011ff */
[----:B--2---:R-:W-:Y:S05]  /*ba40*/  @!P0 NANOSLEEP.SYNCS 0x989680 ;  /* 0x009896800000895d */ /* 0x004fea0003900000 */
[----:B------:R-:W2:Y:S02]  /*ba50*/  @!P0 SYNCS.PHASECHK.TRANS64 P0, [R0+URZ], R3 ;  /* 0x00000003000085a7 */ /* 0x000ea400080010ff */
[----:B--2---:R-:W-:Y:S05]  /*ba60*/  @!P0 BRA `(.L_x_179) ;  /* 0xfffffffc00f08947 */ /* 0x004fea000383ffff */
[----:B------:R-:W-:Y:S05]  /*ba70*/  BRA `(.L_x_180) ;  /* 0xffffff7c00f87947 */ /* 0x000fea000383ffff */
.L_x_52:
[----:B------:R-:W-:-:S07]  /*ba80*/  MOV R0, UR5 ;  /* 0x0000000500007c02 */ /* 0x000fce0008000f00 */
.L_x_181:
[----:B-1----:R1:W2:Y:S02]  /*ba90*/  SYNCS.PHASECHK.TRANS64.TRYWAIT P0, [R0+URZ], R3 ;  /* 0x00000003000075a7 */ /* 0x0022a400080011ff */
[----:B--2---:R-:W-:Y:S05]  /*baa0*/  @!P0 NANOSLEEP.SYNCS 0x989680 ;  /* 0x009896800000895d */ /* 0x004fea0003900000 */
[----:B------:R-:W2:Y:S02]  /*bab0*/  @!P0 SYNCS.PHASECHK.TRANS64 P0, [R0+URZ], R3 ;  /* 0x00000003000085a7 */ /* 0x000ea400080010ff */
[----:B--2---:R-:W-:Y:S05]  /*bac0*/  @!P0 BRA `(.L_x_181) ;  /* 0xfffffffc00f08947 */ /* 0x004fea000383ffff */
[----:B------:R-:W-:Y:S05]  /*bad0*/  BRA `(.L_x_182) ;  /* 0xffffff8000087947 */ /* 0x000fea000383ffff */
.L_x_53:
[----:B------:R-:W-:-:S07]  /*bae0*/  MOV R0, UR5 ;  /* 0x0000000500007c02 */ /* 0x000fce0008000f00 */
.L_x_183:
[----:B-1----:R1:W2:Y:S02]  /*baf0*/  SYNCS.PHASECHK.TRANS64.TRYWAIT P0, [R0+URZ], R3 ;  /* 0x00000003000075a7 */ /* 0x0022a400080011ff */
[----:B--2---:R-:W-:Y:S05]  /*bb00*/  @!P0 NANOSLEEP.SYNCS 0x989680 ;  /* 0x009896800000895d */ /* 0x004fea0003900000 */
[----:B------:R-:W2:Y:S02]  /*bb10*/  @!P0 SYNCS.PHASECHK.TRANS64 P0, [R0+URZ], R3 ;  /* 0x00000003000085a7 */ /* 0x000ea400080010ff */
[----:B--2---:R-:W-:Y:S05]  /*bb20*/  @!P0 BRA `(.L_x_183) ;  /* 0xfffffffc00f08947 */ /* 0x004fea000383ffff */
[----:B------:R-:W-:Y:S05]  /*bb30*/  BRA `(.L_x_184) ;  /* 0xffffff8000187947 */ /* 0x000fea000383ffff */
.L_x_54:
[----:B------:R-:W-:-:S07]  /*bb40*/  MOV R0, UR5 ;  /* 0x0000000500007c02 */ /* 0x000fce0008000f00 */
.L_x_185:
[----:B-1----:R1:W2:Y:S02]  /*bb50*/  SYNCS.PHASECHK.TRANS64.TRYWAIT P0, [R0+URZ], R3 ;  /* 0x00000003000075a7 */ /* 0x0022a400080011ff */
[----:B--2---:R-:W-:Y:S05]  /*bb60*/  @!P0 NANOSLEEP.SYNCS 0x989680 ;  /* 0x009896800000895d */ /* 0x004fea0003900000 */
[----:B------:R-:W2:Y:S02]  /*bb70*/  @!P0 SYNCS.PHASECHK.TRANS64 P0, [R0+URZ], R3 ;  /* 0x00000003000085a7 */ /* 0x000ea400080010ff */
[----:B--2---:R-:W-:Y:S05]  /*bb80*/  @!P0 BRA `(.L_x_185) ;  /* 0xfffffffc00f08947 */ /* 0x004fea000383ffff */
[----:B------:R-:W-:Y:S05]  /*bb90*/  BRA `(.L_x_186) ;  /* 0xffffff8000287947 */ /* 0x000fea000383ffff */
.L_x_55:
[----:B------:R-:W-:-:S07]  /*bba0*/  MOV R0, UR5 ;  /* 0x0000000500007c02 */ /* 0x000fce0008000f00 */
.L_x_187:
[----:B-1----:R1:W2:Y:S02]  /*bbb0*/  SYNCS.PHASECHK.TRANS64.TRYWAIT P0, [R0+URZ], R3 ;  /* 0x00000003000075a7 */ /* 0x0022a400080011ff */
[----:B--2---:R-:W-:Y:S05]  /*bbc0*/  @!P0 NANOSLEEP.SYNCS 0x989680 ;  /* 0x009896800000895d */ /* 0x004fea0003900000 */
[----:B------:R-:W2:Y:S02]  /*bbd0*/  @!P0 SYNCS.PHASECHK.TRANS64 P0, [R0+URZ], R3 ;  /* 0x00000003000085a7 */ /* 0x000ea400080010ff */
[----:B--2---:R-:W-:Y:S05]  /*bbe0*/  @!P0 BRA `(.L_x_187) ;  /* 0xfffffffc00f08947 */ /* 0x004fea000383ffff */
[----:B------:R-:W-:Y:S05]  /*bbf0*/  BRA `(.L_x_188) ;  /* 0xffffff8000387947 */ /* 0x000fea000383ffff */
.L_x_58:
[----:B------:R-:W-:-:S07]  /*bc00*/  MOV R4, UR4 ;  /* 0x0000000400047c02 */ /* 0x000fce0008000f00 */
.L_x_189:
[----:B--2---:R2:W3:Y:S02]  /*bc10*/  SYNCS.PHASECHK.TRANS64.TRYWAIT P1, [R4+URZ+0x158], R7 ;  /* 0x00015807040075a7 */ /* 0x0044e400080211ff */
[----:B---3--:R-:W-:Y:S05]  /*bc20*/  @!P1 NANOSLEEP.SYNCS 0x989680 ;  /* 0x009896800000995d */ /* 0x008fea0003900000 */
[----:B------:R-:W3:Y:S02]  /*bc30*/  @!P1 SYNCS.PHASECHK.TRANS64 P1, [R4+URZ+0x158], R7 ;  /* 0x00015807040095a7 */ /* 0x000ee400080210ff */
[----:B---3--:R-:W-:Y:S05]  /*bc40*/  @!P1 BRA `(.L_x_189) ;  /* 0xfffffffc00f09947 */ /* 0x008fea000383ffff */
[----:B------:R-:W-:Y:S05]  /*bc50*/  BRA `(.L_x_190) ;  /* 0xffffff8000a87947 */ /* 0x000fea000383ffff */
.L_x_59:
[----:B--2---:R-:W-:-:S07]  /*bc60*/  MOV R4, UR4 ;  /* 0x0000000400047c02 */ /* 0x004fce0008000f00 */
.L_x_191:
[----:B--2---:R2:W3:Y:S02]  /*bc70*/  SYNCS.PHASECHK.TRANS64.TRYWAIT P1, [R4+URZ+0x150], R5 ;  /* 0x00015005040075a7 */ /* 0x0044e400080211ff */
[----:B---3--:R-:W-:Y:S05]  /*bc80*/  @!P1 NANOSLEEP.SYNCS 0x989680 ;  /* 0x009896800000995d */ /* 0x008fea0003900000 */
[----:B------:R-:W3:Y:S02]  /*bc90*/  @!P1 SYNCS.PHASECHK.TRANS64 P1, [R4+URZ+0x150], R5 ;  /* 0x00015005040095a7 */ /* 0x000ee400080210ff */
[----:B---3--:R-:W-:Y:S05]  /*bca0*/  @!P1 BRA `(.L_x_191) ;  /* 0xfffffffc00f09947 */ /* 0x008fea000383ffff */
[----:B------:R-:W-:Y:S05]  /*bcb0*/  BRA `(.L_x_192) ;  /* 0xffffff8000b07947 */ /* 0x000fea000383ffff */
.L_x_69:
[----:B--2---:R-:W-:-:S04]  /*bcc0*/  MOV R5, UR5 ;  /* 0x0000000500057c02 */ /* 0x004fc80008000f00 */
[----:B------:R2:W3:Y:S03]  /*bcd0*/  SYNCS.PHASECHK.TRANS64.TRYWAIT P0, [R5+URZ+0x8], R6 ;  /* 0x00000806050075a7 */ /* 0x0004e600080011ff */
[----:B---3--:R-:W-:Y:S05]  /*bce0*/  @!P0 NANOSLEEP.SYNCS 0x989680 ;  /* 0x009896800000895d */ /* 0x008fea0003900000 */
[----:B------:R-:W3:Y:S02]  /*bcf0*/  @!P0 SYNCS.PHASECHK.TRANS64 P0, [R5+URZ+0x8], R6 ;  /* 0x00000806050085a7 */ /* 0x000ee400080010ff */
[----:B---3--:R-:W-:Y:S05]  /*bd00*/  @!P0 BRA `(.L_x_69) ;  /* 0xfffffffc00ec8947 */ /* 0x008fea000383ffff */
[----:B------:R-:W-:Y:S05]  /*bd10*/  BRA `(.L_x_68) ;  /* 0xffffff84007c7947 */ /* 0x000fea000383ffff */
.L_x_71:
[----:B------:R-:W-:Y:S01]  /*bd20*/  BSSY B0, `(.L_x_193) ;  /* 0x0000006000007945 */ /* 0x000fe20003800000 */
[----:B------:R-:W-:-:S07]  /*bd30*/  MOV R15, 0xffffffff ;  /* 0xffffffff000f7802 */ /* 0x000fce0000000f00 */
[----:B-12--5:R-:W-:Y:S05]  /*bd40*/  WARPSYNC.COLLECTIVE R15, `(.L_x_194) ;  /* 0x000000000f0c7348 */ /* 0x026fea0003c00000 */
[----:B------:R-:W-:Y:S02]  /*bd50*/  ELECT P6, UR79, PT ;  /* 0x00000000004f782f */ /* 0x000fe400038c0000 */
[----:B------:R-:W-:Y:S01]  /*bd60*/  MOV R14, UR79 ;  /* 0x0000004f000e7c02 */ /* 0x000fe20008000f00 */
[----:B-12--5:R-:W-:Y:S10]  /*bd70*/  ENDCOLLECTIVE ;  /* 0x000000000000791b */ /* 0x026ff40003800000 */
.L_x_194:
[----:B------:R-:W-:Y:S05]  /*bd80*/  BSYNC B0 ;  /* 0x0000000000007941 */ /* 0x000fea0003800000 */
.L_x_193:
[----:B------:R-:W-:Y:S01]  /*bd90*/  PLOP3.LUT P0, PT, P6, PT, PT, 0x80, 0x8 ;  /* 0x000000000008781c */ /* 0x000fe2000370f070 */
[----:B------:R-:W-:-:S12]  /*bda0*/  BRA `(.L_x_195) ;  /* 0xffffff8400a87947 */ /* 0x000fd8000383ffff */
.L_x_73:
[----:B--2---:R-:W-:-:S04]  /*bdb0*/  MOV R3, UR5 ;  /* 0x0000000500037c02 */ /* 0x004fc80008000f00 */
[----:B------:R2:W3:Y:S03]  /*bdc0*/  SYNCS.PHASECHK.TRANS64.TRYWAIT P0, [R3+URZ+0x8], R4 ;  /* 0x00000804030075a7 */ /* 0x0004e600080011ff */
[----:B---3--:R-:W-:Y:S05]  /*bdd0*/  @!P0 NANOSLEEP.SYNCS 0x989680 ;  /* 0x009896800000895d */ /* 0x008fea0003900000 */
[----:B------:R-:W3:Y:S02]  /*bde0*/  @!P0 SYNCS.PHASECHK.TRANS64 P0, [R3+URZ+0x8], R4 ;  /* 0x00000804030085a7 */ /* 0x000ee400080010ff */
[----:B---3--:R-:W-:Y:S05]  /*bdf0*/  @!P0 BRA `(.L_x_73) ;  /* 0xfffffffc00ec8947 */ /* 0x008fea000383ffff */
[----:B------:R-:W-:Y:S05]  /*be00*/  BRA `(.L_x_72) ;  /* 0xffffff8400ac7947 */ /* 0x000fea000383ffff */
.L_x_74:
[----:B------:R-:W-:-:S07]  /*be10*/  MOV R4, UR18 ;  /* 0x0000001200047c02 */ /* 0x000fce0008000f00 */
.L_x_196:
[----:B-1----:R1:W2:Y:S02]  /*be20*/  SYNCS.PHASECHK.TRANS64.TRYWAIT P0, [R4+URZ+0x150], R5 ;  /* 0x00015005040075a7 */ /* 0x0022a400080011ff */
[----:B--2---:R-:W-:Y:S05]  /*be30*/  @!P0 NANOSLEEP.SYNCS 0x989680 ;  /* 0x009896800000895d */ /* 0x004fea0003900000 */
[----:B------:R-:W2:Y:S02]  /*be40*/  @!P0 SYNCS.PHASECHK.TRANS64 P0, [R4+URZ+0x150], R5 ;  /* 0x00015005040085a7 */ /* 0x000ea400080010ff */
[----:B--2---:R-:W-:Y:S05]  /*be50*/  @!P0 BRA `(.L_x_196) ;  /* 0xfffffffc00f08947 */ /* 0x004fea000383ffff */
[----:B------:R-:W-:Y:S05]  /*be60*/  BRA `(.L_x_197) ;  /* 0xffffff88008c7947 */ /* 0x000fea000383ffff */
.L_x_76:
[----:B------:R-:W-:-:S07]  /*be70*/  MOV R4, UR23 ;  /* 0x0000001700047c02 */ /* 0x000fce0008000f00 */
.L_x_198:
[----:B-1----:R1:W2:Y:S02]  /*be80*/  SYNCS.PHASECHK.TRANS64.TRYWAIT P0, [R4+URZ+0x170], R5 ;  /* 0x00017005040075a7 */ /* 0x0022a400080011ff */
[----:B--2---:R-:W-:Y:S05]  /*be90*/  @!P0 NANOSLEEP.SYNCS 0x989680 ;  /* 0x009896800000895d */ /* 0x004fea0003900000 */
[----:B------:R-:W2:Y:S02]  /*bea0*/  @!P0 SYNCS.PHASECHK.TRANS64 P0, [R4+URZ+0x170], R5 ;  /* 0x00017005040085a7 */ /* 0x000ea400080010ff */
[----:B--2---:R-:W-:Y:S05]  /*beb0*/  @!P0 BRA `(.L_x_198) ;  /* 0xfffffffc00f08947 */ /* 0x004fea000383ffff */
[----:B------:R-:W-:Y:S05]  /*bec0*/  BRA `(.L_x_75) ;  /* 0xffffff8800ac7947 */ /* 0x000fea000383ffff */
.L_x_80:
[----:B-1----:R-:W-:Y:S07]  /*bed0*/  MOV R4, UR10 ;  /* 0x0000000a00047c02 */ /* 0x002fee0008000f00 */
.L_x_199:
[----:B-1----:R1:W2:Y:S02]  /*bee0*/  SYNCS.PHASECHK.TRANS64.TRYWAIT P0, [R4+URZ], R7 ;  /* 0x00000007040075a7 */ /* 0x0022a400080011ff */
[----:B--2---:R-:W-:Y:S05]  /*bef0*/  @!P0 NANOSLEEP.SYNCS 0x989680 ;  /* 0x009896800000895d */ /* 0x004fea0003900000 */
[----:B------:R-:W2:Y:S02]  /*bf00*/  @!P0 SYNCS.PHASECHK.TRANS64 P0, [R4+URZ], R7 ;  /* 0x00000007040085a7 */ /* 0x000ea400080010ff */
[----:B--2---:R-:W-:Y:S05]  /*bf10*/  @!P0 BRA `(.L_x_199) ;  /* 0xfffffffc00f08947 */ /* 0x004fea000383ffff */
[----:B------:R-:W-:Y:S05]  /*bf20*/  BRA `(.L_x_79) ;  /* 0xffffff8800e47947 */ /* 0x000fea000383ffff */
.L_x_84:
[----:B--2---:R-:W-:-:S07]  /*bf30*/  MOV R0, UR4 ;  /* 0x0000000400007c02 */ /* 0x004fce0008000f00 */
.L_x_200:
[----:B-1----:R1:W2:Y:S02]  /*bf40*/  SYNCS.PHASECHK.TRANS64.TRYWAIT P0, [R0+URZ], R5 ;  /* 0x00000005000075a7 */ /* 0x0022a400080011ff */
[----:B--2---:R-:W-:Y:S05]  /*bf50*/  @!P0 NANOSLEEP.SYNCS 0x989680 ;  /* 0x009896800000895d */ /* 0x004fea0003900000 */
[----:B------:R-:W2:Y:S02]  /*bf60*/  @!P0 SYNCS.PHASECHK.TRANS64 P0, [R0+URZ], R5 ;  /* 0x00000005000085a7 */ /* 0x000ea400080010ff */
[----:B--2---:R-:W-:Y:S05]  /*bf70*/  @!P0 BRA `(.L_x_200) ;  /* 0xfffffffc00f08947 */ /* 0x004fea000383ffff */
[----:B------:R-:W-:Y:S05]  /*bf80*/  BRA `(.L_x_201) ;  /* 0xffffff8c00b07947 */ /* 0x000fea000383ffff */
.L_x_87:
[----:B------:R-:W-:-:S07]  /*bf90*/  MOV R0, UR18 ;  /* 0x0000001200007c02 */ /* 0x000fce0008000f00 */
.L_x_202:
[----:B-1----:R1:W2:Y:S02]  /*bfa0*/  SYNCS.PHASECHK.TRANS64.TRYWAIT P1, [R0+URZ+0x180], R5 ;  /* 0x00018005000075a7 */ /* 0x0022a400080211ff */
[----:B--2---:R-:W-:Y:S05]  /*bfb0*/  @!P1 NANOSLEEP.SYNCS 0x989680 ;  /* 0x009896800000995d */ /* 0x004fea0003900000 */
[----:B------:R-:W2:Y:S02]  /*bfc0*/  @!P1 SYNCS.PHASECHK.TRANS64 P1, [R0+URZ+0x180], R5 ;  /* 0x00018005000095a7 */ /* 0x000ea400080210ff */
[----:B--2---:R-:W-:Y:S05]  /*bfd0*/  @!P1 BRA `(.L_x_202) ;  /* 0xfffffffc00f09947 */ /* 0x004fea000383ffff */
[----:B------:R-:W-:Y:S05]  /*bfe0*/  BRA `(.L_x_203) ;  /* 0xffffff8c00fc7947 */ /* 0x000fea000383ffff */
.L_x_92:
[----:B------:R-:W-:Y:S07]  /*bff0*/  MOV R0, UR20 ;  /* 0x0000001400007c02 */ /* 0x000fee0008000f00 */
.L_x_204:
[----:B-1----:R1:W2:Y:S02]  /*c000*/  SYNCS.PHASECHK.TRANS64.TRYWAIT P0, [R0+URZ+0x150], R3 ;  /* 0x00015003000075a7 */ /* 0x0022a400080011ff */
[----:B--2---:R-:W-:Y:S05]  /*c010*/  @!P0 NANOSLEEP.SYNCS 0x989680 ;  /* 0x009896800000895d */ /* 0x004fea0003900000 */
[----:B------:R-:W2:Y:S02]  /*c020*/  @!P0 SYNCS.PHASECHK.TRANS64 P0, [R0+URZ+0x150], R3 ;  /* 0x00015003000085a7 */ /* 0x000ea400080010ff */
[----:B--2---:R-:W-:Y:S05]  /*c030*/  @!P0 BRA `(.L_x_204) ;  /* 0xfffffffc00f08947 */ /* 0x004fea000383ffff */
[----:B------:R-:W-:Y:S05]  /*c040*/  BRA `(.L_x_205) ;  /* 0xffffff9400e07947 */ /* 0x000fea000383ffff */
.L_x_95:
[----:B------:R-:W-:Y:S07]  /*c050*/  MOV R3, UR20 ;  /* 0x0000001400037c02 */ /* 0x000fee0008000f00 */
.L_x_206:
[----:B-1----:R1:W2:Y:S02]  /*c060*/  SYNCS.PHASECHK.TRANS64.TRYWAIT P1, [R3+URZ+0x148], R12 ;  /* 0x0001480c030075a7 */ /* 0x0022a400080211ff */
[----:B--2---:R-:W-:Y:S05]  /*c070*/  @!P1 NANOSLEEP.SYNCS 0x989680 ;  /* 0x009896800000995d */ /* 0x004fea0003900000 */
[----:B------:R-:W2:Y:S02]  /*c080*/  @!P1 SYNCS.PHASECHK.TRANS64 P1, [R3+URZ+0x148], R12 ;  /* 0x0001480c030095a7 */ /* 0x000ea400080210ff */
[----:B--2---:R-:W-:Y:S05]  /*c090*/  @!P1 BRA `(.L_x_206) ;  /* 0xfffffffc00f09947 */ /* 0x004fea000383ffff */
[----:B------:R-:W-:Y:S05]  /*c0a0*/  BRA `(.L_x_94) ;  /* 0xffffff9c003c7947 */ /* 0x000fea000383ffff */
.L_x_98:
[----:B------:R-:W-:Y:S07]  /*c0b0*/  MOV R0, UR20 ;  /* 0x0000001400007c02 */ /* 0x000fee0008000f00 */
.L_x_207:
[----:B-1----:R1:W2:Y:S02]  /*c0c0*/  SYNCS.PHASECHK.TRANS64.TRYWAIT P1, [R0+URZ+0x120], R9 ;  /* 0x00012009000075a7 */ /* 0x0022a400080211ff */
[----:B--2---:R-:W-:Y:S05]  /*c0d0*/  @!P1 NANOSLEEP.SYNCS 0x989680 ;  /* 0x009896800000995d */ /* 0x004fea0003900000 */
[----:B------:R-:W2:Y:S02]  /*c0e0*/  @!P1 SYNCS.PHASECHK.TRANS64 P1, [R0+URZ+0x120], R9 ;  /* 0x00012009000095a7 */ /* 0x000ea400080210ff */
[----:B--2---:R-:W-:Y:S05]  /*c0f0*/  @!P1 BRA `(.L_x_207) ;  /* 0xfffffffc00f09947 */ /* 0x004fea000383ffff */
[----:B------:R-:W-:Y:S05]  /*c100*/  BRA `(.L_x_208) ;  /* 0xffffffa000ac7947 */ /* 0x000fea000383ffff */
.L_x_99:
[----:B------:R-:W-:Y:S07]  /*c110*/  MOV R0, UR20 ;  /* 0x0000001400007c02 */ /* 0x000fee0008000f00 */
.L_x_209:
[----:B-1----:R1:W2:Y:S02]  /*c120*/  SYNCS.PHASECHK.TRANS64.TRYWAIT P1, [R0+URZ+0x128], R9 ;  /* 0x00012809000075a7 */ /* 0x0022a400080211ff */
[----:B--2---:R-:W-:Y:S05]  /*c130*/  @!P1 NANOSLEEP.SYNCS 0x989680 ;  /* 0x009896800000995d */ /* 0x004fea0003900000 */
[----:B------:R-:W2:Y:S02]  /*c140*/  @!P1 SYNCS.PHASECHK.TRANS64 P1, [R0+URZ+0x128], R9 ;  /* 0x00012809000095a7 */ /* 0x000ea400080210ff */
[----:B--2---:R-:W-:Y:S05]  /*c150*/  @!P1 BRA `(.L_x_209) ;  /* 0xfffffffc00f09947 */ /* 0x004fea000383ffff */
[----:B------:R-:W-:Y:S05]  /*c160*/  BRA `(.L_x_210) ;  /* 0xffffffa000ec7947 */ /* 0x000fea000383ffff */
.L_x_100:
[----:B------:R-:W-:Y:S07]  /*c170*/  MOV R0, UR20 ;  /* 0x0000001400007c02 */ /* 0x000fee0008000f00 */
.L_x_211:
[----:B-1----:R1:W2:Y:S02]  /*c180*/  SYNCS.PHASECHK.TRANS64.TRYWAIT P1, [R0+URZ+0x130], R9 ;  /* 0x00013009000075a7 */ /* 0x0022a400080211ff */
[----:B--2---:R-:W-:Y:S05]  /*c190*/  @!P1 NANOSLEEP.SYNCS 0x989680 ;  /* 0x009896800000995d */ /* 0x004fea0003900000 */
[----:B------:R-:W2:Y:S02]  /*c1a0*/  @!P1 SYNCS.PHASECHK.TRANS64 P1, [R0+URZ+0x130], R9 ;  /* 0x00013009000095a7 */ /* 0x000ea400080210ff */
[----:B--2---:R-:W-:Y:S05]  /*c1b0*/  @!P1 BRA `(.L_x_211) ;  /* 0xfffffffc00f09947 */ /* 0x004fea000383ffff */
[----:B------:R-:W-:Y:S05]  /*c1c0*/  BRA `(.L_x_212) ;  /* 0xffffffa4002c7947 */ /* 0x000fea000383ffff */
.L_x_101:
[----:B------:R-:W-:Y:S07]  /*c1d0*/  MOV R0, UR20 ;  /* 0x0000001400007c02 */ /* 0x000fee0008000f00 */
.L_x_213:
[----:B-1----:R1:W2:Y:S02]  /*c1e0*/  SYNCS.PHASECHK.TRANS64.TRYWAIT P0, [R0+URZ+0x138], R9 ;  /* 0x00013809000075a7 */ /* 0x0022a400080011ff */
[----:B--2---:R-:W-:Y:S05]  /*c1f0*/  @!P0 NANOSLEEP.SYNCS 0x989680 ;  /* 0x009896800000895d */ /* 0x004fea0003900000 */
[----:B------:R-:W2:Y:S02]  /*c200*/  @!P0 SYNCS.PHASECHK.TRANS64 P0, [R0+URZ+0x138], R9 ;  /* 0x00013809000085a7 */ /* 0x000ea400080010ff */
[----:B--2---:R-:W-:Y:S05]  /*c210*/  @!P0 BRA `(.L_x_213) ;  /* 0xfffffffc00f08947 */ /* 0x004fea000383ffff */
[----:B------:R-:W-:Y:S05]  /*c220*/  BRA `(.L_x_214) ;  /* 0xffffffa400747947 */ /* 0x000fea000383ffff */
.L_x_103:
[----:B------:R-:W-:-:S07]  /*c230*/  MOV R0, UR20 ;  /* 0x0000001400007c02 */ /* 0x000fce0008000f00 */
.L_x_215:
[----:B--2---:R2:W3:Y:S02]  /*c240*/  SYNCS.PHASECHK.TRANS64.TRYWAIT P0, [R0+URZ+0x120], R3 ;  /* 0x00012003000075a7 */ /* 0x0044e400080011ff */
[----:B---3--:R-:W-:Y:S05]  /*c250*/  @!P0 NANOSLEEP.SYNCS 0x989680 ;  /* 0x009896800000895d */ /* 0x008fea0003900000 */
[----:B------:R-:W3:Y:S02]  /*c260*/  @!P0 SYNCS.PHASECHK.TRANS64 P0, [R0+URZ+0x120], R3 ;  /* 0x00012003000085a7 */ /* 0x000ee400080010ff */
[----:B---3--:R-:W-:Y:S05]  /*c270*/  @!P0 BRA `(.L_x_215) ;  /* 0xfffffffc00f08947 */ /* 0x008fea000383ffff */
[----:B------:R-:W-:Y:S05]  /*c280*/  BRA `(.L_x_216) ;  /* 0xffffffa400d47947 */ /* 0x000fea000383ffff */
.L_x_104:
[----:B--2---:R-:W-:-:S07]  /*c290*/  MOV R0, UR20 ;  /* 0x0000001400007c02 */ /* 0x004fce0008000f00 */
.L_x_217:
[----:B--2---:R2:W3:Y:S02]  /*c2a0*/  SYNCS.PHASECHK.TRANS64.TRYWAIT P0, [R0+URZ+0x128], R3 ;  /* 0x00012803000075a7 */ /* 0x0044e400080011ff */
[----:B---3--:R-:W-:Y:S05]  /*c2b0*/  @!P0 NANOSLEEP.SYNCS 0x989680 ;  /* 0x009896800000895d */ /* 0x008fea0003900000 */
[----:B------:R-:W3:Y:S02]  /*c2c0*/  @!P0 SYNCS.PHASECHK.TRANS64 P0, [R0+URZ+0x128], R3 ;  /* 0x00012803000085a7 */ /* 0x000ee400080010ff */
[----:B---3--:R-:W-:Y:S05]  /*c2d0*/  @!P0 BRA `(.L_x_217) ;  /* 0xfffffffc00f08947 */ /* 0x008fea000383ffff */
[----:B------:R-:W-:Y:S05]  /*c2e0*/  BRA `(.L_x_218) ;  /* 0xffffffa400c47947 */ /* 0x000fea000383ffff */
.L_x_105:
[----:B--2---:R-:W-:-:S07]  /*c2f0*/  MOV R0, UR20 ;  /* 0x0000001400007c02 */ /* 0x004fce0008000f00 */
.L_x_219:
[----:B--2---:R2:W3:Y:S02]  /*c300*/  SYNCS.PHASECHK.TRANS64.TRYWAIT P0, [R0+URZ+0x130], R3 ;  /* 0x00013003000075a7 */ /* 0x0044e400080011ff */
[----:B---3--:R-:W-:Y:S05]  /*c310*/  @!P0 NANOSLEEP.SYNCS 0x989680 ;  /* 0x009896800000895d */ /* 0x008fea0003900000 */
[----:B------:R-:W3:Y:S02]  /*c320*/  @!P0 SYNCS.PHASECHK.TRANS64 P0, [R0+URZ+0x130], R3 ;  /* 0x00013003000085a7 */ /* 0x000ee400080010ff */
[----:B---3--:R-:W-:Y:S05]  /*c330*/  @!P0 BRA `(.L_x_219) ;  /* 0xfffffffc00f08947 */ /* 0x008fea000383ffff */
[----:B------:R-:W-:Y:S05]  /*c340*/  BRA `(.L_x_220) ;  /* 0xffffffa400b47947 */ /* 0x000fea000383ffff */
.L_x_107:
[----:B------:R-:W-:Y:S07]  /*c350*/  MOV R0, UR51 ;  /* 0x0000003300007c02 */ /* 0x000fee0008000f00 */
.L_x_221:
[----:B-1----:R1:W2:Y:S02]  /*c360*/  SYNCS.PHASECHK.TRANS64.TRYWAIT P0, [R0+URZ+0x150], R3 ;  /* 0x00015003000075a7 */ /* 0x0022a400080011ff */
[----:B--2---:R-:W-:Y:S05]  /*c370*/  @!P0 NANOSLEEP.SYNCS 0x989680 ;  /* 0x009896800000895d */ /* 0x004fea0003900000 */
[----:B------:R-:W2:Y:S02]  /*c380*/  @!P0 SYNCS.PHASECHK.TRANS64 P0, [R0+URZ+0x150], R3 ;  /* 0x00015003000085a7 */ /* 0x000ea400080010ff */
[----:B--2---:R-:W-:Y:S05]  /*c390*/  @!P0 BRA `(.L_x_221) ;  /* 0xfffffffc00f08947 */ /* 0x004fea000383ffff */
[----:B------:R-:W-:Y:S05]  /*c3a0*/  BRA `(.L_x_222) ;  /* 0xffffffa800847947 */ /* 0x000fea000383ffff */
.L_x_118:
[----:B-1----:R-:W-:Y:S04]  /*c3b0*/  MOV R0, UR51 ;  /* 0x0000003300007c02 */ /* 0x002fe80008000f00 */
[----:B------:R1:W3:Y:S03]  /*c3c0*/  SYNCS.PHASECHK.TRANS64.TRYWAIT P1, [R0+URZ+0x100], R5 ;  /* 0x00010005000075a7 */ /* 0x0002e600080211ff */
[----:B---3--:R-:W-:Y:S05]  /*c3d0*/  @!P1 NANOSLEEP.SYNCS 0x989680 ;  /* 0x009896800000995d */ /* 0x008fea0003900000 */
[----:B------:R-:W3:Y:S02]  /*c3e0*/  @!P1 SYNCS.PHASECHK.TRANS64 P1, [R0+URZ+0x100], R5 ;  /* 0x00010005000095a7 */ /* 0x000ee400080210ff */
[----:B---3--:R-:W-:Y:S05]  /*c3f0*/  @!P1 BRA `(.L_x_118) ;  /* 0xfffffffc00ec9947 */ /* 0x008fea000383ffff */
[----:B------:R-:W-:Y:S05]  /*c400*/  BRA `(.L_x_117) ;  /* 0xffffffbc007c7947 */ /* 0x000fea000383ffff */
.L_x_120:
[----:B-1----:R1:W4:Y:S02]  /*c410*/  SYNCS.PHASECHK.TRANS64.TRYWAIT P0, [R100+URZ+0x160], R3 ;  /* 0x00016003640075a7 */ /* 0x00232400080011ff */
[----:B----4-:R-:W-:Y:S05]  /*c420*/  @!P0 NANOSLEEP.SYNCS 0x989680 ;  /* 0x009896800000895d */ /* 0x010fea0003900000 */
[----:B------:R-:W4:Y:S02]  /*c430*/  @!P0 SYNCS.PHASECHK.TRANS64 P0, [R100+URZ+0x160], R3 ;  /* 0x00016003640085a7 */ /* 0x000f2400080010ff */
[----:B----4-:R-:W-:Y:S05]  /*c440*/  @!P0 BRA `(.L_x_120) ;  /* 0xfffffffc00f08947 */ /* 0x010fea000383ffff */
[----:B------:R-:W-:Y:S05]  /*c450*/  BRA `(.L_x_119) ;  /* 0xffffffbc00a47947 */ /* 0x000fea000383ffff */
.L_x_129:
[----:B--2---:R2:W4:Y:S02]  /*c460*/  SYNCS.PHASECHK.TRANS64.TRYWAIT P0, [R3+URZ+0x100], R0 ;  /* 0x00010000030075a7 */ /* 0x00452400080011ff */
[----:B----4-:R-:W-:Y:S05]  /*c470*/  @!P0 NANOSLEEP.SYNCS 0x989680 ;  /* 0x009896800000895d */ /* 0x010fea0003900000 */
[----:B------:R-:W4:Y:S02]  /*c480*/  @!P0 SYNCS.PHASECHK.TRANS64 P0, [R3+URZ+0x100], R0 ;  /* 0x00010000030085a7 */ /* 0x000f2400080010ff */
[----:B----4-:R-:W-:Y:S05]  /*c490*/  @!P0 BRA `(.L_x_129) ;  /* 0xfffffffc00f08947 */ /* 0x010fea000383ffff */
[----:B------:R-:W-:Y:S05]  /*c4a0*/  BRA `(.L_x_128) ;  /* 0xffffffc800807947 */ /* 0x000fea000383ffff */
.L_x_137:
[----:B-1----:R1:W2:Y:S02]  /*c4b0*/  SYNCS.PHASECHK.TRANS64.TRYWAIT P0, [R62+URZ+0x100], R5 ;  /* 0x000100053e0075a7 */ /* 0x0022a400080011ff */
[----:B--2---:R-:W-:Y:S05]  /*c4c0*/  @!P0 NANOSLEEP.SYNCS 0x989680 ;  /* 0x009896800000895d */ /* 0x004fea0003900000 */
[----:B------:R-:W2:Y:S02]  /*c4d0*/  @!P0 SYNCS.PHASECHK.TRANS64 P0, [R62+URZ+0x100], R5 ;  /* 0x000100053e0085a7 */ /* 0x000ea400080010ff */
[----:B--2---:R-:W-:Y:S05]  /*c4e0*/  @!P0 BRA `(.L_x_137) ;  /* 0xfffffffc00f08947 */ /* 0x004fea000383ffff */
[----:B------:R-:W-:Y:S05]  /*c4f0*/  BRA `(.L_x_136) ;  /* 0xffffffd4007c7947 */ /* 0x000fea000383ffff */
.L_x_145:
[----:B-1----:R1:W4:Y:S02]  /*c500*/  SYNCS.PHASECHK.TRANS64.TRYWAIT P0, [R62+URZ+0x100], R5 ;  /* 0x000100053e0075a7 */ /* 0x00232400080011ff */
[----:B----4-:R-:W-:Y:S05]  /*c510*/  @!P0 NANOSLEEP.SYNCS 0x989680 ;  /* 0x009896800000895d */ /* 0x010fea0003900000 */
[----:B------:R-:W4:Y:S02]  /*c520*/  @!P0 SYNCS.PHASECHK.TRANS64 P0, [R62+URZ+0x100], R5 ;  /* 0x000100053e0085a7 */ /* 0x000f2400080010ff */
[----:B----4-:R-:W-:Y:S05]  /*c530*/  @!P0 BRA `(.L_x_145) ;  /* 0xfffffffc00f08947 */ /* 0x010fea000383ffff */
[----:B------:R-:W-:Y:S05]  /*c540*/  BRA `(.L_x_144) ;  /* 0xffffffe000747947 */ /* 0x000fea000383ffff */
        .weak           $__internal_0_$__cuda_sm10x_tcgen05_guardrail_trap_col_being_dealloced_not_returned_by_alloc
        .type           $__internal_0_$__cuda_sm10x_tcgen05_guardrail_trap_col_being_dealloced_not_returned_by_alloc,@function
        .size           $__internal_0_$__cuda_sm10x_tcgen05_guardrail_trap_col_being_dealloced_not_returned_by_alloc,($__internal_1_$__cuda_sm10x_tcgen05_guardrail_trap_phase_invalid_during_alloc - $__internal_0_$__cuda_sm10x_tcgen05_guardrail_trap_col_being_dealloced_not_returned_by_alloc)
$__internal_0_$__cuda_sm10x_tcgen05_guardrail_trap_col_being_dealloced_not_returned_by_alloc:
[----:B------:R-:W-:Y:S05]  /*c550*/  BPT.TRAP 0x1 ;  /* 0x000000040000795c */ /* 0x000fea0000300000 */
[----:B------:R-:W-:-:S04]  /*c560*/  HFMA2 R3, -RZ, RZ, 0, 0 ;  /* 0x00000000ff037431 */ /* 0x000fc800000001ff */
[----:B------:R-:W-:Y:S05]  /*c570*/  RET.REL.NODEC R2 `(_ZN7cutlass13device_kernelINS_4conv6kernel13ConvUniversalINS1_16ConvProblemShapeILNS1_8OperatorE2ELi3EEENS1_10collective14CollectiveConvINS1_47MainloopSm100TmaUmmaWarpSpecializedImplicitGemmILS5_2ELi16ELi3ELi1ELi2EN4cute5tupleIJNSA_1CILi2EEENSC_ILi1EEESE_EEEEENSB_IJNSC_ILi256EEENSB_IJNSC_ILi128EEEEEENSB_IJNSC_ILi32EEEEEEEEENS_6half_tESN_NSA_8TiledMMAINSA_8MMA_AtomIJNSA_26SM100_MMA_F16BF16_2x1SM_SSISN_SN_fLi256ELi128ELNSA_4UMMA5MajorE1ELSS_1ELNSR_7ScaleInE0ELST_0EEEEEENSA_6LayoutINSB_IJSE_SE_SE_EEENSB_IJNSC_ILi0EEESY_SY_EEEEENSB_IJNSA_10UnderscoreES11_S11_EEEEENS7_6detail27Sm100ImplicitGemmTileTraitsINSA_18SM100_TMA_2SM_LOADENSA_14ComposedLayoutINSA_7SwizzleILi3ELi4ELi3EEENSA_18smem_ptr_flag_bitsILi16EEENSW_INSB_IJNSC_ILi64EEENSC_ILi8EEEEEENSB_IJSE_S1C_EEEEEEEvEENS15_INSA_25SM100_TMA_2SM_LOAD_IM2COLES1H_vEEEENS_8epilogue10collective18CollectiveEpilogueINS1M_23Sm100TmaWarpSpecializedILi4ELi2ELi32ELb1ELb0EEEJNSB_IJSI_SJ_SL_EEENSB_IJNSW_ISI_SE_EENSW_ISK_SE_EEEEESN_NSB_IJlNSB_IJSE_lllEEESY_EEESN_S1W_NS1M_6fusion15FusionCallbacksIS1Q_NS1X_17LinearCombinationISN_fSN_fLNS_15FloatRoundStyleE2EEES1R_S1U_JEEENSA_5SM1004TMEM4LOAD26SM100_TMEM_LOAD_32dp32b32xENSA_13SM90_TMA_LOADENS17_INS18_ILi2ELi4ELi3EEES1B_NSW_INSB_IJS1D_SK_EEENSB_IJSK_SE_EEEEEEENSA_39AutoVectorizingCopyWithAssumedAlignmentILi128EEENSA_14SM90_TMA_STOREES2C_S2E_S2E_EEEvvEEEEvNT_6ParamsE) ;  /* 0xffffff3802a07950 */ /* 0x000fea0003c3ffff */
        .weak           $__internal_1_$__cuda_sm10x_tcgen05_guardrail_trap_phase_invalid_during_alloc
        .type           $__internal_1_$__cuda_sm10x_tcgen05_guardrail_trap_phase_invalid_during_alloc,@function
        .size           $__internal_1_$__cuda_sm10x_tcgen05_guardrail_trap_phase_invalid_during_alloc,($__internal_2_$__cuda_sm10x_tcgen05_guardrail_trap_unallocated_columns_being_dealloced - $__internal_1_$__cuda_sm10x_tcgen05_guardrail_trap_phase_invalid_during_alloc)
$__internal_1_$__cuda_sm10x_tcgen05_guardrail_trap_phase_invalid_during_alloc:
[----:B------:R-:W-:Y:S05]  /*c580*/  BPT.TRAP 0x1 ;  /* 0x000000040000795c */ /* 0x000fea0000300000 */
[----:B------:R-:W-:-:S04]  /*c590*/  MOV R5, 0x0 ;  /* 0x0000000000057802 */ /* 0x000fc80000000f00 */
[----:B------:R-:W-:Y:S05]  /*c5a0*/  RET.REL.NODEC R4 `(_ZN7cutlass13device_kernelINS_4conv6kernel13ConvUniversalINS1_16ConvProblemShapeILNS1_8OperatorE2ELi3EEENS1_10collective14CollectiveConvINS1_47MainloopSm100TmaUmmaWarpSpecializedImplicitGemmILS5_2ELi16ELi3ELi1ELi2EN4cute5tupleIJNSA_1CILi2EEENSC_ILi1EEESE_EEEEENSB_IJNSC_ILi256EEENSB_IJNSC_ILi128EEEEEENSB_IJNSC_ILi32EEEEEEEEENS_6half_tESN_NSA_8TiledMMAINSA_8MMA_AtomIJNSA_26SM100_MMA_F16BF16_2x1SM_SSISN_SN_fLi256ELi128ELNSA_4UMMA5MajorE1ELSS_1ELNSR_7ScaleInE0ELST_0EEEEEENSA_6LayoutINSB_IJSE_SE_SE_EEENSB_IJNSC_ILi0EEESY_SY_EEEEENSB_IJNSA_10UnderscoreES11_S11_EEEEENS7_6detail27Sm100ImplicitGemmTileTraitsINSA_18SM100_TMA_2SM_LOADENSA_14ComposedLayoutINSA_7SwizzleILi3ELi4ELi3EEENSA_18smem_ptr_flag_bitsILi16EEENSW_INSB_IJNSC_ILi64EEENSC_ILi8EEEEEENSB_IJSE_S1C_EEEEEEEvEENS15_INSA_25SM100_TMA_2SM_LOAD_IM2COLES1H_vEEEENS_8epilogue10collective18CollectiveEpilogueINS1M_23Sm100TmaWarpSpecializedILi4ELi2ELi32ELb1ELb0EEEJNSB_IJSI_SJ_SL_EEENSB_IJNSW_ISI_SE_EENSW_ISK_SE_EEEEESN_NSB_IJlNSB_IJSE_lllEEESY_EEESN_S1W_NS1M_6fusion15FusionCallbacksIS1Q_NS1X_17LinearCombinationISN_fSN_fLNS_15FloatRoundStyleE2EEES1R_S1U_JEEENSA_5SM1004TMEM4LOAD26SM100_TMEM_LOAD_32dp32b32xENSA_13SM90_TMA_LOADENS17_INS18_ILi2ELi4ELi3EEES1B_NSW_INSB_IJS1D_SK_EEENSB_IJSK_SE_EEEEEEENSA_39AutoVectorizingCopyWithAssumedAlignmentILi128EEENSA_14SM90_TMA_STOREES2C_S2E_S2E_EEEvvEEEEvNT_6ParamsE) ;  /* 0xffffff3804947950 */ /* 0x000fea0003c3ffff */
        .weak           $__internal_2_$__cuda_sm10x_tcgen05_guardrail_trap_unallocated_columns_being_dealloced
        .type           $__internal_2_$__cuda_sm10x_tcgen05_guardrail_trap_unallocated_columns_being_dealloced,@function
        .size           $__internal_2_$__cuda_sm10x_tcgen05_guardrail_trap_unallocated_columns_being_dealloced,(.L_x_224 - $__internal_2_$__cuda_sm10x_tcgen05_guardrail_trap_unallocated_columns_being_dealloced)
$__internal_2_$__cuda_sm10x_tcgen05_guardrail_trap_unallocated_columns_being_dealloced:
[----:B------:R-:W-:Y:S05]  /*c5b0*/  BPT.TRAP 0x1 ;  /* 0x000000040000795c */ /* 0x000fea0000300000 */
[----:B------:R-:W-:-:S04]  /*c5c0*/  HFMA2 R3, -RZ, RZ, 0, 0 ;  /* 0x00000000ff037431 */ /* 0x000fc800000001ff */
[----:B------:R-:W-:Y:S05]  /*c5d0*/  RET.REL.NODEC R2 `(_ZN7cutlass13device_kernelINS_4conv6kernel13ConvUniversalINS1_16ConvProblemShapeILNS1_8OperatorE2ELi3EEENS1_10collective14CollectiveConvINS1_47MainloopSm100TmaUmmaWarpSpecializedImplicitGemmILS5_2ELi16ELi3ELi1ELi2EN4cute5tupleIJNSA_1CILi2EEENSC_ILi1EEESE_EEEEENSB_IJNSC_ILi256EEENSB_IJNSC_ILi128EEEEEENSB_IJNSC_ILi32EEEEEEEEENS_6half_tESN_NSA_8TiledMMAINSA_8MMA_AtomIJNSA_26SM100_MMA_F16BF16_2x1SM_SSISN_SN_fLi256ELi128ELNSA_4UMMA5MajorE1ELSS_1ELNSR_7ScaleInE0ELST_0EEEEEENSA_6LayoutINSB_IJSE_SE_SE_EEENSB_IJNSC_ILi0EEESY_SY_EEEEENSB_IJNSA_10UnderscoreES11_S11_EEEEENS7_6detail27Sm100ImplicitGemmTileTraitsINSA_18SM100_TMA_2SM_LOADENSA_14ComposedLayoutINSA_7SwizzleILi3ELi4ELi3EEENSA_18smem_ptr_flag_bitsILi16EEENSW_INSB_IJNSC_ILi64EEENSC_ILi8EEEEEENSB_IJSE_S1C_EEEEEEEvEENS15_INSA_25SM100_TMA_2SM_LOAD_IM2COLES1H_vEEEENS_8epilogue10collective18CollectiveEpilogueINS1M_23Sm100TmaWarpSpecializedILi4ELi2ELi32ELb1ELb0EEEJNSB_IJSI_SJ_SL_EEENSB_IJNSW_ISI_SE_EENSW_ISK_SE_EEEEESN_NSB_IJlNSB_IJSE_lllEEESY_EEESN_S1W_NS1M_6fusion15FusionCallbacksIS1Q_NS1X_17LinearCombinationISN_fSN_fLNS_15FloatRoundStyleE2EEES1R_S1U_JEEENSA_5SM1004TMEM4LOAD26SM100_TMEM_LOAD_32dp32b32xENSA_13SM90_TMA_LOADENS17_INS18_ILi2ELi4ELi3EEES1B_NSW_INSB_IJS1D_SK_EEENSB_IJSK_SE_EEEEEEENSA_39AutoVectorizingCopyWithAssumedAlignmentILi128EEENSA_14SM90_TMA_STOREES2C_S2E_S2E_EEEvvEEEEvNT_6ParamsE) ;  /* 0xffffff3802887950 */ /* 0x000fea0003c3ffff */
.L_x_223:
[----:B------:R-:W-:-:S00]  /*c5e0*/  BRA `(.L_x_223) ;  /* 0xfffffffc00fc7947 */ /* 0x000fc0000383ffff */
[----:B------:R-:W-:-:S00]  /*c5f0*/  NOP ;  /* 0x0000000000007918 */ /* 0x000fc00000000000 */
        /* <DEDUP_REMOVED lines=8> */
.L_x_224:


//--------------------- .nv.global.init           --------------------------
	.section	.nv.global.init,"aw",@progbits
.nv.global.init:
	.type		$str$29,@object
	.size		$str$29,($str$30 - $str$29)
$str$29:
        /*0000*/ 	.byte	0x28, 0x61, 0x64, 0x64, 0x72, 0x65, 0x73, 0x73, 0x20, 0x26, 0x20, 0x6d, 0x61, 0x73, 0x6b, 0x29
        /*0010*/ 	.byte	0x20, 0x3d, 0x3d, 0x20, 0x30, 0x00
	.type		$str$30,@object
	.size		$str$30,($str$28 - $str$30)
$str$30:
        /*0016*/ 	.byte	0x2f, 0x74, 0x6d, 0x70, 0x2f, 0x63, 0x75, 0x74, 0x6c, 0x61, 0x73, 0x73, 0x5f, 0x73, 0x77, 0x65
        /*0026*/ 	.byte	0x65, 0x70, 0x5f, 0x73, 0x72, 0x63, 0x2f, 0x69, 0x6e, 0x63, 0x6c, 0x75, 0x64, 0x65, 0x2f, 0x63
        /*0036*/ 	.byte	0x75, 0x74, 0x65, 0x2f, 0x70, 0x6f, 0x69, 0x6e, 0x74, 0x65, 0x72, 0x5f, 0x66, 0x6c, 0x61, 0x67
        /*0046*/ 	.byte	0x67, 0x65, 0x64, 0x2e, 0x68, 0x70, 0x70, 0x00
	.type		$str$28,@object
	.size		$str$28,($str$27 - $str$28)
$str$28:
        /*004e*/ 	.byte	0x2f, 0x74, 0x6d, 0x70, 0x2f, 0x63, 0x75, 0x74, 0x6c, 0x61, 0x73, 0x73, 0x5f, 0x73, 0x77, 0x65
        /*005e*/ 	.byte	0x65, 0x70, 0x5f, 0x73, 0x72, 0x63, 0x2f, 0x69, 0x6e, 0x63, 0x6c, 0x75, 0x64, 0x65, 0x2f, 0x63
        /*006e*/ 	.byte	0x75, 0x74, 0x65, 0x2f, 0x61, 0x74, 0x6f, 0x6d, 0x2f, 0x63, 0x6f, 0x70, 0x79, 0x5f, 0x74, 0x72
        /*007e*/ 	.byte	0x61, 0x69, 0x74, 0x73, 0x5f, 0x73, 0x6d, 0x31, 0x30, 0x30, 0x2e, 0x68, 0x70, 0x70, 0x00
	.type		$str$27,@object
	.size		$str$27,(__unnamed_1 - $str$27)
$str$27:
        /*008d*/ 	.byte	0x28, 0x28, 0x75, 0x69, 0x6e, 0x74, 0x33, 0x32, 0x5f, 0x74, 0x28, 0x74, 0x68, 0x72, 0x65, 0x61
        /*009d*/ 	.byte	0x64, 0x49, 0x64, 0x78, 0x2e, 0x78, 0x29, 0x20, 0x2f, 0x20, 0x33, 0x32, 0x29, 0x20, 0x25, 0x20
        /*00ad*/ 	.byte	0x34, 0x29, 0x20, 0x3d, 0x3d, 0x20, 0x28, 0x28, 0x28, 0x74, 0x6d, 0x65, 0x6d, 0x5f, 0x61, 0x64
        /*00bd*/ 	.byte	0x64, 0x72, 0x20, 0x3e, 0x3e, 0x20, 0x31, 0x36, 0x29, 0x20, 0x2f, 0x20, 0x33, 0x32, 0x29, 0x20
        /*00cd*/ 	.byte	0x25, 0x20, 0x34, 0x29, 0x00
	.type		__unnamed_1,@object
	.size		__unnamed_1,(__unnamed_2 - __unnamed_1)
__unnamed_1:
        /*00d2*/ 	.byte	0x61, 0x75, 0x74, 0x6f, 0x20, 0x63, 0x75, 0x74, 0x65, 0x3a, 0x3a, 0x61, 0x73, 0x5f, 0x70, 0x6f
        /* <DEDUP_REMOVED lines=24> */
        /*0262*/ 	.byte	0x3e, 0x3e, 0x3e, 0x3e, 0x5d, 0x00
	.type		__unnamed_2,@object
	.size		__unnamed_2,(.L_2 - __unnamed_2)
__unnamed_2:
        /* <DEDUP_REMOVED lines=42> */
        /*0508*/ 	.byte	0x3e, 0x3e, 0x5d, 0x00
.L_2:


//--------------------- .nv.shared._ZN7cutlass13device_kernelINS_4conv6kernel13ConvUniversalINS1_16ConvProblemShapeILNS1_8OperatorE2ELi3EEENS1_10collective14CollectiveConvINS1_47MainloopSm100TmaUmmaWarpSpecializedImplicitGemmILS5_2ELi16ELi3ELi1ELi2EN4cute5tupleIJNSA_1CILi2EEENSC_ILi1EEESE_EEEEENSB_IJNSC_ILi256EEENSB_IJNSC_ILi128EEEEEENSB_IJNSC_ILi32EEEEEEEEENS_6half_tESN_NSA_8TiledMMAINSA_8MMA_AtomIJNSA_26SM100_MMA_F16BF16_2x1SM_SSISN_SN_fLi256ELi128ELNSA_4UMMA5MajorE1ELSS_1ELNSR_7ScaleInE0ELST_0EEEEEENSA_6LayoutINSB_IJSE_SE_SE_EEENSB_IJNSC_ILi0EEESY_SY_EEEEENSB_IJNSA_10UnderscoreES11_S11_EEEEENS7_6detail27Sm100ImplicitGemmTileTraitsINSA_18SM100_TMA_2SM_LOADENSA_14ComposedLayoutINSA_7SwizzleILi3ELi4ELi3EEENSA_18smem_ptr_flag_bitsILi16EEENSW_INSB_IJNSC_ILi64EEENSC_ILi8EEEEEENSB_IJSE_S1C_EEEEEEEvEENS15_INSA_25SM100_TMA_2SM_LOAD_IM2COLES1H_vEEEENS_8epilogue10collective18CollectiveEpilogueINS1M_23Sm100TmaWarpSpecializedILi4ELi2ELi32ELb1ELb0EEEJNSB_IJSI_SJ_SL_EEENSB_IJNSW_ISI_SE_EENSW_ISK_SE_EEEEESN_NSB_IJlNSB_IJSE_lllEEESY_EEESN_S1W_NS1M_6fusion15FusionCallbacksIS1Q_NS1X_17LinearCombinationISN_fSN_fLNS_15FloatRoundStyleE2EEES1R_S1U_JEEENSA_5SM1004TMEM4LOAD26SM100_TMEM_LOAD_32dp32b32xENSA_13SM90_TMA_LOADENS17_INS18_ILi2ELi4ELi3EEES1B_NSW_INSB_IJS1D_SK_EEENSB_IJSK_SE_EEEEEEENSA_39AutoVectorizingCopyWithAssumedAlignmentILi128EEENSA_14SM90_TMA_STOREES2C_S2E_S2E_EEEvvEEEEvNT_6ParamsE --------------------------
	.section	.nv.shared._ZN7cutlass13device_kernelINS_4conv6kernel13ConvUniversalINS1_16ConvProblemShapeILNS1_8OperatorE2ELi3EEENS1_10collective14CollectiveConvINS1_47MainloopSm100TmaUmmaWarpSpecializedImplicitGemmILS5_2ELi16ELi3ELi1ELi2EN4cute5tupleIJNSA_1CILi2EEENSC_ILi1EEESE_EEEEENSB_IJNSC_ILi256EEENSB_IJNSC_ILi128EEEEEENSB_IJNSC_ILi32EEEEEEEEENS_6half_tESN_NSA_8TiledMMAINSA_8MMA_AtomIJNSA_26SM100_MMA_F16BF16_2x1SM_SSISN_SN_fLi256ELi128ELNSA_4UMMA5MajorE1ELSS_1ELNSR_7ScaleInE0ELST_0EEEEEENSA_6LayoutINSB_IJSE_SE_SE_EEENSB_IJNSC_ILi0EEESY_SY_EEEEENSB_IJNSA_10UnderscoreES11_S11_EEEEENS7_6detail27Sm100ImplicitGemmTileTraitsINSA_18SM100_TMA_2SM_LOADENSA_14ComposedLayoutINSA_7SwizzleILi3ELi4ELi3EEENSA_18smem_ptr_flag_bitsILi16EEENSW_INSB_IJNSC_ILi64EEENSC_ILi8EEEEEENSB_IJSE_S1C_EEEEEEEvEENS15_INSA_25SM100_TMA_2SM_LOAD_IM2COLES1H_vEEEENS_8epilogue10collective18CollectiveEpilogueINS1M_23Sm100TmaWarpSpecializedILi4ELi2ELi32ELb1ELb0EEEJNSB_IJSI_SJ_SL_EEENSB_IJNSW_ISI_SE_EENSW_ISK_SE_EEEEESN_NSB_IJlNSB_IJSE_lllEEESY_EEESN_S1W_NS1M_6fusion15FusionCallbacksIS1Q_NS1X_17LinearCombinationISN_fSN_fLNS_15FloatRoundStyleE2EEES1R_S1U_JEEENSA_5SM1004TMEM4LOAD26SM100_TMEM_LOAD_32dp32b32xENSA_13SM90_TMA_LOADENS17_INS18_ILi2ELi4ELi3EEES1B_NSW_INSB_IJS1D_SK_EEENSB_IJSK_SE_EEEEEEENSA_39AutoVectorizingCopyWithAssumedAlignmentILi128EEENSA_14SM90_TMA_STOREES2C_S2E_S2E_EEEvvEEEEvNT_6ParamsE,"aw",@nobits
	.sectionflags	@""
	.align	16
	.zero		1024


//--------------------- .nv.shared.reserved.0     --------------------------
	.section	.nv.shared.reserved.0,"aw",@nobits
	.weak		__nv_reservedSMEM_offset_0_alias
	.size		__nv_reservedSMEM_offset_0_alias, 0, 64
	.other		__nv_reservedSMEM_offset_0_alias,@"STO_CUDA_RESERVED_SHARED STV_DEFAULT"
__nv_reservedSMEM_offset_0_alias:
	.zero		0
.nv.shared.reserved.0:
	.zero		64
	.weak		__nv_reservedSMEM_tcgen05_partition
	.type		__nv_reservedSMEM_tcgen05_partition,@object
	.size		__nv_reservedSMEM_tcgen05_partition,(.L_0 - __nv_reservedSMEM_tcgen05_partition)
__nv_reservedSMEM_tcgen05_partition:
	.zero		32
.L_0:


//--------------------- .nv.global                --------------------------
	.section	.nv.global,"aw",@nobits
.nv.global:
	.type		_ZN39_INTERNAL_a5bf586d_4_k_cu_ebb25a9c_32264cute1_E,@object
	.size		_ZN39_INTERNAL_a5bf586d_4_k_cu_ebb25a9c_32264cute1_E,(_ZN39_INTERNAL_a5bf586d_4_k_cu_ebb25a9c_32264cuda3std3__45__cpo6cbeginE - _ZN39_INTERNAL_a5bf586d_4_k_cu_ebb25a9c_32264cute1_E)
_ZN39_INTERNAL_a5bf586d_4_k_cu_ebb25a9c_32264cute1_E:
	.zero		1
	.type		_ZN39_INTERNAL_a5bf586d_4_k_cu_ebb25a9c_32264cuda3std3__45__cpo6cbeginE,@object
	.size		_ZN39_INTERNAL_a5bf586d_4_k_cu_ebb25a9c_32264cuda3std3__45__cpo6cbeginE,(_ZN39_INTERNAL_a5bf586d_4_k_cu_ebb25a9c_32264cuda3std3__48in_placeE - _ZN39_INTERNAL_a5bf586d_4_k_cu_ebb25a9c_32264cuda3std3__45__cpo6cbeginE)
_ZN39_INTERNAL_a5bf586d_4_k_cu_ebb25a9c_32264cuda3std3__45__cpo6cbeginE:
	.zero		1
	.type		_ZN39_INTERNAL_a5bf586d_4_k_cu_ebb25a9c_32264cuda3std3__48in_placeE,@object
	.size		_ZN39_INTERNAL_a5bf586d_4_k_cu_ebb25a9c_32264cuda3std3__48in_placeE,(_ZN39_INTERNAL_a5bf586d_4_k_cu_ebb25a9c_32264cuda3std6ranges3__45__cpo9iter_moveE - _ZN39_INTERNAL_a5bf586d_4_k_cu_ebb25a9c_32264cuda3std3__48in_placeE)
_ZN39_INTERNAL_a5bf586d_4_k_cu_ebb25a9c_32264cuda3std3__48in_placeE:
	.zero		1
	.type		_ZN39_INTERNAL_a5bf586d_4_k_cu_ebb25a9c_32264cuda3std6ranges3__45__cpo9iter_moveE,@object
	.size		_ZN39_INTERNAL_a5bf586d_4_k_cu_ebb25a9c_32264cuda3std6ranges3__45__cpo9iter_moveE,(_ZN39_INTERNAL_a5bf586d_4_k_cu_ebb25a9c_32264cuda3std3__45__cpo5beginE - _ZN39_INTERNAL_a5bf586d_4_k_cu_ebb25a9c_32264cuda3std6ranges3__45__cpo9iter_moveE)
_ZN39_INTERNAL_a5bf586d_4_k_cu_ebb25a9c_32264cuda3std6ranges3__45__cpo9iter_moveE:
	.zero		1
	.type		_ZN39_INTERNAL_a5bf586d_4_k_cu_ebb25a9c_32264cuda3std3__45__cpo5beginE,@object
	.size		_ZN39_INTERNAL_a5bf586d_4_k_cu_ebb25a9c_32264cuda3std3__45__cpo5beginE,(_ZN39_INTERNAL_a5bf586d_4_k_cu_ebb25a9c_32264cuda3std3__441_GLOBAL__N__a5bf586d_4_k_cu_ebb25a9c_32266ignoreE - _ZN39_INTERNAL_a5bf586d_4_k_cu_ebb25a9c_32264cuda3std3__45__cpo5beginE)
_ZN39_INTERNAL_a5bf586d_4_k_cu_ebb25a9c_32264cuda3std3__45__cpo5beginE:
	.zero		1
	.type		_ZN39_INTERNAL_a5bf586d_4_k_cu_ebb25a9c_32264cuda3std3__441_GLOBAL__N__a5bf586d_4_k_cu_ebb25a9c_32266ignoreE,@object
	.size		_ZN39_INTERNAL_a5bf586d_4_k_cu_ebb25a9c_32264cuda3std3__441_GLOBAL__N__a5bf586d_4_k_cu_ebb25a9c_32266ignoreE,(_ZN39_INTERNAL_a5bf586d_4_k_cu_ebb25a9c_32264cute7productE - _ZN39_INTERNAL_a5bf586d_4_k_cu_ebb25a9c_32264cuda3std3__441_GLOBAL__N__a5bf586d_4_k_cu_ebb25a9c_32266ignoreE)
_ZN39_INTERNAL_a5bf586d_4_k_cu_ebb25a9c_32264cuda3std3__441_GLOBAL__N__a5bf586d_4_k_cu_ebb25a9c_32266ignoreE:
	.zero		1
	.type		_ZN39_INTERNAL_a5bf586d_4_k_cu_ebb25a9c_32264cute7productE,@object
	.size		_ZN39_INTERNAL_a5bf586d_4_k_cu_ebb25a9c_32264cute7productE,(_ZN39_INTERNAL_a5bf586d_4_k_cu_ebb25a9c_32264cuda3std3__45__cpo3endE - _ZN39_INTERNAL_a5bf586d_4_k_cu_ebb25a9c_32264cute7productE)
_ZN39_INTERNAL_a5bf586d_4_k_cu_ebb25a9c_32264cute7productE:
	.zero		1
	.type		_ZN39_INTERNAL_a5bf586d_4_k_cu_ebb25a9c_32264cuda3std3__45__cpo3endE,@object
	.size		_ZN39_INTERNAL_a5bf586d_4_k_cu_ebb25a9c_32264cuda3std3__45__cpo3endE,(_ZN39_INTERNAL_a5bf586d_4_k_cu_ebb25a9c_32264cuda3std3__419piecewise_constructE - _ZN39_INTERNAL_a5bf586d_4_k_cu_ebb25a9c_32264cuda3std3__45__cpo3endE)
_ZN39_INTERNAL_a5bf586d_4_k_cu_ebb25a9c_32264cuda3std3__45__cpo3endE:
	.zero		1
	.type		_ZN39_INTERNAL_a5bf586d_4_k_cu_ebb25a9c_32264cuda3std3__419piecewise_constructE,@object
	.size		_ZN39_INTERNAL_a5bf586d_4_k_cu_ebb25a9c_32264cuda3std3__419piecewise_constructE,(_ZN39_INTERNAL_a5bf586d_4_k_cu_ebb25a9c_32264cuda3std3__45__cpo4cendE - _ZN39_INTERNAL_a5bf586d_4_k_cu_ebb25a9c_32264cuda3std3__419piecewise_constructE)
_ZN39_INTERNAL_a5bf586d_4_k_cu_ebb25a9c_32264cuda3std3__419piecewise_constructE:
	.zero		1
	.type		_ZN39_INTERNAL_a5bf586d_4_k_cu_ebb25a9c_32264cuda3std3__45__cpo4cendE,@object
	.size		_ZN39_INTERNAL_a5bf586d_4_k_cu_ebb25a9c_32264cuda3std3__45__cpo4cendE,(_ZN39_INTERNAL_a5bf586d_4_k_cu_ebb25a9c_32264cuda3std6ranges3__45__cpo4swapE - _ZN39_INTERNAL_a5bf586d_4_k_cu_ebb25a9c_32264cuda3std3__45__cpo4cendE)
_ZN39_INTERNAL_a5bf586d_4_k_cu_ebb25a9c_32264cuda3std3__45__cpo4cendE:
	.zero		1
	.type		_ZN39_INTERNAL_a5bf586d_4_k_cu_ebb25a9c_32264cuda3std6ranges3__45__cpo4swapE,@object
	.size		_ZN39_INTERNAL_a5bf586d_4_k_cu_ebb25a9c_32264cuda3std6ranges3__45__cpo4swapE,(.L_10 - _ZN39_INTERNAL_a5bf586d_4_k_cu_ebb25a9c_32264cuda3std6ranges3__45__cpo4swapE)
_ZN39_INTERNAL_a5bf586d_4_k_cu_ebb25a9c_32264cuda3std6ranges3__45__cpo4swapE:
	.zero		1
.L_10:


//--------------------- .nv.constant0._ZN7cutlass13device_kernelINS_4conv6kernel13ConvUniversalINS1_16ConvProblemShapeILNS1_8OperatorE2ELi3EEENS1_10collective14CollectiveConvINS1_47MainloopSm100TmaUmmaWarpSpecializedImplicitGemmILS5_2ELi16ELi3ELi1ELi2EN4cute5tupleIJNSA_1CILi2EEENSC_ILi1EEESE_EEEEENSB_IJNSC_ILi256EEENSB_IJNSC_ILi128EEEEEENSB_IJNSC_ILi32EEEEEEEEENS_6half_tESN_NSA_8TiledMMAINSA_8MMA_AtomIJNSA_26SM100_MMA_F16BF16_2x1SM_SSISN_SN_fLi256ELi128ELNSA_4UMMA5MajorE1ELSS_1ELNSR_7ScaleInE0ELST_0EEEEEENSA_6LayoutINSB_IJSE_SE_SE_EEENSB_IJNSC_ILi0EEESY_SY_EEEEENSB_IJNSA_10UnderscoreES11_S11_EEEEENS7_6detail27Sm100ImplicitGemmTileTraitsINSA_18SM100_TMA_2SM_LOADENSA_14ComposedLayoutINSA_7SwizzleILi3ELi4ELi3EEENSA_18smem_ptr_flag_bitsILi16EEENSW_INSB_IJNSC_ILi64EEENSC_ILi8EEEEEENSB_IJSE_S1C_EEEEEEEvEENS15_INSA_25SM100_TMA_2SM_LOAD_IM2COLES1H_vEEEENS_8epilogue10collective18CollectiveEpilogueINS1M_23Sm100TmaWarpSpecializedILi4ELi2ELi32ELb1ELb0EEEJNSB_IJSI_SJ_SL_EEENSB_IJNSW_ISI_SE_EENSW_ISK_SE_EEEEESN_NSB_IJlNSB_IJSE_lllEEESY_EEESN_S1W_NS1M_6fusion15FusionCallbacksIS1Q_NS1X_17LinearCombinationISN_fSN_fLNS_15FloatRoundStyleE2EEES1R_S1U_JEEENSA_5SM1004TMEM4LOAD26SM100_TMEM_LOAD_32dp32b32xENSA_13SM90_TMA_LOADENS17_INS18_ILi2ELi4ELi3EEES1B_NSW_INSB_IJS1D_SK_EEENSB_IJSK_SE_EEEEEEENSA_39AutoVectorizingCopyWithAssumedAlignmentILi128EEENSA_14SM90_TMA_STOREES2C_S2E_S2E_EEEvvEEEEvNT_6ParamsE --------------------------
	.section	.nv.constant0._ZN7cutlass13device_kernelINS_4conv6kernel13ConvUniversalINS1_16ConvProblemShapeILNS1_8OperatorE2ELi3EEENS1_10collective14CollectiveConvINS1_47MainloopSm100TmaUmmaWarpSpecializedImplicitGemmILS5_2ELi16ELi3ELi1ELi2EN4cute5tupleIJNSA_1CILi2EEENSC_ILi1EEESE_EEEEENSB_IJNSC_ILi256EEENSB_IJNSC_ILi128EEEEEENSB_IJNSC_ILi32EEEEEEEEENS_6half_tESN_NSA_8TiledMMAINSA_8MMA_AtomIJNSA_26SM100_MMA_F16BF16_2x1SM_SSISN_SN_fLi256ELi128ELNSA_4UMMA5MajorE1ELSS_1ELNSR_7ScaleInE0ELST_0EEEEEENSA_6LayoutINSB_IJSE_SE_SE_EEENSB_IJNSC_ILi0EEESY_SY_EEEEENSB_IJNSA_10UnderscoreES11_S11_EEEEENS7_6detail27Sm100ImplicitGemmTileTraitsINSA_18SM100_TMA_2SM_LOADENSA_14ComposedLayoutINSA_7SwizzleILi3ELi4ELi3EEENSA_18smem_ptr_flag_bitsILi16EEENSW_INSB_IJNSC_ILi64EEENSC_ILi8EEEEEENSB_IJSE_S1C_EEEEEEEvEENS15_INSA_25SM100_TMA_2SM_LOAD_IM2COLES1H_vEEEENS_8epilogue10collective18CollectiveEpilogueINS1M_23Sm100TmaWarpSpecializedILi4ELi2ELi32ELb1ELb0EEEJNSB_IJSI_SJ_SL_EEENSB_IJNSW_ISI_SE_EENSW_ISK_SE_EEEEESN_NSB_IJlNSB_IJSE_lllEEESY_EEESN_S1W_NS1M_6fusion15FusionCallbacksIS1Q_NS1X_17LinearCombinationISN_fSN_fLNS_15FloatRoundStyleE2EEES1R_S1U_JEEENSA_5SM1004TMEM4LOAD26SM100_TMEM_LOAD_32dp32b32xENSA_13SM90_TMA_LOADENS17_INS18_ILi2ELi4ELi3EEES1B_NSW_INSB_IJS1D_SK_EEENSB_IJSK_SE_EEEEEEENSA_39AutoVectorizingCopyWithAssumedAlignmentILi128EEENSA_14SM90_TMA_STOREES2C_S2E_S2E_EEEvvEEEEvNT_6ParamsE,"a",@progbits
	.sectionflags	@""
	.align	4
.nv.constant0._ZN7cutlass13device_kernelINS_4conv6kernel13ConvUniversalINS1_16ConvProblemShapeILNS1_8OperatorE2ELi3EEENS1_10collective14CollectiveConvINS1_47MainloopSm100TmaUmmaWarpSpecializedImplicitGemmILS5_2ELi16ELi3ELi1ELi2EN4cute5tupleIJNSA_1CILi2EEENSC_ILi1EEESE_EEEEENSB_IJNSC_ILi256EEENSB_IJNSC_ILi128EEEEEENSB_IJNSC_ILi32EEEEEEEEENS_6half_tESN_NSA_8TiledMMAINSA_8MMA_AtomIJNSA_26SM100_MMA_F16BF16_2x1SM_SSISN_SN_fLi256ELi128ELNSA_4UMMA5MajorE1ELSS_1ELNSR_7ScaleInE0ELST_0EEEEEENSA_6LayoutINSB_IJSE_SE_SE_EEENSB_IJNSC_ILi0EEESY_SY_EEEEENSB_IJNSA_10UnderscoreES11_S11_EEEEENS7_6detail27Sm100ImplicitGemmTileTraitsINSA_18SM100_TMA_2SM_LOADENSA_14ComposedLayoutINSA_7SwizzleILi3ELi4ELi3EEENSA_18smem_ptr_flag_bitsILi16EEENSW_INSB_IJNSC_ILi64EEENSC_ILi8EEEEEENSB_IJSE_S1C_EEEEEEEvEENS15_INSA_25SM100_TMA_2SM_LOAD_IM2COLES1H_vEEEENS_8epilogue10collective18CollectiveEpilogueINS1M_23Sm100TmaWarpSpecializedILi4ELi2ELi32ELb1ELb0EEEJNSB_IJSI_SJ_SL_EEENSB_IJNSW_ISI_SE_EENSW_ISK_SE_EEEEESN_NSB_IJlNSB_IJSE_lllEEESY_EEESN_S1W_NS1M_6fusion15FusionCallbacksIS1Q_NS1X_17LinearCombinationISN_fSN_fLNS_15FloatRoundStyleE2EEES1R_S1U_JEEENSA_5SM1004TMEM4LOAD26SM100_TMEM_LOAD_32dp32b32xENSA_13SM90_TMA_LOADENS17_INS18_ILi2ELi4ELi3EEES1B_NSW_INSB_IJS1D_SK_EEENSB_IJSK_SE_EEEEEEENSA_39AutoVectorizingCopyWithAssumedAlignmentILi128EEENSA_14SM90_TMA_STOREES2C_S2E_S2E_EEEvvEEEEvNT_6ParamsE:
	.zero		3200


//--------------------- SYMBOLS --------------------------

	.type		.nv.reservedSmem.offset0,@object
	.size		.nv.reservedSmem.offset0,0x4
	.type		.nv.reservedSmem.cap,@object
	.size		.nv.reservedSmem.cap,0x4
	.type		__assertfail,@function
